//
// Generated by NVIDIA NVVM Compiler
//
// Compiler Build ID: CL-36424714
// Cuda compilation tools, release 13.0, V13.0.88
// Based on NVVM 20.0.0
//

.version 9.0
.target sm_100
.address_size 64

	// .globl	_Z18shellsortIncrementPiii
// _ZZN3cub18CUB_300001_SM_10006detail10radix_sort31DeviceRadixSortSingleTileKernelINS1_5radix10policy_hubIiNS0_8NullTypeEyE10Policy1000ELNS0_9SortOrderE0EiS6_yNS1_21identity_decomposer_tEEEvPKT1_PSB_PKT2_PSF_T3_iiT4_E12temp_storage has been demoted
// _ZZN3cub18CUB_300001_SM_10006detail10radix_sort30DeviceRadixSortHistogramKernelINS1_5radix10policy_hubIiNS0_8NullTypeEyE10Policy1000ELNS0_9SortOrderE0EiyNS1_21identity_decomposer_tEEEvPT2_PKT1_SB_iiT3_E12temp_storage has been demoted
// _ZZN3cub18CUB_300001_SM_10006detail10radix_sort33DeviceRadixSortExclusiveSumKernelINS1_5radix10policy_hubIiNS0_8NullTypeEyE10Policy1000EyEEvPT0_E12temp_storage has been demoted
// _ZZN3cub18CUB_300001_SM_10006detail10radix_sort29DeviceRadixSortOnesweepKernelINS1_5radix10policy_hubIiNS0_8NullTypeEyE10Policy1000ELNS0_9SortOrderE0EiS6_yiiNS1_21identity_decomposer_tEEEvPT5_SC_PT3_PKSD_PT1_PKSH_PT2_PKSL_T4_iiT6_E1s has been demoted
.global .align 1 .b8 _ZN34_INTERNAL_34fe8e59_4_k_cu_5b1cb95c4cuda3std3__45__cpo5beginE[1];
.global .align 1 .b8 _ZN34_INTERNAL_34fe8e59_4_k_cu_5b1cb95c4cuda3std3__45__cpo3endE[1];
.global .align 1 .b8 _ZN34_INTERNAL_34fe8e59_4_k_cu_5b1cb95c4cuda3std3__45__cpo6cbeginE[1];
.global .align 1 .b8 _ZN34_INTERNAL_34fe8e59_4_k_cu_5b1cb95c4cuda3std3__45__cpo4cendE[1];
.global .align 1 .b8 _ZN34_INTERNAL_34fe8e59_4_k_cu_5b1cb95c4cuda3std3__45__cpo6rbeginE[1];
.global .align 1 .b8 _ZN34_INTERNAL_34fe8e59_4_k_cu_5b1cb95c4cuda3std3__45__cpo4rendE[1];
.global .align 1 .b8 _ZN34_INTERNAL_34fe8e59_4_k_cu_5b1cb95c4cuda3std3__45__cpo7crbeginE[1];
.global .align 1 .b8 _ZN34_INTERNAL_34fe8e59_4_k_cu_5b1cb95c4cuda3std3__45__cpo5crendE[1];
.global .align 1 .b8 _ZN34_INTERNAL_34fe8e59_4_k_cu_5b1cb95c4cuda3std3__436_GLOBAL__N__34fe8e59_4_k_cu_5b1cb95c6ignoreE[1];
.global .align 1 .b8 _ZN34_INTERNAL_34fe8e59_4_k_cu_5b1cb95c4cuda3std3__419piecewise_constructE[1];
.global .align 1 .b8 _ZN34_INTERNAL_34fe8e59_4_k_cu_5b1cb95c4cuda3std3__48in_placeE[1];
.global .align 1 .b8 _ZN34_INTERNAL_34fe8e59_4_k_cu_5b1cb95c4cuda3std3__420unreachable_sentinelE[1];
.global .align 1 .b8 _ZN34_INTERNAL_34fe8e59_4_k_cu_5b1cb95c4cuda3std3__47nulloptE[1];
.global .align 1 .b8 _ZN34_INTERNAL_34fe8e59_4_k_cu_5b1cb95c4cuda3std3__48unexpectE[1];
.global .align 1 .b8 _ZN34_INTERNAL_34fe8e59_4_k_cu_5b1cb95c4cuda3std6ranges3__45__cpo4swapE[1];
.global .align 1 .b8 _ZN34_INTERNAL_34fe8e59_4_k_cu_5b1cb95c4cuda3std6ranges3__45__cpo9iter_moveE[1];
.global .align 1 .b8 _ZN34_INTERNAL_34fe8e59_4_k_cu_5b1cb95c4cuda3std6ranges3__45__cpo5beginE[1];
.global .align 1 .b8 _ZN34_INTERNAL_34fe8e59_4_k_cu_5b1cb95c4cuda3std6ranges3__45__cpo3endE[1];
.global .align 1 .b8 _ZN34_INTERNAL_34fe8e59_4_k_cu_5b1cb95c4cuda3std6ranges3__45__cpo6cbeginE[1];
.global .align 1 .b8 _ZN34_INTERNAL_34fe8e59_4_k_cu_5b1cb95c4cuda3std6ranges3__45__cpo4cendE[1];
.global .align 1 .b8 _ZN34_INTERNAL_34fe8e59_4_k_cu_5b1cb95c4cuda3std6ranges3__45__cpo7advanceE[1];
.global .align 1 .b8 _ZN34_INTERNAL_34fe8e59_4_k_cu_5b1cb95c4cuda3std6ranges3__45__cpo9iter_swapE[1];
.global .align 1 .b8 _ZN34_INTERNAL_34fe8e59_4_k_cu_5b1cb95c4cuda3std6ranges3__45__cpo4nextE[1];
.global .align 1 .b8 _ZN34_INTERNAL_34fe8e59_4_k_cu_5b1cb95c4cuda3std6ranges3__45__cpo4prevE[1];
.global .align 1 .b8 _ZN34_INTERNAL_34fe8e59_4_k_cu_5b1cb95c4cuda3std6ranges3__45__cpo4dataE[1];
.global .align 1 .b8 _ZN34_INTERNAL_34fe8e59_4_k_cu_5b1cb95c4cuda3std6ranges3__45__cpo5cdataE[1];
.global .align 1 .b8 _ZN34_INTERNAL_34fe8e59_4_k_cu_5b1cb95c4cuda3std6ranges3__45__cpo4sizeE[1];
.global .align 1 .b8 _ZN34_INTERNAL_34fe8e59_4_k_cu_5b1cb95c4cuda3std6ranges3__45__cpo5ssizeE[1];
.global .align 1 .b8 _ZN34_INTERNAL_34fe8e59_4_k_cu_5b1cb95c4cuda3std6ranges3__45__cpo8distanceE[1];
.global .align 1 .b8 _ZN34_INTERNAL_34fe8e59_4_k_cu_5b1cb95c6thrust24THRUST_300001_SM_1000_NS8cuda_cub3parE[1];
.global .align 1 .b8 _ZN34_INTERNAL_34fe8e59_4_k_cu_5b1cb95c6thrust24THRUST_300001_SM_1000_NS8cuda_cub10par_nosyncE[1];
.global .align 1 .b8 _ZN34_INTERNAL_34fe8e59_4_k_cu_5b1cb95c6thrust24THRUST_300001_SM_1000_NS6system6detail10sequential3seqE[1];
.global .align 1 .b8 _ZN34_INTERNAL_34fe8e59_4_k_cu_5b1cb95c6thrust24THRUST_300001_SM_1000_NS6system3cpp3parE[1];
.global .align 1 .b8 _ZN34_INTERNAL_34fe8e59_4_k_cu_5b1cb95c6thrust24THRUST_300001_SM_1000_NS12placeholders2_1E[1];
.global .align 1 .b8 _ZN34_INTERNAL_34fe8e59_4_k_cu_5b1cb95c6thrust24THRUST_300001_SM_1000_NS12placeholders2_2E[1];
.global .align 1 .b8 _ZN34_INTERNAL_34fe8e59_4_k_cu_5b1cb95c6thrust24THRUST_300001_SM_1000_NS12placeholders2_3E[1];
.global .align 1 .b8 _ZN34_INTERNAL_34fe8e59_4_k_cu_5b1cb95c6thrust24THRUST_300001_SM_1000_NS12placeholders2_4E[1];
.global .align 1 .b8 _ZN34_INTERNAL_34fe8e59_4_k_cu_5b1cb95c6thrust24THRUST_300001_SM_1000_NS12placeholders2_5E[1];
.global .align 1 .b8 _ZN34_INTERNAL_34fe8e59_4_k_cu_5b1cb95c6thrust24THRUST_300001_SM_1000_NS12placeholders2_6E[1];
.global .align 1 .b8 _ZN34_INTERNAL_34fe8e59_4_k_cu_5b1cb95c6thrust24THRUST_300001_SM_1000_NS12placeholders2_7E[1];
.global .align 1 .b8 _ZN34_INTERNAL_34fe8e59_4_k_cu_5b1cb95c6thrust24THRUST_300001_SM_1000_NS12placeholders2_8E[1];
.global .align 1 .b8 _ZN34_INTERNAL_34fe8e59_4_k_cu_5b1cb95c6thrust24THRUST_300001_SM_1000_NS12placeholders2_9E[1];
.global .align 1 .b8 _ZN34_INTERNAL_34fe8e59_4_k_cu_5b1cb95c6thrust24THRUST_300001_SM_1000_NS12placeholders3_10E[1];
.global .align 1 .b8 _ZN34_INTERNAL_34fe8e59_4_k_cu_5b1cb95c6thrust24THRUST_300001_SM_1000_NS3seqE[1];
.global .align 1 .b8 _ZN34_INTERNAL_34fe8e59_4_k_cu_5b1cb95c6thrust24THRUST_300001_SM_1000_NS6deviceE[1];

.visible .entry _Z18shellsortIncrementPiii(
	.param .u64 .ptr .align 1 _Z18shellsortIncrementPiii_param_0,
	.param .u32 _Z18shellsortIncrementPiii_param_1,
	.param .u32 _Z18shellsortIncrementPiii_param_2
)
{
	.reg .pred 	%p<6>;
	.reg .b32 	%r<18>;
	.reg .b64 	%rd<11>;

	ld.param.u64 	%rd4, [_Z18shellsortIncrementPiii_param_0];
	ld.param.u32 	%r9, [_Z18shellsortIncrementPiii_param_1];
	ld.param.u32 	%r10, [_Z18shellsortIncrementPiii_param_2];
	cvta.to.global.u64 	%rd1, %rd4;
	mov.u32 	%r11, %ctaid.x;
	mov.u32 	%r12, %ntid.x;
	mov.u32 	%r13, %tid.x;
	mad.lo.s32 	%r15, %r11, %r12, %r13;
	min.s32 	%r14, %r10, %r9;
	setp.le.s32 	%p1, %r14, %r15;
	@%p1 bra 	$L__BB0_7;
	mul.wide.s32 	%rd2, %r10, 4;
$L__BB0_2:
	mul.wide.s32 	%rd5, %r15, 4;
	add.s64 	%rd6, %rd1, %rd5;
	ld.global.u32 	%r3, [%rd6];
	setp.lt.s32 	%p2, %r15, %r10;
	mov.u32 	%r17, %r15;
	@%p2 bra 	$L__BB0_6;
	mov.u32 	%r17, %r15;
$L__BB0_4:
	sub.s32 	%r5, %r17, %r10;
	mul.wide.s32 	%rd7, %r5, 4;
	add.s64 	%rd3, %rd1, %rd7;
	ld.global.u32 	%r6, [%rd3];
	setp.le.s32 	%p3, %r6, %r3;
	@%p3 bra 	$L__BB0_6;
	add.s64 	%rd8, %rd3, %rd2;
	st.global.u32 	[%rd8], %r6;
	setp.ge.s32 	%p4, %r5, %r10;
	mov.u32 	%r17, %r5;
	@%p4 bra 	$L__BB0_4;
$L__BB0_6:
	mul.wide.s32 	%rd9, %r17, 4;
	add.s64 	%rd10, %rd1, %rd9;
	st.global.u32 	[%rd10], %r3;
	add.s32 	%r15, %r15, %r10;
	setp.lt.s32 	%p5, %r15, %r9;
	@%p5 bra 	$L__BB0_2;
$L__BB0_7:
	ret;

}
	// .globl	_ZN3cub18CUB_300001_SM_10006detail11EmptyKernelIvEEvv
.visible .entry _ZN3cub18CUB_300001_SM_10006detail11EmptyKernelIvEEvv()
{


	ret;

}
	// .globl	_ZN3cub18CUB_300001_SM_10006detail10radix_sort31DeviceRadixSortSingleTileKernelINS1_5radix10policy_hubIiNS0_8NullTypeEyE10Policy1000ELNS0_9SortOrderE0EiS6_yNS1_21identity_decomposer_tEEEvPKT1_PSB_PKT2_PSF_T3_iiT4_
.visible .entry _ZN3cub18CUB_300001_SM_10006detail10radix_sort31DeviceRadixSortSingleTileKernelINS1_5radix10policy_hubIiNS0_8NullTypeEyE10Policy1000ELNS0_9SortOrderE0EiS6_yNS1_21identity_decomposer_tEEEvPKT1_PSB_PKT2_PSF_T3_iiT4_(
	.param .u64 .ptr .align 1 _ZN3cub18CUB_300001_SM_10006detail10radix_sort31DeviceRadixSortSingleTileKernelINS1_5radix10policy_hubIiNS0_8NullTypeEyE10Policy1000ELNS0_9SortOrderE0EiS6_yNS1_21identity_decomposer_tEEEvPKT1_PSB_PKT2_PSF_T3_iiT4__param_0,
	.param .u64 .ptr .align 1 _ZN3cub18CUB_300001_SM_10006detail10radix_sort31DeviceRadixSortSingleTileKernelINS1_5radix10policy_hubIiNS0_8NullTypeEyE10Policy1000ELNS0_9SortOrderE0EiS6_yNS1_21identity_decomposer_tEEEvPKT1_PSB_PKT2_PSF_T3_iiT4__param_1,
	.param .u64 .ptr .align 1 _ZN3cub18CUB_300001_SM_10006detail10radix_sort31DeviceRadixSortSingleTileKernelINS1_5radix10policy_hubIiNS0_8NullTypeEyE10Policy1000ELNS0_9SortOrderE0EiS6_yNS1_21identity_decomposer_tEEEvPKT1_PSB_PKT2_PSF_T3_iiT4__param_2,
	.param .u64 .ptr .align 1 _ZN3cub18CUB_300001_SM_10006detail10radix_sort31DeviceRadixSortSingleTileKernelINS1_5radix10policy_hubIiNS0_8NullTypeEyE10Policy1000ELNS0_9SortOrderE0EiS6_yNS1_21identity_decomposer_tEEEvPKT1_PSB_PKT2_PSF_T3_iiT4__param_3,
	.param .u64 _ZN3cub18CUB_300001_SM_10006detail10radix_sort31DeviceRadixSortSingleTileKernelINS1_5radix10policy_hubIiNS0_8NullTypeEyE10Policy1000ELNS0_9SortOrderE0EiS6_yNS1_21identity_decomposer_tEEEvPKT1_PSB_PKT2_PSF_T3_iiT4__param_4,
	.param .u32 _ZN3cub18CUB_300001_SM_10006detail10radix_sort31DeviceRadixSortSingleTileKernelINS1_5radix10policy_hubIiNS0_8NullTypeEyE10Policy1000ELNS0_9SortOrderE0EiS6_yNS1_21identity_decomposer_tEEEvPKT1_PSB_PKT2_PSF_T3_iiT4__param_5,
	.param .u32 _ZN3cub18CUB_300001_SM_10006detail10radix_sort31DeviceRadixSortSingleTileKernelINS1_5radix10policy_hubIiNS0_8NullTypeEyE10Policy1000ELNS0_9SortOrderE0EiS6_yNS1_21identity_decomposer_tEEEvPKT1_PSB_PKT2_PSF_T3_iiT4__param_6,
	.param .align 1 .b8 _ZN3cub18CUB_300001_SM_10006detail10radix_sort31DeviceRadixSortSingleTileKernelINS1_5radix10policy_hubIiNS0_8NullTypeEyE10Policy1000ELNS0_9SortOrderE0EiS6_yNS1_21identity_decomposer_tEEEvPKT1_PSB_PKT2_PSF_T3_iiT4__param_7[1]
)
.maxntid 256
.minnctapersm 1
{
	.reg .pred 	%p<52>;
	.reg .b16 	%rs<39>;
	.reg .b32 	%r<744>;
	.reg .b64 	%rd<29>;
	// demoted variable
	.shared .align 16 .b8 _ZZN3cub18CUB_300001_SM_10006detail10radix_sort31DeviceRadixSortSingleTileKernelINS1_5radix10policy_hubIiNS0_8NullTypeEyE10Policy1000ELNS0_9SortOrderE0EiS6_yNS1_21identity_decomposer_tEEEvPKT1_PSB_PKT2_PSF_T3_iiT4_E12temp_storage[33856];
	ld.param.u64 	%rd5, [_ZN3cub18CUB_300001_SM_10006detail10radix_sort31DeviceRadixSortSingleTileKernelINS1_5radix10policy_hubIiNS0_8NullTypeEyE10Policy1000ELNS0_9SortOrderE0EiS6_yNS1_21identity_decomposer_tEEEvPKT1_PSB_PKT2_PSF_T3_iiT4__param_0];
	ld.param.u64 	%rd3, [_ZN3cub18CUB_300001_SM_10006detail10radix_sort31DeviceRadixSortSingleTileKernelINS1_5radix10policy_hubIiNS0_8NullTypeEyE10Policy1000ELNS0_9SortOrderE0EiS6_yNS1_21identity_decomposer_tEEEvPKT1_PSB_PKT2_PSF_T3_iiT4__param_1];
	ld.param.u64 	%rd4, [_ZN3cub18CUB_300001_SM_10006detail10radix_sort31DeviceRadixSortSingleTileKernelINS1_5radix10policy_hubIiNS0_8NullTypeEyE10Policy1000ELNS0_9SortOrderE0EiS6_yNS1_21identity_decomposer_tEEEvPKT1_PSB_PKT2_PSF_T3_iiT4__param_4];
	ld.param.u32 	%r189, [_ZN3cub18CUB_300001_SM_10006detail10radix_sort31DeviceRadixSortSingleTileKernelINS1_5radix10policy_hubIiNS0_8NullTypeEyE10Policy1000ELNS0_9SortOrderE0EiS6_yNS1_21identity_decomposer_tEEEvPKT1_PSB_PKT2_PSF_T3_iiT4__param_5];
	ld.param.u32 	%r190, [_ZN3cub18CUB_300001_SM_10006detail10radix_sort31DeviceRadixSortSingleTileKernelINS1_5radix10policy_hubIiNS0_8NullTypeEyE10Policy1000ELNS0_9SortOrderE0EiS6_yNS1_21identity_decomposer_tEEEvPKT1_PSB_PKT2_PSF_T3_iiT4__param_6];
	cvta.to.global.u64 	%rd6, %rd5;
	cvt.u32.u64 	%r1, %rd4;
	mov.u32 	%r2, %tid.x;
	mul.lo.s32 	%r3, %r2, 19;
	setp.ge.s32 	%p1, %r3, %r1;
	mul.wide.u32 	%rd7, %r3, 4;
	add.s64 	%rd1, %rd6, %rd7;
	mov.b32 	%r741, -1;
	@%p1 bra 	$L__BB2_2;
	ld.global.u32 	%r192, [%rd1];
	xor.b32  	%r741, %r192, -2147483648;
$L__BB2_2:
	add.s32 	%r194, %r3, 1;
	setp.ge.s32 	%p2, %r194, %r1;
	mov.b32 	%r740, -1;
	@%p2 bra 	$L__BB2_4;
	ld.global.u32 	%r195, [%rd1+4];
	xor.b32  	%r740, %r195, -2147483648;
$L__BB2_4:
	add.s32 	%r197, %r3, 2;
	setp.ge.s32 	%p3, %r197, %r1;
	mov.b32 	%r739, -1;
	@%p3 bra 	$L__BB2_6;
	ld.global.u32 	%r198, [%rd1+8];
	xor.b32  	%r739, %r198, -2147483648;
$L__BB2_6:
	add.s32 	%r200, %r3, 3;
	setp.ge.s32 	%p4, %r200, %r1;
	mov.b32 	%r738, -1;
	@%p4 bra 	$L__BB2_8;
	ld.global.u32 	%r201, [%rd1+12];
	xor.b32  	%r738, %r201, -2147483648;
$L__BB2_8:
	add.s32 	%r203, %r3, 4;
	setp.ge.s32 	%p5, %r203, %r1;
	mov.b32 	%r737, -1;
	@%p5 bra 	$L__BB2_10;
	ld.global.u32 	%r204, [%rd1+16];
	xor.b32  	%r737, %r204, -2147483648;
$L__BB2_10:
	add.s32 	%r206, %r3, 5;
	setp.ge.s32 	%p6, %r206, %r1;
	mov.b32 	%r736, -1;
	@%p6 bra 	$L__BB2_12;
	ld.global.u32 	%r207, [%rd1+20];
	xor.b32  	%r736, %r207, -2147483648;
$L__BB2_12:
	add.s32 	%r209, %r3, 6;
	setp.ge.s32 	%p7, %r209, %r1;
	mov.b32 	%r735, -1;
	@%p7 bra 	$L__BB2_14;
	ld.global.u32 	%r210, [%rd1+24];
	xor.b32  	%r735, %r210, -2147483648;
$L__BB2_14:
	add.s32 	%r212, %r3, 7;
	setp.ge.s32 	%p8, %r212, %r1;
	mov.b32 	%r734, -1;
	@%p8 bra 	$L__BB2_16;
	ld.global.u32 	%r213, [%rd1+28];
	xor.b32  	%r734, %r213, -2147483648;
$L__BB2_16:
	add.s32 	%r215, %r3, 8;
	setp.ge.s32 	%p9, %r215, %r1;
	mov.b32 	%r733, -1;
	@%p9 bra 	$L__BB2_18;
	ld.global.u32 	%r216, [%rd1+32];
	xor.b32  	%r733, %r216, -2147483648;
$L__BB2_18:
	add.s32 	%r218, %r3, 9;
	setp.ge.s32 	%p10, %r218, %r1;
	mov.b32 	%r732, -1;
	@%p10 bra 	$L__BB2_20;
	ld.global.u32 	%r219, [%rd1+36];
	xor.b32  	%r732, %r219, -2147483648;
$L__BB2_20:
	add.s32 	%r221, %r3, 10;
	setp.ge.s32 	%p11, %r221, %r1;
	mov.b32 	%r731, -1;
	@%p11 bra 	$L__BB2_22;
	ld.global.u32 	%r222, [%rd1+40];
	xor.b32  	%r731, %r222, -2147483648;
$L__BB2_22:
	add.s32 	%r224, %r3, 11;
	setp.ge.s32 	%p12, %r224, %r1;
	mov.b32 	%r730, -1;
	@%p12 bra 	$L__BB2_24;
	ld.global.u32 	%r225, [%rd1+44];
	xor.b32  	%r730, %r225, -2147483648;
$L__BB2_24:
	add.s32 	%r227, %r3, 12;
	setp.ge.s32 	%p13, %r227, %r1;
	mov.b32 	%r729, -1;
	@%p13 bra 	$L__BB2_26;
	ld.global.u32 	%r228, [%rd1+48];
	xor.b32  	%r729, %r228, -2147483648;
$L__BB2_26:
	add.s32 	%r230, %r3, 13;
	setp.ge.s32 	%p14, %r230, %r1;
	mov.b32 	%r728, -1;
	@%p14 bra 	$L__BB2_28;
	ld.global.u32 	%r231, [%rd1+52];
	xor.b32  	%r728, %r231, -2147483648;
$L__BB2_28:
	add.s32 	%r233, %r3, 14;
	setp.ge.s32 	%p15, %r233, %r1;
	mov.b32 	%r727, -1;
	@%p15 bra 	$L__BB2_30;
	ld.global.u32 	%r234, [%rd1+56];
	xor.b32  	%r727, %r234, -2147483648;
$L__BB2_30:
	add.s32 	%r236, %r3, 15;
	setp.ge.s32 	%p16, %r236, %r1;
	mov.b32 	%r726, -1;
	@%p16 bra 	$L__BB2_32;
	ld.global.u32 	%r237, [%rd1+60];
	xor.b32  	%r726, %r237, -2147483648;
$L__BB2_32:
	add.s32 	%r239, %r3, 16;
	setp.ge.s32 	%p17, %r239, %r1;
	mov.b32 	%r725, -1;
	@%p17 bra 	$L__BB2_34;
	ld.global.u32 	%r240, [%rd1+64];
	xor.b32  	%r725, %r240, -2147483648;
$L__BB2_34:
	add.s32 	%r242, %r3, 17;
	setp.ge.s32 	%p18, %r242, %r1;
	mov.b32 	%r724, -1;
	@%p18 bra 	$L__BB2_36;
	ld.global.u32 	%r243, [%rd1+68];
	xor.b32  	%r724, %r243, -2147483648;
$L__BB2_36:
	add.s32 	%r245, %r3, 18;
	setp.ge.s32 	%p19, %r245, %r1;
	mov.b32 	%r723, -1;
	@%p19 bra 	$L__BB2_38;
	ld.global.u32 	%r246, [%rd1+72];
	xor.b32  	%r723, %r246, -2147483648;
$L__BB2_38:
	bar.sync 	0;
	shr.u32 	%r42, %r2, 5;
	shl.b32 	%r248, %r2, 2;
	mov.u32 	%r249, _ZZN3cub18CUB_300001_SM_10006detail10radix_sort31DeviceRadixSortSingleTileKernelINS1_5radix10policy_hubIiNS0_8NullTypeEyE10Policy1000ELNS0_9SortOrderE0EiS6_yNS1_21identity_decomposer_tEEEvPKT1_PSB_PKT2_PSF_T3_iiT4_E12temp_storage;
	add.s32 	%r43, %r249, %r248;
	shl.b32 	%r250, %r2, 7;
	add.s32 	%r44, %r43, %r250;
	shl.b32 	%r251, %r42, 2;
	add.s32 	%r252, %r249, %r251;
	add.s32 	%r45, %r252, 33792;
	mad.lo.s32 	%r46, %r2, -56, %r44;
	add.s32 	%r722, %r189, 6;
	sub.s32 	%r721, %r190, %r189;
$L__BB2_39:
	add.s32 	%r312, %r722, -6;
	min.s32 	%r255, %r721, 6;
	mov.b32 	%r341, 0;
	st.shared.u32 	[%r43], %r341;
	st.shared.u32 	[%r43+1024], %r341;
	st.shared.u32 	[%r43+2048], %r341;
	st.shared.u32 	[%r43+3072], %r341;
	st.shared.u32 	[%r43+4096], %r341;
	st.shared.u32 	[%r43+5120], %r341;
	st.shared.u32 	[%r43+6144], %r341;
	st.shared.u32 	[%r43+7168], %r341;
	st.shared.u32 	[%r43+8192], %r341;
	st.shared.u32 	[%r43+9216], %r341;
	st.shared.u32 	[%r43+10240], %r341;
	st.shared.u32 	[%r43+11264], %r341;
	st.shared.u32 	[%r43+12288], %r341;
	st.shared.u32 	[%r43+13312], %r341;
	st.shared.u32 	[%r43+14336], %r341;
	st.shared.u32 	[%r43+15360], %r341;
	st.shared.u32 	[%r43+16384], %r341;
	st.shared.u32 	[%r43+17408], %r341;
	st.shared.u32 	[%r43+18432], %r341;
	st.shared.u32 	[%r43+19456], %r341;
	st.shared.u32 	[%r43+20480], %r341;
	st.shared.u32 	[%r43+21504], %r341;
	st.shared.u32 	[%r43+22528], %r341;
	st.shared.u32 	[%r43+23552], %r341;
	st.shared.u32 	[%r43+24576], %r341;
	st.shared.u32 	[%r43+25600], %r341;
	st.shared.u32 	[%r43+26624], %r341;
	st.shared.u32 	[%r43+27648], %r341;
	st.shared.u32 	[%r43+28672], %r341;
	st.shared.u32 	[%r43+29696], %r341;
	st.shared.u32 	[%r43+30720], %r341;
	st.shared.u32 	[%r43+31744], %r341;
	st.shared.u32 	[%r43+32768], %r341;
	// begin inline asm
	bmsk.clamp.b32 %r253, %r341, %r255;
	// end inline asm
	// begin inline asm
	shr.b32 %r256, %r741, %r312;
	// end inline asm
	and.b32  	%r344, %r253, %r256;
	shl.b32 	%r345, %r344, 10;
	and.b32  	%r346, %r345, 31744;
	add.s32 	%r347, %r43, %r346;
	shr.u32 	%r348, %r344, 4;
	and.b32  	%r349, %r348, 268435454;
	add.s32 	%r71, %r347, %r349;
	ld.shared.u16 	%rs1, [%r71];
	add.s16 	%rs20, %rs1, 1;
	st.shared.u16 	[%r71], %rs20;
	// begin inline asm
	shr.b32 %r259, %r740, %r312;
	// end inline asm
	and.b32  	%r350, %r253, %r259;
	shl.b32 	%r351, %r350, 10;
	and.b32  	%r352, %r351, 31744;
	add.s32 	%r353, %r43, %r352;
	shr.u32 	%r354, %r350, 4;
	and.b32  	%r355, %r354, 268435454;
	add.s32 	%r72, %r353, %r355;
	ld.shared.u16 	%rs2, [%r72];
	add.s16 	%rs21, %rs2, 1;
	st.shared.u16 	[%r72], %rs21;
	// begin inline asm
	shr.b32 %r262, %r739, %r312;
	// end inline asm
	and.b32  	%r356, %r253, %r262;
	shl.b32 	%r357, %r356, 10;
	and.b32  	%r358, %r357, 31744;
	add.s32 	%r359, %r43, %r358;
	shr.u32 	%r360, %r356, 4;
	and.b32  	%r361, %r360, 268435454;
	add.s32 	%r73, %r359, %r361;
	ld.shared.u16 	%rs3, [%r73];
	add.s16 	%rs22, %rs3, 1;
	st.shared.u16 	[%r73], %rs22;
	// begin inline asm
	shr.b32 %r265, %r738, %r312;
	// end inline asm
	and.b32  	%r362, %r253, %r265;
	shl.b32 	%r363, %r362, 10;
	and.b32  	%r364, %r363, 31744;
	add.s32 	%r365, %r43, %r364;
	shr.u32 	%r366, %r362, 4;
	and.b32  	%r367, %r366, 268435454;
	add.s32 	%r74, %r365, %r367;
	ld.shared.u16 	%rs4, [%r74];
	add.s16 	%rs23, %rs4, 1;
	st.shared.u16 	[%r74], %rs23;
	// begin inline asm
	shr.b32 %r268, %r737, %r312;
	// end inline asm
	and.b32  	%r368, %r253, %r268;
	shl.b32 	%r369, %r368, 10;
	and.b32  	%r370, %r369, 31744;
	add.s32 	%r371, %r43, %r370;
	shr.u32 	%r372, %r368, 4;
	and.b32  	%r373, %r372, 268435454;
	add.s32 	%r75, %r371, %r373;
	ld.shared.u16 	%rs5, [%r75];
	add.s16 	%rs24, %rs5, 1;
	st.shared.u16 	[%r75], %rs24;
	// begin inline asm
	shr.b32 %r271, %r736, %r312;
	// end inline asm
	and.b32  	%r374, %r253, %r271;
	shl.b32 	%r375, %r374, 10;
	and.b32  	%r376, %r375, 31744;
	add.s32 	%r377, %r43, %r376;
	shr.u32 	%r378, %r374, 4;
	and.b32  	%r379, %r378, 268435454;
	add.s32 	%r76, %r377, %r379;
	ld.shared.u16 	%rs6, [%r76];
	add.s16 	%rs25, %rs6, 1;
	st.shared.u16 	[%r76], %rs25;
	// begin inline asm
	shr.b32 %r274, %r735, %r312;
	// end inline asm
	and.b32  	%r380, %r253, %r274;
	shl.b32 	%r381, %r380, 10;
	and.b32  	%r382, %r381, 31744;
	add.s32 	%r383, %r43, %r382;
	shr.u32 	%r384, %r380, 4;
	and.b32  	%r385, %r384, 268435454;
	add.s32 	%r77, %r383, %r385;
	ld.shared.u16 	%rs7, [%r77];
	add.s16 	%rs26, %rs7, 1;
	st.shared.u16 	[%r77], %rs26;
	// begin inline asm
	shr.b32 %r277, %r734, %r312;
	// end inline asm
	and.b32  	%r386, %r253, %r277;
	shl.b32 	%r387, %r386, 10;
	and.b32  	%r388, %r387, 31744;
	add.s32 	%r389, %r43, %r388;
	shr.u32 	%r390, %r386, 4;
	and.b32  	%r391, %r390, 268435454;
	add.s32 	%r78, %r389, %r391;
	ld.shared.u16 	%rs8, [%r78];
	add.s16 	%rs27, %rs8, 1;
	st.shared.u16 	[%r78], %rs27;
	// begin inline asm
	shr.b32 %r280, %r733, %r312;
	// end inline asm
	and.b32  	%r392, %r253, %r280;
	shl.b32 	%r393, %r392, 10;
	and.b32  	%r394, %r393, 31744;
	add.s32 	%r395, %r43, %r394;
	shr.u32 	%r396, %r392, 4;
	and.b32  	%r397, %r396, 268435454;
	add.s32 	%r79, %r395, %r397;
	ld.shared.u16 	%rs9, [%r79];
	add.s16 	%rs28, %rs9, 1;
	st.shared.u16 	[%r79], %rs28;
	// begin inline asm
	shr.b32 %r283, %r732, %r312;
	// end inline asm
	and.b32  	%r398, %r253, %r283;
	shl.b32 	%r399, %r398, 10;
	and.b32  	%r400, %r399, 31744;
	add.s32 	%r401, %r43, %r400;
	shr.u32 	%r402, %r398, 4;
	and.b32  	%r403, %r402, 268435454;
	add.s32 	%r80, %r401, %r403;
	ld.shared.u16 	%rs10, [%r80];
	add.s16 	%rs29, %rs10, 1;
	st.shared.u16 	[%r80], %rs29;
	// begin inline asm
	shr.b32 %r286, %r731, %r312;
	// end inline asm
	and.b32  	%r404, %r253, %r286;
	shl.b32 	%r405, %r404, 10;
	and.b32  	%r406, %r405, 31744;
	add.s32 	%r407, %r43, %r406;
	shr.u32 	%r408, %r404, 4;
	and.b32  	%r409, %r408, 268435454;
	add.s32 	%r81, %r407, %r409;
	ld.shared.u16 	%rs11, [%r81];
	add.s16 	%rs30, %rs11, 1;
	st.shared.u16 	[%r81], %rs30;
	// begin inline asm
	shr.b32 %r289, %r730, %r312;
	// end inline asm
	and.b32  	%r410, %r253, %r289;
	shl.b32 	%r411, %r410, 10;
	and.b32  	%r412, %r411, 31744;
	add.s32 	%r413, %r43, %r412;
	shr.u32 	%r414, %r410, 4;
	and.b32  	%r415, %r414, 268435454;
	add.s32 	%r82, %r413, %r415;
	ld.shared.u16 	%rs12, [%r82];
	add.s16 	%rs31, %rs12, 1;
	st.shared.u16 	[%r82], %rs31;
	// begin inline asm
	shr.b32 %r292, %r729, %r312;
	// end inline asm
	and.b32  	%r416, %r253, %r292;
	shl.b32 	%r417, %r416, 10;
	and.b32  	%r418, %r417, 31744;
	add.s32 	%r419, %r43, %r418;
	shr.u32 	%r420, %r416, 4;
	and.b32  	%r421, %r420, 268435454;
	add.s32 	%r83, %r419, %r421;
	ld.shared.u16 	%rs13, [%r83];
	add.s16 	%rs32, %rs13, 1;
	st.shared.u16 	[%r83], %rs32;
	// begin inline asm
	shr.b32 %r295, %r728, %r312;
	// end inline asm
	and.b32  	%r422, %r253, %r295;
	shl.b32 	%r423, %r422, 10;
	and.b32  	%r424, %r423, 31744;
	add.s32 	%r425, %r43, %r424;
	shr.u32 	%r426, %r422, 4;
	and.b32  	%r427, %r426, 268435454;
	add.s32 	%r84, %r425, %r427;
	ld.shared.u16 	%rs14, [%r84];
	add.s16 	%rs33, %rs14, 1;
	st.shared.u16 	[%r84], %rs33;
	// begin inline asm
	shr.b32 %r298, %r727, %r312;
	// end inline asm
	and.b32  	%r428, %r253, %r298;
	shl.b32 	%r429, %r428, 10;
	and.b32  	%r430, %r429, 31744;
	add.s32 	%r431, %r43, %r430;
	shr.u32 	%r432, %r428, 4;
	and.b32  	%r433, %r432, 268435454;
	add.s32 	%r85, %r431, %r433;
	ld.shared.u16 	%rs15, [%r85];
	add.s16 	%rs34, %rs15, 1;
	st.shared.u16 	[%r85], %rs34;
	// begin inline asm
	shr.b32 %r301, %r726, %r312;
	// end inline asm
	and.b32  	%r434, %r253, %r301;
	shl.b32 	%r435, %r434, 10;
	and.b32  	%r436, %r435, 31744;
	add.s32 	%r437, %r43, %r436;
	shr.u32 	%r438, %r434, 4;
	and.b32  	%r439, %r438, 268435454;
	add.s32 	%r86, %r437, %r439;
	ld.shared.u16 	%rs16, [%r86];
	add.s16 	%rs35, %rs16, 1;
	st.shared.u16 	[%r86], %rs35;
	// begin inline asm
	shr.b32 %r304, %r725, %r312;
	// end inline asm
	and.b32  	%r440, %r253, %r304;
	shl.b32 	%r441, %r440, 10;
	and.b32  	%r442, %r441, 31744;
	add.s32 	%r443, %r43, %r442;
	shr.u32 	%r444, %r440, 4;
	and.b32  	%r445, %r444, 268435454;
	add.s32 	%r87, %r443, %r445;
	ld.shared.u16 	%rs17, [%r87];
	add.s16 	%rs36, %rs17, 1;
	st.shared.u16 	[%r87], %rs36;
	// begin inline asm
	shr.b32 %r307, %r724, %r312;
	// end inline asm
	and.b32  	%r446, %r253, %r307;
	shl.b32 	%r447, %r446, 10;
	and.b32  	%r448, %r447, 31744;
	add.s32 	%r449, %r43, %r448;
	shr.u32 	%r450, %r446, 4;
	and.b32  	%r451, %r450, 268435454;
	add.s32 	%r88, %r449, %r451;
	ld.shared.u16 	%rs18, [%r88];
	add.s16 	%rs37, %rs18, 1;
	st.shared.u16 	[%r88], %rs37;
	// begin inline asm
	shr.b32 %r310, %r723, %r312;
	// end inline asm
	and.b32  	%r452, %r253, %r310;
	shl.b32 	%r453, %r452, 10;
	and.b32  	%r454, %r453, 31744;
	add.s32 	%r455, %r43, %r454;
	shr.u32 	%r456, %r452, 4;
	and.b32  	%r457, %r456, 268435454;
	add.s32 	%r89, %r455, %r457;
	ld.shared.u16 	%rs19, [%r89];
	add.s16 	%rs38, %rs19, 1;
	st.shared.u16 	[%r89], %rs38;
	bar.sync 	0;
	ld.shared.u32 	%r90, [%r44];
	ld.shared.u32 	%r458, [%r44+4];
	ld.shared.u32 	%r459, [%r44+8];
	ld.shared.u32 	%r460, [%r44+12];
	ld.shared.u32 	%r461, [%r44+16];
	ld.shared.u32 	%r462, [%r44+20];
	ld.shared.u32 	%r463, [%r44+24];
	ld.shared.u32 	%r464, [%r44+28];
	ld.shared.u32 	%r465, [%r44+32];
	ld.shared.u32 	%r466, [%r44+36];
	ld.shared.u32 	%r467, [%r44+40];
	ld.shared.u32 	%r468, [%r44+44];
	ld.shared.u32 	%r469, [%r44+48];
	ld.shared.u32 	%r470, [%r44+52];
	ld.shared.u32 	%r471, [%r44+56];
	ld.shared.u32 	%r472, [%r44+60];
	ld.shared.u32 	%r473, [%r44+64];
	ld.shared.u32 	%r474, [%r44+68];
	ld.shared.u32 	%r475, [%r44+72];
	ld.shared.u32 	%r476, [%r44+76];
	ld.shared.u32 	%r477, [%r44+80];
	ld.shared.u32 	%r478, [%r44+84];
	ld.shared.u32 	%r479, [%r44+88];
	ld.shared.u32 	%r480, [%r44+92];
	ld.shared.u32 	%r481, [%r44+96];
	ld.shared.u32 	%r482, [%r44+100];
	ld.shared.u32 	%r483, [%r44+104];
	ld.shared.u32 	%r484, [%r44+108];
	ld.shared.u32 	%r485, [%r44+112];
	ld.shared.u32 	%r486, [%r44+116];
	ld.shared.u32 	%r487, [%r44+120];
	ld.shared.u32 	%r488, [%r44+124];
	ld.shared.u32 	%r489, [%r44+128];
	add.s32 	%r91, %r458, %r90;
	add.s32 	%r92, %r459, %r91;
	add.s32 	%r93, %r460, %r92;
	add.s32 	%r94, %r461, %r93;
	add.s32 	%r95, %r462, %r94;
	add.s32 	%r96, %r463, %r95;
	add.s32 	%r97, %r464, %r96;
	add.s32 	%r98, %r465, %r97;
	add.s32 	%r99, %r466, %r98;
	add.s32 	%r100, %r467, %r99;
	add.s32 	%r101, %r468, %r100;
	add.s32 	%r102, %r469, %r101;
	add.s32 	%r103, %r470, %r102;
	add.s32 	%r104, %r471, %r103;
	add.s32 	%r105, %r472, %r104;
	add.s32 	%r106, %r473, %r105;
	add.s32 	%r107, %r474, %r106;
	add.s32 	%r108, %r475, %r107;
	add.s32 	%r109, %r476, %r108;
	add.s32 	%r110, %r477, %r109;
	add.s32 	%r111, %r478, %r110;
	add.s32 	%r112, %r479, %r111;
	add.s32 	%r113, %r480, %r112;
	add.s32 	%r114, %r481, %r113;
	add.s32 	%r115, %r482, %r114;
	add.s32 	%r116, %r483, %r115;
	add.s32 	%r117, %r484, %r116;
	add.s32 	%r118, %r485, %r117;
	add.s32 	%r119, %r486, %r118;
	add.s32 	%r120, %r487, %r119;
	add.s32 	%r121, %r488, %r120;
	add.s32 	%r318, %r489, %r121;
	// begin inline asm
	mov.u32 %r313, %laneid;
	// end inline asm
	mov.b32 	%r316, 1;
	mov.b32 	%r343, -1;
	// begin inline asm
	{  .reg .u32 r0;  .reg .pred p;  shfl.sync.up.b32 r0|p, %r318, %r316, %r341, %r343;  @p add.u32 r0, r0, %r318;  mov.u32 %r314, r0;}
	// end inline asm
	mov.b32 	%r322, 2;
	// begin inline asm
	{  .reg .u32 r0;  .reg .pred p;  shfl.sync.up.b32 r0|p, %r314, %r322, %r341, %r343;  @p add.u32 r0, r0, %r314;  mov.u32 %r320, r0;}
	// end inline asm
	mov.b32 	%r328, 4;
	// begin inline asm
	{  .reg .u32 r0;  .reg .pred p;  shfl.sync.up.b32 r0|p, %r320, %r328, %r341, %r343;  @p add.u32 r0, r0, %r320;  mov.u32 %r326, r0;}
	// end inline asm
	mov.b32 	%r334, 8;
	// begin inline asm
	{  .reg .u32 r0;  .reg .pred p;  shfl.sync.up.b32 r0|p, %r326, %r334, %r341, %r343;  @p add.u32 r0, r0, %r326;  mov.u32 %r332, r0;}
	// end inline asm
	mov.b32 	%r340, 16;
	// begin inline asm
	{  .reg .u32 r0;  .reg .pred p;  shfl.sync.up.b32 r0|p, %r332, %r340, %r341, %r343;  @p add.u32 r0, r0, %r332;  mov.u32 %r338, r0;}
	// end inline asm
	setp.ne.s32 	%p20, %r313, 31;
	@%p20 bra 	$L__BB2_41;
	st.shared.u32 	[%r45], %r338;
$L__BB2_41:
	sub.s32 	%r490, %r338, %r318;
	setp.gt.u32 	%p21, %r2, 31;
	setp.eq.s32 	%p22, %r42, 7;
	setp.eq.s32 	%p23, %r42, 6;
	setp.eq.s32 	%p24, %r42, 5;
	setp.eq.s32 	%p25, %r42, 4;
	setp.eq.s32 	%p26, %r42, 3;
	setp.eq.s32 	%p27, %r42, 2;
	setp.eq.s32 	%p28, %r42, 1;
	bar.sync 	0;
	ld.shared.v4.u32 	{%r491, %r492, %r493, %r494}, [_ZZN3cub18CUB_300001_SM_10006detail10radix_sort31DeviceRadixSortSingleTileKernelINS1_5radix10policy_hubIiNS0_8NullTypeEyE10Policy1000ELNS0_9SortOrderE0EiS6_yNS1_21identity_decomposer_tEEEvPKT1_PSB_PKT2_PSF_T3_iiT4_E12temp_storage+33792];
	selp.b32 	%r495, %r491, %r742, %p28;
	add.s32 	%r496, %r492, %r491;
	selp.b32 	%r497, %r496, %r495, %p27;
	add.s32 	%r498, %r496, %r493;
	selp.b32 	%r499, %r498, %r497, %p26;
	add.s32 	%r500, %r498, %r494;
	selp.b32 	%r501, %r500, %r499, %p25;
	ld.shared.v4.u32 	{%r502, %r503, %r504, %r505}, [_ZZN3cub18CUB_300001_SM_10006detail10radix_sort31DeviceRadixSortSingleTileKernelINS1_5radix10policy_hubIiNS0_8NullTypeEyE10Policy1000ELNS0_9SortOrderE0EiS6_yNS1_21identity_decomposer_tEEEvPKT1_PSB_PKT2_PSF_T3_iiT4_E12temp_storage+33808];
	add.s32 	%r506, %r500, %r502;
	selp.b32 	%r507, %r506, %r501, %p24;
	add.s32 	%r508, %r506, %r503;
	selp.b32 	%r509, %r508, %r507, %p23;
	add.s32 	%r510, %r508, %r504;
	selp.b32 	%r742, %r510, %r509, %p22;
	add.s32 	%r126, %r510, %r505;
	setp.ne.s32 	%p29, %r313, 0;
	selp.b32 	%r511, %r490, 0, %p29;
	add.s32 	%r512, %r742, %r511;
	or.pred  	%p30, %p21, %p29;
	selp.b32 	%r743, %r512, %r490, %p21;
	@%p30 bra 	$L__BB2_43;
	shl.b32 	%r743, %r126, 16;
	st.shared.u32 	[_ZZN3cub18CUB_300001_SM_10006detail10radix_sort31DeviceRadixSortSingleTileKernelINS1_5radix10policy_hubIiNS0_8NullTypeEyE10Policy1000ELNS0_9SortOrderE0EiS6_yNS1_21identity_decomposer_tEEEvPKT1_PSB_PKT2_PSF_T3_iiT4_E12temp_storage+33832], %r743;
$L__BB2_43:
	setp.eq.s32 	%p31, %r2, 0;
	bar.sync 	0;
	ld.shared.u32 	%r513, [_ZZN3cub18CUB_300001_SM_10006detail10radix_sort31DeviceRadixSortSingleTileKernelINS1_5radix10policy_hubIiNS0_8NullTypeEyE10Policy1000ELNS0_9SortOrderE0EiS6_yNS1_21identity_decomposer_tEEEvPKT1_PSB_PKT2_PSF_T3_iiT4_E12temp_storage+33832];
	selp.b32 	%r514, 0, %r513, %p31;
	add.s32 	%r515, %r743, %r514;
	add.s32 	%r516, %r90, %r515;
	add.s32 	%r517, %r91, %r515;
	add.s32 	%r518, %r92, %r515;
	add.s32 	%r519, %r93, %r515;
	add.s32 	%r520, %r94, %r515;
	add.s32 	%r521, %r95, %r515;
	add.s32 	%r522, %r96, %r515;
	add.s32 	%r523, %r97, %r515;
	add.s32 	%r524, %r98, %r515;
	add.s32 	%r525, %r99, %r515;
	add.s32 	%r526, %r100, %r515;
	add.s32 	%r527, %r101, %r515;
	add.s32 	%r528, %r102, %r515;
	add.s32 	%r529, %r103, %r515;
	add.s32 	%r530, %r104, %r515;
	add.s32 	%r531, %r105, %r515;
	add.s32 	%r532, %r106, %r515;
	add.s32 	%r533, %r107, %r515;
	add.s32 	%r534, %r108, %r515;
	add.s32 	%r535, %r109, %r515;
	add.s32 	%r536, %r110, %r515;
	add.s32 	%r537, %r111, %r515;
	add.s32 	%r538, %r112, %r515;
	add.s32 	%r539, %r113, %r515;
	add.s32 	%r540, %r114, %r515;
	add.s32 	%r541, %r115, %r515;
	add.s32 	%r542, %r116, %r515;
	add.s32 	%r543, %r117, %r515;
	add.s32 	%r544, %r118, %r515;
	add.s32 	%r545, %r119, %r515;
	add.s32 	%r546, %r120, %r515;
	add.s32 	%r547, %r121, %r515;
	st.shared.u32 	[%r44], %r515;
	st.shared.u32 	[%r44+4], %r516;
	st.shared.u32 	[%r44+8], %r517;
	st.shared.u32 	[%r44+12], %r518;
	st.shared.u32 	[%r44+16], %r519;
	st.shared.u32 	[%r44+20], %r520;
	st.shared.u32 	[%r44+24], %r521;
	st.shared.u32 	[%r44+28], %r522;
	st.shared.u32 	[%r44+32], %r523;
	st.shared.u32 	[%r44+36], %r524;
	st.shared.u32 	[%r44+40], %r525;
	st.shared.u32 	[%r44+44], %r526;
	st.shared.u32 	[%r44+48], %r527;
	st.shared.u32 	[%r44+52], %r528;
	st.shared.u32 	[%r44+56], %r529;
	st.shared.u32 	[%r44+60], %r530;
	st.shared.u32 	[%r44+64], %r531;
	st.shared.u32 	[%r44+68], %r532;
	st.shared.u32 	[%r44+72], %r533;
	st.shared.u32 	[%r44+76], %r534;
	st.shared.u32 	[%r44+80], %r535;
	st.shared.u32 	[%r44+84], %r536;
	st.shared.u32 	[%r44+88], %r537;
	st.shared.u32 	[%r44+92], %r538;
	st.shared.u32 	[%r44+96], %r539;
	st.shared.u32 	[%r44+100], %r540;
	st.shared.u32 	[%r44+104], %r541;
	st.shared.u32 	[%r44+108], %r542;
	st.shared.u32 	[%r44+112], %r543;
	st.shared.u32 	[%r44+116], %r544;
	st.shared.u32 	[%r44+120], %r545;
	st.shared.u32 	[%r44+124], %r546;
	st.shared.u32 	[%r44+128], %r547;
	bar.sync 	0;
	cvt.u32.u16 	%r548, %rs1;
	ld.shared.u16 	%r549, [%r71];
	add.s32 	%r130, %r549, %r548;
	cvt.u32.u16 	%r550, %rs2;
	ld.shared.u16 	%r551, [%r72];
	add.s32 	%r131, %r551, %r550;
	cvt.u32.u16 	%r552, %rs3;
	ld.shared.u16 	%r553, [%r73];
	add.s32 	%r132, %r553, %r552;
	cvt.u32.u16 	%r554, %rs4;
	ld.shared.u16 	%r555, [%r74];
	add.s32 	%r133, %r555, %r554;
	cvt.u32.u16 	%r556, %rs5;
	ld.shared.u16 	%r557, [%r75];
	add.s32 	%r134, %r557, %r556;
	cvt.u32.u16 	%r558, %rs6;
	ld.shared.u16 	%r559, [%r76];
	add.s32 	%r135, %r559, %r558;
	cvt.u32.u16 	%r560, %rs7;
	ld.shared.u16 	%r561, [%r77];
	add.s32 	%r136, %r561, %r560;
	cvt.u32.u16 	%r562, %rs8;
	ld.shared.u16 	%r563, [%r78];
	add.s32 	%r137, %r563, %r562;
	cvt.u32.u16 	%r564, %rs9;
	ld.shared.u16 	%r565, [%r79];
	add.s32 	%r138, %r565, %r564;
	cvt.u32.u16 	%r566, %rs10;
	ld.shared.u16 	%r567, [%r80];
	add.s32 	%r139, %r567, %r566;
	cvt.u32.u16 	%r568, %rs11;
	ld.shared.u16 	%r569, [%r81];
	add.s32 	%r140, %r569, %r568;
	cvt.u32.u16 	%r570, %rs12;
	ld.shared.u16 	%r571, [%r82];
	add.s32 	%r141, %r571, %r570;
	cvt.u32.u16 	%r572, %rs13;
	ld.shared.u16 	%r573, [%r83];
	add.s32 	%r142, %r573, %r572;
	cvt.u32.u16 	%r574, %rs14;
	ld.shared.u16 	%r575, [%r84];
	add.s32 	%r143, %r575, %r574;
	cvt.u32.u16 	%r576, %rs15;
	ld.shared.u16 	%r577, [%r85];
	add.s32 	%r144, %r577, %r576;
	cvt.u32.u16 	%r578, %rs16;
	ld.shared.u16 	%r579, [%r86];
	add.s32 	%r145, %r579, %r578;
	cvt.u32.u16 	%r580, %rs17;
	ld.shared.u16 	%r581, [%r87];
	add.s32 	%r146, %r581, %r580;
	cvt.u32.u16 	%r582, %rs18;
	ld.shared.u16 	%r583, [%r88];
	add.s32 	%r147, %r583, %r582;
	cvt.u32.u16 	%r584, %rs19;
	ld.shared.u16 	%r585, [%r89];
	add.s32 	%r148, %r585, %r584;
	bar.sync 	0;
	setp.lt.s32 	%p32, %r722, %r190;
	@%p32 bra 	$L__BB2_83;
	cvt.u64.u32 	%rd8, %r2;
	shl.b32 	%r586, %r130, 2;
	mov.u32 	%r587, _ZZN3cub18CUB_300001_SM_10006detail10radix_sort31DeviceRadixSortSingleTileKernelINS1_5radix10policy_hubIiNS0_8NullTypeEyE10Policy1000ELNS0_9SortOrderE0EiS6_yNS1_21identity_decomposer_tEEEvPKT1_PSB_PKT2_PSF_T3_iiT4_E12temp_storage;
	add.s32 	%r588, %r587, %r586;
	st.shared.u32 	[%r588], %r741;
	shl.b32 	%r589, %r131, 2;
	add.s32 	%r590, %r587, %r589;
	st.shared.u32 	[%r590], %r740;
	shl.b32 	%r591, %r132, 2;
	add.s32 	%r592, %r587, %r591;
	st.shared.u32 	[%r592], %r739;
	shl.b32 	%r593, %r133, 2;
	add.s32 	%r594, %r587, %r593;
	st.shared.u32 	[%r594], %r738;
	shl.b32 	%r595, %r134, 2;
	add.s32 	%r596, %r587, %r595;
	st.shared.u32 	[%r596], %r737;
	shl.b32 	%r597, %r135, 2;
	add.s32 	%r598, %r587, %r597;
	st.shared.u32 	[%r598], %r736;
	shl.b32 	%r599, %r136, 2;
	add.s32 	%r600, %r587, %r599;
	st.shared.u32 	[%r600], %r735;
	shl.b32 	%r601, %r137, 2;
	add.s32 	%r602, %r587, %r601;
	st.shared.u32 	[%r602], %r734;
	shl.b32 	%r603, %r138, 2;
	add.s32 	%r604, %r587, %r603;
	st.shared.u32 	[%r604], %r733;
	shl.b32 	%r605, %r139, 2;
	add.s32 	%r606, %r587, %r605;
	st.shared.u32 	[%r606], %r732;
	shl.b32 	%r607, %r140, 2;
	add.s32 	%r608, %r587, %r607;
	st.shared.u32 	[%r608], %r731;
	shl.b32 	%r609, %r141, 2;
	add.s32 	%r610, %r587, %r609;
	st.shared.u32 	[%r610], %r730;
	shl.b32 	%r611, %r142, 2;
	add.s32 	%r612, %r587, %r611;
	st.shared.u32 	[%r612], %r729;
	shl.b32 	%r613, %r143, 2;
	add.s32 	%r614, %r587, %r613;
	st.shared.u32 	[%r614], %r728;
	shl.b32 	%r615, %r144, 2;
	add.s32 	%r616, %r587, %r615;
	st.shared.u32 	[%r616], %r727;
	shl.b32 	%r617, %r145, 2;
	add.s32 	%r618, %r587, %r617;
	st.shared.u32 	[%r618], %r726;
	shl.b32 	%r619, %r146, 2;
	add.s32 	%r620, %r587, %r619;
	st.shared.u32 	[%r620], %r725;
	shl.b32 	%r621, %r147, 2;
	add.s32 	%r622, %r587, %r621;
	st.shared.u32 	[%r622], %r724;
	shl.b32 	%r623, %r148, 2;
	add.s32 	%r624, %r587, %r623;
	st.shared.u32 	[%r624], %r723;
	bar.sync 	0;
	mad.lo.s32 	%r149, %r2, -72, %r46;
	ld.shared.u32 	%r150, [%r149+1024];
	ld.shared.u32 	%r151, [%r149+2048];
	ld.shared.u32 	%r152, [%r149+3072];
	ld.shared.u32 	%r153, [%r149+4096];
	ld.shared.u32 	%r154, [%r149+5120];
	ld.shared.u32 	%r155, [%r149+6144];
	ld.shared.u32 	%r156, [%r149+7168];
	ld.shared.u32 	%r157, [%r149+8192];
	ld.shared.u32 	%r158, [%r149+9216];
	ld.shared.u32 	%r159, [%r149+10240];
	ld.shared.u32 	%r160, [%r149+11264];
	ld.shared.u32 	%r161, [%r149+12288];
	ld.shared.u32 	%r162, [%r149+13312];
	ld.shared.u32 	%r163, [%r149+14336];
	ld.shared.u32 	%r164, [%r149+15360];
	ld.shared.u32 	%r165, [%r149+16384];
	ld.shared.u32 	%r166, [%r149+17408];
	ld.shared.u32 	%r167, [%r149+18432];
	setp.gt.u64 	%p33, %rd4, %rd8;
	cvta.to.global.u64 	%rd9, %rd3;
	mul.wide.u32 	%rd10, %r2, 4;
	add.s64 	%rd2, %rd9, %rd10;
	@%p33 bra 	$L__BB2_45;
	bra.uni 	$L__BB2_46;
$L__BB2_45:
	ld.shared.u32 	%r625, [%r149];
	xor.b32  	%r626, %r625, -2147483648;
	st.global.u32 	[%rd2], %r626;
$L__BB2_46:
	add.s32 	%r627, %r2, 256;
	cvt.u64.u32 	%rd11, %r627;
	setp.le.u64 	%p34, %rd4, %rd11;
	@%p34 bra 	$L__BB2_48;
	xor.b32  	%r628, %r150, -2147483648;
	st.global.u32 	[%rd2+1024], %r628;
$L__BB2_48:
	add.s32 	%r629, %r2, 512;
	cvt.u64.u32 	%rd12, %r629;
	setp.le.u64 	%p35, %rd4, %rd12;
	@%p35 bra 	$L__BB2_50;
	xor.b32  	%r630, %r151, -2147483648;
	st.global.u32 	[%rd2+2048], %r630;
$L__BB2_50:
	add.s32 	%r631, %r2, 768;
	cvt.u64.u32 	%rd13, %r631;
	setp.le.u64 	%p36, %rd4, %rd13;
	@%p36 bra 	$L__BB2_52;
	xor.b32  	%r632, %r152, -2147483648;
	st.global.u32 	[%rd2+3072], %r632;
$L__BB2_52:
	or.b32  	%r633, %r2, 1024;
	cvt.u64.u32 	%rd14, %r633;
	setp.le.u64 	%p37, %rd4, %rd14;
	@%p37 bra 	$L__BB2_54;
	xor.b32  	%r634, %r153, -2147483648;
	st.global.u32 	[%rd2+4096], %r634;
$L__BB2_54:
	add.s32 	%r635, %r2, 1280;
	cvt.u64.u32 	%rd15, %r635;
	setp.le.u64 	%p38, %rd4, %rd15;
	@%p38 bra 	$L__BB2_56;
	xor.b32  	%r636, %r154, -2147483648;
	st.global.u32 	[%rd2+5120], %r636;
$L__BB2_56:
	add.s32 	%r637, %r2, 1536;
	cvt.u64.u32 	%rd16, %r637;
	setp.le.u64 	%p39, %rd4, %rd16;
	@%p39 bra 	$L__BB2_58;
	xor.b32  	%r638, %r155, -2147483648;
	st.global.u32 	[%rd2+6144], %r638;
$L__BB2_58:
	add.s32 	%r639, %r2, 1792;
	cvt.u64.u32 	%rd17, %r639;
	setp.le.u64 	%p40, %rd4, %rd17;
	@%p40 bra 	$L__BB2_60;
	xor.b32  	%r640, %r156, -2147483648;
	st.global.u32 	[%rd2+7168], %r640;
$L__BB2_60:
	or.b32  	%r641, %r2, 2048;
	cvt.u64.u32 	%rd18, %r641;
	setp.le.u64 	%p41, %rd4, %rd18;
	@%p41 bra 	$L__BB2_62;
	xor.b32  	%r642, %r157, -2147483648;
	st.global.u32 	[%rd2+8192], %r642;
$L__BB2_62:
	add.s32 	%r643, %r2, 2304;
	cvt.u64.u32 	%rd19, %r643;
	setp.le.u64 	%p42, %rd4, %rd19;
	@%p42 bra 	$L__BB2_64;
	xor.b32  	%r644, %r158, -2147483648;
	st.global.u32 	[%rd2+9216], %r644;
$L__BB2_64:
	add.s32 	%r645, %r2, 2560;
	cvt.u64.u32 	%rd20, %r645;
	setp.le.u64 	%p43, %rd4, %rd20;
	@%p43 bra 	$L__BB2_66;
	xor.b32  	%r646, %r159, -2147483648;
	st.global.u32 	[%rd2+10240], %r646;
$L__BB2_66:
	add.s32 	%r647, %r2, 2816;
	cvt.u64.u32 	%rd21, %r647;
	setp.le.u64 	%p44, %rd4, %rd21;
	@%p44 bra 	$L__BB2_68;
	xor.b32  	%r648, %r160, -2147483648;
	st.global.u32 	[%rd2+11264], %r648;
$L__BB2_68:
	or.b32  	%r649, %r2, 3072;
	cvt.u64.u32 	%rd22, %r649;
	setp.le.u64 	%p45, %rd4, %rd22;
	@%p45 bra 	$L__BB2_70;
	xor.b32  	%r650, %r161, -2147483648;
	st.global.u32 	[%rd2+12288], %r650;
$L__BB2_70:
	add.s32 	%r651, %r2, 3328;
	cvt.u64.u32 	%rd23, %r651;
	setp.le.u64 	%p46, %rd4, %rd23;
	@%p46 bra 	$L__BB2_72;
	xor.b32  	%r652, %r162, -2147483648;
	st.global.u32 	[%rd2+13312], %r652;
$L__BB2_72:
	add.s32 	%r653, %r2, 3584;
	cvt.u64.u32 	%rd24, %r653;
	setp.le.u64 	%p47, %rd4, %rd24;
	@%p47 bra 	$L__BB2_74;
	xor.b32  	%r654, %r163, -2147483648;
	st.global.u32 	[%rd2+14336], %r654;
$L__BB2_74:
	add.s32 	%r655, %r2, 3840;
	cvt.u64.u32 	%rd25, %r655;
	setp.le.u64 	%p48, %rd4, %rd25;
	@%p48 bra 	$L__BB2_76;
	xor.b32  	%r656, %r164, -2147483648;
	st.global.u32 	[%rd2+15360], %r656;
$L__BB2_76:
	or.b32  	%r657, %r2, 4096;
	cvt.u64.u32 	%rd26, %r657;
	setp.le.u64 	%p49, %rd4, %rd26;
	@%p49 bra 	$L__BB2_78;
	xor.b32  	%r658, %r165, -2147483648;
	st.global.u32 	[%rd2+16384], %r658;
$L__BB2_78:
	add.s32 	%r659, %r2, 4352;
	cvt.u64.u32 	%rd27, %r659;
	setp.le.u64 	%p50, %rd4, %rd27;
	@%p50 bra 	$L__BB2_80;
	xor.b32  	%r660, %r166, -2147483648;
	st.global.u32 	[%rd2+17408], %r660;
$L__BB2_80:
	add.s32 	%r661, %r2, 4608;
	cvt.u64.u32 	%rd28, %r661;
	setp.le.u64 	%p51, %rd4, %rd28;
	@%p51 bra 	$L__BB2_82;
	xor.b32  	%r662, %r167, -2147483648;
	st.global.u32 	[%rd2+18432], %r662;
$L__BB2_82:
	ret;
$L__BB2_83:
	shl.b32 	%r663, %r130, 2;
	mov.u32 	%r664, _ZZN3cub18CUB_300001_SM_10006detail10radix_sort31DeviceRadixSortSingleTileKernelINS1_5radix10policy_hubIiNS0_8NullTypeEyE10Policy1000ELNS0_9SortOrderE0EiS6_yNS1_21identity_decomposer_tEEEvPKT1_PSB_PKT2_PSF_T3_iiT4_E12temp_storage;
	add.s32 	%r665, %r664, %r663;
	st.shared.u32 	[%r665], %r741;
	shl.b32 	%r666, %r131, 2;
	add.s32 	%r667, %r664, %r666;
	st.shared.u32 	[%r667], %r740;
	shl.b32 	%r668, %r132, 2;
	add.s32 	%r669, %r664, %r668;
	st.shared.u32 	[%r669], %r739;
	shl.b32 	%r670, %r133, 2;
	add.s32 	%r671, %r664, %r670;
	st.shared.u32 	[%r671], %r738;
	shl.b32 	%r672, %r134, 2;
	add.s32 	%r673, %r664, %r672;
	st.shared.u32 	[%r673], %r737;
	shl.b32 	%r674, %r135, 2;
	add.s32 	%r675, %r664, %r674;
	st.shared.u32 	[%r675], %r736;
	shl.b32 	%r676, %r136, 2;
	add.s32 	%r677, %r664, %r676;
	st.shared.u32 	[%r677], %r735;
	shl.b32 	%r678, %r137, 2;
	add.s32 	%r679, %r664, %r678;
	st.shared.u32 	[%r679], %r734;
	shl.b32 	%r680, %r138, 2;
	add.s32 	%r681, %r664, %r680;
	st.shared.u32 	[%r681], %r733;
	shl.b32 	%r682, %r139, 2;
	add.s32 	%r683, %r664, %r682;
	st.shared.u32 	[%r683], %r732;
	shl.b32 	%r684, %r140, 2;
	add.s32 	%r685, %r664, %r684;
	st.shared.u32 	[%r685], %r731;
	shl.b32 	%r686, %r141, 2;
	add.s32 	%r687, %r664, %r686;
	st.shared.u32 	[%r687], %r730;
	shl.b32 	%r688, %r142, 2;
	add.s32 	%r689, %r664, %r688;
	st.shared.u32 	[%r689], %r729;
	shl.b32 	%r690, %r143, 2;
	add.s32 	%r691, %r664, %r690;
	st.shared.u32 	[%r691], %r728;
	shl.b32 	%r692, %r144, 2;
	add.s32 	%r693, %r664, %r692;
	st.shared.u32 	[%r693], %r727;
	shl.b32 	%r694, %r145, 2;
	add.s32 	%r695, %r664, %r694;
	st.shared.u32 	[%r695], %r726;
	shl.b32 	%r696, %r146, 2;
	add.s32 	%r697, %r664, %r696;
	st.shared.u32 	[%r697], %r725;
	shl.b32 	%r698, %r147, 2;
	add.s32 	%r699, %r664, %r698;
	st.shared.u32 	[%r699], %r724;
	shl.b32 	%r700, %r148, 2;
	add.s32 	%r701, %r664, %r700;
	st.shared.u32 	[%r701], %r723;
	bar.sync 	0;
	ld.shared.u32 	%r741, [%r46];
	ld.shared.u32 	%r740, [%r46+4];
	ld.shared.u32 	%r739, [%r46+8];
	ld.shared.u32 	%r738, [%r46+12];
	ld.shared.u32 	%r737, [%r46+16];
	ld.shared.u32 	%r736, [%r46+20];
	ld.shared.u32 	%r735, [%r46+24];
	ld.shared.u32 	%r734, [%r46+28];
	ld.shared.u32 	%r733, [%r46+32];
	ld.shared.u32 	%r732, [%r46+36];
	ld.shared.u32 	%r731, [%r46+40];
	ld.shared.u32 	%r730, [%r46+44];
	ld.shared.u32 	%r729, [%r46+48];
	ld.shared.u32 	%r728, [%r46+52];
	ld.shared.u32 	%r727, [%r46+56];
	ld.shared.u32 	%r726, [%r46+60];
	ld.shared.u32 	%r725, [%r46+64];
	ld.shared.u32 	%r724, [%r46+68];
	ld.shared.u32 	%r723, [%r46+72];
	bar.sync 	0;
	add.s32 	%r722, %r722, 6;
	add.s32 	%r721, %r721, -6;
	bra.uni 	$L__BB2_39;

}
	// .globl	_ZN3cub18CUB_300001_SM_10006detail10radix_sort30DeviceRadixSortHistogramKernelINS1_5radix10policy_hubIiNS0_8NullTypeEyE10Policy1000ELNS0_9SortOrderE0EiyNS1_21identity_decomposer_tEEEvPT2_PKT1_SB_iiT3_
.visible .entry _ZN3cub18CUB_300001_SM_10006detail10radix_sort30DeviceRadixSortHistogramKernelINS1_5radix10policy_hubIiNS0_8NullTypeEyE10Policy1000ELNS0_9SortOrderE0EiyNS1_21identity_decomposer_tEEEvPT2_PKT1_SB_iiT3_(
	.param .u64 .ptr .align 1 _ZN3cub18CUB_300001_SM_10006detail10radix_sort30DeviceRadixSortHistogramKernelINS1_5radix10policy_hubIiNS0_8NullTypeEyE10Policy1000ELNS0_9SortOrderE0EiyNS1_21identity_decomposer_tEEEvPT2_PKT1_SB_iiT3__param_0,
	.param .u64 .ptr .align 1 _ZN3cub18CUB_300001_SM_10006detail10radix_sort30DeviceRadixSortHistogramKernelINS1_5radix10policy_hubIiNS0_8NullTypeEyE10Policy1000ELNS0_9SortOrderE0EiyNS1_21identity_decomposer_tEEEvPT2_PKT1_SB_iiT3__param_1,
	.param .u64 _ZN3cub18CUB_300001_SM_10006detail10radix_sort30DeviceRadixSortHistogramKernelINS1_5radix10policy_hubIiNS0_8NullTypeEyE10Policy1000ELNS0_9SortOrderE0EiyNS1_21identity_decomposer_tEEEvPT2_PKT1_SB_iiT3__param_2,
	.param .u32 _ZN3cub18CUB_300001_SM_10006detail10radix_sort30DeviceRadixSortHistogramKernelINS1_5radix10policy_hubIiNS0_8NullTypeEyE10Policy1000ELNS0_9SortOrderE0EiyNS1_21identity_decomposer_tEEEvPT2_PKT1_SB_iiT3__param_3,
	.param .u32 _ZN3cub18CUB_300001_SM_10006detail10radix_sort30DeviceRadixSortHistogramKernelINS1_5radix10policy_hubIiNS0_8NullTypeEyE10Policy1000ELNS0_9SortOrderE0EiyNS1_21identity_decomposer_tEEEvPT2_PKT1_SB_iiT3__param_4,
	.param .align 1 .b8 _ZN3cub18CUB_300001_SM_10006detail10radix_sort30DeviceRadixSortHistogramKernelINS1_5radix10policy_hubIiNS0_8NullTypeEyE10Policy1000ELNS0_9SortOrderE0EiyNS1_21identity_decomposer_tEEEvPT2_PKT1_SB_iiT3__param_5[1]
)
.maxntid 128
{
	.reg .pred 	%p<91>;
	.reg .b32 	%r<486>;
	.reg .b64 	%rd<137>;
	// demoted variable
	.shared .align 4 .b8 _ZZN3cub18CUB_300001_SM_10006detail10radix_sort30DeviceRadixSortHistogramKernelINS1_5radix10policy_hubIiNS0_8NullTypeEyE10Policy1000ELNS0_9SortOrderE0EiyNS1_21identity_decomposer_tEEEvPT2_PKT1_SB_iiT3_E12temp_storage[4096];
	ld.param.u64 	%rd18, [_ZN3cub18CUB_300001_SM_10006detail10radix_sort30DeviceRadixSortHistogramKernelINS1_5radix10policy_hubIiNS0_8NullTypeEyE10Policy1000ELNS0_9SortOrderE0EiyNS1_21identity_decomposer_tEEEvPT2_PKT1_SB_iiT3__param_0];
	ld.param.u64 	%rd19, [_ZN3cub18CUB_300001_SM_10006detail10radix_sort30DeviceRadixSortHistogramKernelINS1_5radix10policy_hubIiNS0_8NullTypeEyE10Policy1000ELNS0_9SortOrderE0EiyNS1_21identity_decomposer_tEEEvPT2_PKT1_SB_iiT3__param_1];
	ld.param.u64 	%rd17, [_ZN3cub18CUB_300001_SM_10006detail10radix_sort30DeviceRadixSortHistogramKernelINS1_5radix10policy_hubIiNS0_8NullTypeEyE10Policy1000ELNS0_9SortOrderE0EiyNS1_21identity_decomposer_tEEEvPT2_PKT1_SB_iiT3__param_2];
	ld.param.u32 	%r174, [_ZN3cub18CUB_300001_SM_10006detail10radix_sort30DeviceRadixSortHistogramKernelINS1_5radix10policy_hubIiNS0_8NullTypeEyE10Policy1000ELNS0_9SortOrderE0EiyNS1_21identity_decomposer_tEEEvPT2_PKT1_SB_iiT3__param_3];
	ld.param.u32 	%r175, [_ZN3cub18CUB_300001_SM_10006detail10radix_sort30DeviceRadixSortHistogramKernelINS1_5radix10policy_hubIiNS0_8NullTypeEyE10Policy1000ELNS0_9SortOrderE0EiyNS1_21identity_decomposer_tEEEvPT2_PKT1_SB_iiT3__param_4];
	cvta.to.global.u64 	%rd1, %rd19;
	cvta.to.global.u64 	%rd2, %rd18;
	setp.eq.s64 	%p2, %rd17, 0;
	@%p2 bra 	$L__BB3_153;
	sub.s32 	%r176, %r175, %r174;
	add.s32 	%r177, %r176, 7;
	shr.s32 	%r178, %r177, 31;
	shr.u32 	%r179, %r178, 29;
	add.s32 	%r180, %r177, %r179;
	shr.s32 	%r181, %r180, 3;
	mov.u32 	%r182, %tid.x;
	setp.gt.u32 	%p3, %r182, 255;
	setp.lt.s32 	%p4, %r177, 8;
	mov.u32 	%r183, %ctaid.x;
	shl.b32 	%r184, %r183, 11;
	cvt.u64.u32 	%rd3, %r184;
	mov.u32 	%r185, %nctaid.x;
	shl.b32 	%r186, %r185, 11;
	cvt.u64.u32 	%rd4, %r186;
	add.s32 	%r1, %r181, -1;
	and.b32  	%r2, %r181, 15;
	and.b32  	%r3, %r181, 7;
	add.s32 	%r4, %r3, -1;
	and.b32  	%r5, %r181, 3;
	or.pred  	%p1, %p3, %p4;
	shl.b32 	%r187, %r182, 2;
	mov.u32 	%r188, _ZZN3cub18CUB_300001_SM_10006detail10radix_sort30DeviceRadixSortHistogramKernelINS1_5radix10policy_hubIiNS0_8NullTypeEyE10Policy1000ELNS0_9SortOrderE0EiyNS1_21identity_decomposer_tEEEvPT2_PKT1_SB_iiT3_E12temp_storage;
	add.s32 	%r6, %r188, %r187;
	and.b32  	%r7, %r181, 268435440;
	cvt.u64.u32 	%rd5, %r182;
	add.s32 	%r8, %r182, 128;
	add.s32 	%r9, %r182, 256;
	add.s32 	%r10, %r182, 384;
	add.s32 	%r11, %r182, 512;
	add.s32 	%r12, %r182, 640;
	add.s32 	%r13, %r182, 768;
	or.b32  	%r14, %r182, 1024;
	add.s32 	%r15, %r182, 1920;
	and.b32  	%r16, %r181, 268435448;
	and.b32  	%r17, %r181, 1;
	neg.s32 	%r18, %r7;
	add.s32 	%r19, %r6, 8192;
	add.s64 	%rd21, %rd17, -1;
	shr.u64 	%rd22, %rd21, 30;
	add.s64 	%rd23, %rd22, 1;
	min.u64 	%rd6, %rd23, %rd17;
	mov.b64 	%rd135, 0;
$L__BB3_2:
	@%p1 bra 	$L__BB3_30;
	setp.lt.u32 	%p5, %r1, 15;
	mov.b32 	%r439, 0;
	@%p5 bra 	$L__BB3_6;
	mov.u32 	%r436, %r19;
	mov.u32 	%r437, %r18;
$L__BB3_5:
	.pragma "nounroll";
	mov.b32 	%r190, 0;
	st.shared.u32 	[%r436+-8192], %r190;
	st.shared.u32 	[%r436+-7168], %r190;
	st.shared.u32 	[%r436+-6144], %r190;
	st.shared.u32 	[%r436+-5120], %r190;
	st.shared.u32 	[%r436+-4096], %r190;
	st.shared.u32 	[%r436+-3072], %r190;
	st.shared.u32 	[%r436+-2048], %r190;
	st.shared.u32 	[%r436+-1024], %r190;
	st.shared.u32 	[%r436], %r190;
	st.shared.u32 	[%r436+1024], %r190;
	st.shared.u32 	[%r436+2048], %r190;
	st.shared.u32 	[%r436+3072], %r190;
	st.shared.u32 	[%r436+4096], %r190;
	st.shared.u32 	[%r436+5120], %r190;
	st.shared.u32 	[%r436+6144], %r190;
	st.shared.u32 	[%r436+7168], %r190;
	add.s32 	%r437, %r437, 16;
	add.s32 	%r436, %r436, 16384;
	setp.ne.s32 	%p6, %r437, 0;
	mov.u32 	%r439, %r7;
	@%p6 bra 	$L__BB3_5;
$L__BB3_6:
	add.s32 	%r25, %r2, -1;
	setp.eq.s32 	%p7, %r2, 0;
	@%p7 bra 	$L__BB3_16;
	setp.lt.u32 	%p8, %r25, 7;
	@%p8 bra 	$L__BB3_9;
	shl.b32 	%r191, %r439, 10;
	add.s32 	%r192, %r6, %r191;
	mov.b32 	%r193, 0;
	st.shared.u32 	[%r192], %r193;
	st.shared.u32 	[%r192+1024], %r193;
	st.shared.u32 	[%r192+2048], %r193;
	st.shared.u32 	[%r192+3072], %r193;
	st.shared.u32 	[%r192+4096], %r193;
	st.shared.u32 	[%r192+5120], %r193;
	st.shared.u32 	[%r192+6144], %r193;
	st.shared.u32 	[%r192+7168], %r193;
	add.s32 	%r439, %r439, 8;
$L__BB3_9:
	setp.eq.s32 	%p9, %r3, 0;
	@%p9 bra 	$L__BB3_16;
	setp.lt.u32 	%p10, %r4, 3;
	@%p10 bra 	$L__BB3_12;
	shl.b32 	%r194, %r439, 10;
	add.s32 	%r195, %r6, %r194;
	mov.b32 	%r196, 0;
	st.shared.u32 	[%r195], %r196;
	st.shared.u32 	[%r195+1024], %r196;
	st.shared.u32 	[%r195+2048], %r196;
	st.shared.u32 	[%r195+3072], %r196;
	add.s32 	%r439, %r439, 4;
$L__BB3_12:
	setp.eq.s32 	%p11, %r5, 0;
	@%p11 bra 	$L__BB3_16;
	setp.eq.s32 	%p12, %r5, 1;
	shl.b32 	%r197, %r439, 10;
	add.s32 	%r30, %r6, %r197;
	mov.b32 	%r198, 0;
	st.shared.u32 	[%r30], %r198;
	@%p12 bra 	$L__BB3_16;
	setp.eq.s32 	%p13, %r5, 2;
	mov.b32 	%r199, 0;
	st.shared.u32 	[%r30+1024], %r199;
	@%p13 bra 	$L__BB3_16;
	mov.b32 	%r200, 0;
	st.shared.u32 	[%r30+2048], %r200;
$L__BB3_16:
	cvt.u32.u64 	%r201, %rd5;
	setp.gt.u32 	%p14, %r201, 127;
	@%p14 bra 	$L__BB3_30;
	setp.lt.u32 	%p15, %r1, 15;
	mov.b32 	%r443, 0;
	@%p15 bra 	$L__BB3_20;
	mov.b32 	%r441, 0;
$L__BB3_19:
	.pragma "nounroll";
	shl.b32 	%r204, %r441, 10;
	add.s32 	%r205, %r6, %r204;
	mov.b32 	%r206, 0;
	st.shared.u32 	[%r205+512], %r206;
	st.shared.u32 	[%r205+1536], %r206;
	st.shared.u32 	[%r205+2560], %r206;
	st.shared.u32 	[%r205+3584], %r206;
	st.shared.u32 	[%r205+4608], %r206;
	st.shared.u32 	[%r205+5632], %r206;
	st.shared.u32 	[%r205+6656], %r206;
	st.shared.u32 	[%r205+7680], %r206;
	st.shared.u32 	[%r205+8704], %r206;
	st.shared.u32 	[%r205+9728], %r206;
	st.shared.u32 	[%r205+10752], %r206;
	st.shared.u32 	[%r205+11776], %r206;
	st.shared.u32 	[%r205+12800], %r206;
	st.shared.u32 	[%r205+13824], %r206;
	st.shared.u32 	[%r205+14848], %r206;
	st.shared.u32 	[%r205+15872], %r206;
	add.s32 	%r441, %r441, 16;
	setp.ne.s32 	%p16, %r441, %r7;
	mov.u32 	%r443, %r7;
	@%p16 bra 	$L__BB3_19;
$L__BB3_20:
	setp.eq.s32 	%p17, %r2, 0;
	@%p17 bra 	$L__BB3_30;
	setp.lt.u32 	%p18, %r25, 7;
	@%p18 bra 	$L__BB3_23;
	shl.b32 	%r207, %r443, 10;
	add.s32 	%r208, %r6, %r207;
	mov.b32 	%r209, 0;
	st.shared.u32 	[%r208+512], %r209;
	st.shared.u32 	[%r208+1536], %r209;
	st.shared.u32 	[%r208+2560], %r209;
	st.shared.u32 	[%r208+3584], %r209;
	st.shared.u32 	[%r208+4608], %r209;
	st.shared.u32 	[%r208+5632], %r209;
	st.shared.u32 	[%r208+6656], %r209;
	st.shared.u32 	[%r208+7680], %r209;
	add.s32 	%r443, %r443, 8;
$L__BB3_23:
	setp.eq.s32 	%p19, %r3, 0;
	@%p19 bra 	$L__BB3_30;
	setp.lt.u32 	%p20, %r4, 3;
	@%p20 bra 	$L__BB3_26;
	shl.b32 	%r210, %r443, 10;
	add.s32 	%r211, %r6, %r210;
	mov.b32 	%r212, 0;
	st.shared.u32 	[%r211+512], %r212;
	st.shared.u32 	[%r211+1536], %r212;
	st.shared.u32 	[%r211+2560], %r212;
	st.shared.u32 	[%r211+3584], %r212;
	add.s32 	%r443, %r443, 4;
$L__BB3_26:
	setp.eq.s32 	%p21, %r5, 0;
	@%p21 bra 	$L__BB3_30;
	setp.eq.s32 	%p22, %r5, 1;
	shl.b32 	%r213, %r443, 10;
	add.s32 	%r38, %r6, %r213;
	mov.b32 	%r214, 0;
	st.shared.u32 	[%r38+512], %r214;
	@%p22 bra 	$L__BB3_30;
	setp.eq.s32 	%p23, %r5, 2;
	mov.b32 	%r215, 0;
	st.shared.u32 	[%r38+1536], %r215;
	@%p23 bra 	$L__BB3_30;
	mov.b32 	%r216, 0;
	st.shared.u32 	[%r38+2560], %r216;
$L__BB3_30:
	bar.sync 	0;
	bar.sync 	0;
	shl.b64 	%rd8, %rd135, 30;
	sub.s64 	%rd24, %rd17, %rd8;
	min.u64 	%rd9, %rd24, 1073741824;
	setp.le.u64 	%p24, %rd9, %rd3;
	@%p24 bra 	$L__BB3_70;
	mov.u64 	%rd136, %rd3;
$L__BB3_32:
	add.s64 	%rd11, %rd136, %rd8;
	sub.s64 	%rd12, %rd17, %rd11;
	setp.lt.u64 	%p25, %rd12, 2048;
	@%p25 bra 	$L__BB3_34;
	add.s64 	%rd27, %rd11, %rd5;
	shl.b64 	%rd28, %rd27, 2;
	add.s64 	%rd29, %rd1, %rd28;
	ld.global.u32 	%r475, [%rd29];
	ld.global.u32 	%r474, [%rd29+512];
	ld.global.u32 	%r473, [%rd29+1024];
	ld.global.u32 	%r472, [%rd29+1536];
	ld.global.u32 	%r471, [%rd29+2048];
	ld.global.u32 	%r470, [%rd29+2560];
	ld.global.u32 	%r469, [%rd29+3072];
	ld.global.u32 	%r468, [%rd29+3584];
	ld.global.u32 	%r467, [%rd29+4096];
	ld.global.u32 	%r466, [%rd29+4608];
	ld.global.u32 	%r465, [%rd29+5120];
	ld.global.u32 	%r464, [%rd29+5632];
	ld.global.u32 	%r463, [%rd29+6144];
	ld.global.u32 	%r462, [%rd29+6656];
	ld.global.u32 	%r461, [%rd29+7168];
	ld.global.u32 	%r460, [%rd29+7680];
	bra.uni 	$L__BB3_66;
$L__BB3_34:
	cvt.u32.u64 	%r218, %rd5;
	cvt.u32.u64 	%r55, %rd12;
	setp.ge.s32 	%p26, %r218, %r55;
	add.s64 	%rd25, %rd11, %rd5;
	shl.b64 	%rd26, %rd25, 2;
	add.s64 	%rd13, %rd1, %rd26;
	mov.b32 	%r475, 2147483647;
	@%p26 bra 	$L__BB3_36;
	ld.global.u32 	%r475, [%rd13];
$L__BB3_36:
	setp.ge.s32 	%p27, %r8, %r55;
	mov.b32 	%r474, 2147483647;
	@%p27 bra 	$L__BB3_38;
	ld.global.u32 	%r474, [%rd13+512];
$L__BB3_38:
	setp.ge.s32 	%p28, %r9, %r55;
	mov.b32 	%r473, 2147483647;
	@%p28 bra 	$L__BB3_40;
	ld.global.u32 	%r473, [%rd13+1024];
$L__BB3_40:
	setp.ge.s32 	%p29, %r10, %r55;
	mov.b32 	%r472, 2147483647;
	@%p29 bra 	$L__BB3_42;
	ld.global.u32 	%r472, [%rd13+1536];
$L__BB3_42:
	setp.ge.s32 	%p30, %r11, %r55;
	mov.b32 	%r471, 2147483647;
	@%p30 bra 	$L__BB3_44;
	ld.global.u32 	%r471, [%rd13+2048];
$L__BB3_44:
	setp.ge.s32 	%p31, %r12, %r55;
	mov.b32 	%r470, 2147483647;
	@%p31 bra 	$L__BB3_46;
	ld.global.u32 	%r470, [%rd13+2560];
$L__BB3_46:
	setp.ge.s32 	%p32, %r13, %r55;
	mov.b32 	%r469, 2147483647;
	@%p32 bra 	$L__BB3_48;
	ld.global.u32 	%r469, [%rd13+3072];
$L__BB3_48:
	mov.u32 	%r226, %tid.x;
	add.s32 	%r227, %r226, 896;
	setp.ge.s32 	%p33, %r227, %r55;
	mov.b32 	%r468, 2147483647;
	@%p33 bra 	$L__BB3_50;
	ld.global.u32 	%r468, [%rd13+3584];
$L__BB3_50:
	setp.ge.s32 	%p34, %r14, %r55;
	mov.b32 	%r467, 2147483647;
	@%p34 bra 	$L__BB3_52;
	ld.global.u32 	%r467, [%rd13+4096];
$L__BB3_52:
	add.s32 	%r231, %r226, 1152;
	setp.ge.s32 	%p35, %r231, %r55;
	mov.b32 	%r466, 2147483647;
	@%p35 bra 	$L__BB3_54;
	ld.global.u32 	%r466, [%rd13+4608];
$L__BB3_54:
	add.s32 	%r234, %r226, 1280;
	setp.ge.s32 	%p36, %r234, %r55;
	mov.b32 	%r465, 2147483647;
	@%p36 bra 	$L__BB3_56;
	ld.global.u32 	%r465, [%rd13+5120];
$L__BB3_56:
	add.s32 	%r237, %r226, 1408;
	setp.ge.s32 	%p37, %r237, %r55;
	mov.b32 	%r464, 2147483647;
	@%p37 bra 	$L__BB3_58;
	ld.global.u32 	%r464, [%rd13+5632];
$L__BB3_58:
	add.s32 	%r240, %r226, 1536;
	setp.ge.s32 	%p38, %r240, %r55;
	mov.b32 	%r463, 2147483647;
	@%p38 bra 	$L__BB3_60;
	ld.global.u32 	%r463, [%rd13+6144];
$L__BB3_60:
	add.s32 	%r243, %r226, 1664;
	setp.ge.s32 	%p39, %r243, %r55;
	mov.b32 	%r462, 2147483647;
	@%p39 bra 	$L__BB3_62;
	ld.global.u32 	%r462, [%rd13+6656];
$L__BB3_62:
	add.s32 	%r246, %r226, 1792;
	setp.ge.s32 	%p40, %r246, %r55;
	mov.b32 	%r461, 2147483647;
	@%p40 bra 	$L__BB3_64;
	ld.global.u32 	%r461, [%rd13+7168];
$L__BB3_64:
	setp.ge.s32 	%p41, %r15, %r55;
	mov.b32 	%r460, 2147483647;
	@%p41 bra 	$L__BB3_66;
	ld.global.u32 	%r460, [%rd13+7680];
$L__BB3_66:
	setp.le.s32 	%p42, %r175, %r174;
	@%p42 bra 	$L__BB3_69;
	xor.b32  	%r103, %r460, -2147483648;
	xor.b32  	%r104, %r461, -2147483648;
	xor.b32  	%r105, %r462, -2147483648;
	xor.b32  	%r106, %r463, -2147483648;
	xor.b32  	%r107, %r464, -2147483648;
	xor.b32  	%r108, %r465, -2147483648;
	xor.b32  	%r109, %r466, -2147483648;
	xor.b32  	%r110, %r467, -2147483648;
	xor.b32  	%r111, %r468, -2147483648;
	xor.b32  	%r112, %r469, -2147483648;
	xor.b32  	%r113, %r470, -2147483648;
	xor.b32  	%r114, %r471, -2147483648;
	xor.b32  	%r115, %r472, -2147483648;
	xor.b32  	%r116, %r473, -2147483648;
	xor.b32  	%r117, %r474, -2147483648;
	xor.b32  	%r118, %r475, -2147483648;
	mov.b32 	%r476, 0;
	mov.u32 	%r477, %r174;
$L__BB3_68:
	sub.s32 	%r249, %r175, %r477;
	shl.b32 	%r250, %r476, 10;
	mov.u32 	%r251, _ZZN3cub18CUB_300001_SM_10006detail10radix_sort30DeviceRadixSortHistogramKernelINS1_5radix10policy_hubIiNS0_8NullTypeEyE10Policy1000ELNS0_9SortOrderE0EiyNS1_21identity_decomposer_tEEEvPT2_PKT1_SB_iiT3_E12temp_storage;
	add.s32 	%r252, %r251, %r250;
	min.s32 	%r253, %r249, 8;
	mov.b32 	%r254, -1;
	shl.b32 	%r255, %r254, %r253;
	not.b32 	%r256, %r255;
	shr.u32 	%r257, %r118, %r477;
	and.b32  	%r258, %r257, %r256;
	shl.b32 	%r259, %r258, 2;
	add.s32 	%r260, %r252, %r259;
	atom.shared.add.u32 	%r261, [%r260], 1;
	shr.u32 	%r262, %r117, %r477;
	and.b32  	%r263, %r262, %r256;
	shl.b32 	%r264, %r263, 2;
	add.s32 	%r265, %r252, %r264;
	atom.shared.add.u32 	%r266, [%r265], 1;
	shr.u32 	%r267, %r116, %r477;
	and.b32  	%r268, %r267, %r256;
	shl.b32 	%r269, %r268, 2;
	add.s32 	%r270, %r252, %r269;
	atom.shared.add.u32 	%r271, [%r270], 1;
	shr.u32 	%r272, %r115, %r477;
	and.b32  	%r273, %r272, %r256;
	shl.b32 	%r274, %r273, 2;
	add.s32 	%r275, %r252, %r274;
	atom.shared.add.u32 	%r276, [%r275], 1;
	shr.u32 	%r277, %r114, %r477;
	and.b32  	%r278, %r277, %r256;
	shl.b32 	%r279, %r278, 2;
	add.s32 	%r280, %r252, %r279;
	atom.shared.add.u32 	%r281, [%r280], 1;
	shr.u32 	%r282, %r113, %r477;
	and.b32  	%r283, %r282, %r256;
	shl.b32 	%r284, %r283, 2;
	add.s32 	%r285, %r252, %r284;
	atom.shared.add.u32 	%r286, [%r285], 1;
	shr.u32 	%r287, %r112, %r477;
	and.b32  	%r288, %r287, %r256;
	shl.b32 	%r289, %r288, 2;
	add.s32 	%r290, %r252, %r289;
	atom.shared.add.u32 	%r291, [%r290], 1;
	shr.u32 	%r292, %r111, %r477;
	and.b32  	%r293, %r292, %r256;
	shl.b32 	%r294, %r293, 2;
	add.s32 	%r295, %r252, %r294;
	atom.shared.add.u32 	%r296, [%r295], 1;
	shr.u32 	%r297, %r110, %r477;
	and.b32  	%r298, %r297, %r256;
	shl.b32 	%r299, %r298, 2;
	add.s32 	%r300, %r252, %r299;
	atom.shared.add.u32 	%r301, [%r300], 1;
	shr.u32 	%r302, %r109, %r477;
	and.b32  	%r303, %r302, %r256;
	shl.b32 	%r304, %r303, 2;
	add.s32 	%r305, %r252, %r304;
	atom.shared.add.u32 	%r306, [%r305], 1;
	shr.u32 	%r307, %r108, %r477;
	and.b32  	%r308, %r307, %r256;
	shl.b32 	%r309, %r308, 2;
	add.s32 	%r310, %r252, %r309;
	atom.shared.add.u32 	%r311, [%r310], 1;
	shr.u32 	%r312, %r107, %r477;
	and.b32  	%r313, %r312, %r256;
	shl.b32 	%r314, %r313, 2;
	add.s32 	%r315, %r252, %r314;
	atom.shared.add.u32 	%r316, [%r315], 1;
	shr.u32 	%r317, %r106, %r477;
	and.b32  	%r318, %r317, %r256;
	shl.b32 	%r319, %r318, 2;
	add.s32 	%r320, %r252, %r319;
	atom.shared.add.u32 	%r321, [%r320], 1;
	shr.u32 	%r322, %r105, %r477;
	and.b32  	%r323, %r322, %r256;
	shl.b32 	%r324, %r323, 2;
	add.s32 	%r325, %r252, %r324;
	atom.shared.add.u32 	%r326, [%r325], 1;
	shr.u32 	%r327, %r104, %r477;
	and.b32  	%r328, %r327, %r256;
	shl.b32 	%r329, %r328, 2;
	add.s32 	%r330, %r252, %r329;
	atom.shared.add.u32 	%r331, [%r330], 1;
	shr.u32 	%r332, %r103, %r477;
	and.b32  	%r333, %r332, %r256;
	shl.b32 	%r334, %r333, 2;
	add.s32 	%r335, %r252, %r334;
	atom.shared.add.u32 	%r336, [%r335], 1;
	add.s32 	%r477, %r477, 8;
	add.s32 	%r476, %r476, 1;
	setp.lt.s32 	%p43, %r477, %r175;
	@%p43 bra 	$L__BB3_68;
$L__BB3_69:
	add.s64 	%rd136, %rd136, %rd4;
	setp.lt.u64 	%p44, %rd136, %rd9;
	@%p44 bra 	$L__BB3_32;
$L__BB3_70:
	bar.sync 	0;
	@%p1 bra 	$L__BB3_152;
	setp.lt.u32 	%p45, %r1, 7;
	mov.b32 	%r480, 0;
	@%p45 bra 	$L__BB3_90;
	mov.b32 	%r478, 0;
$L__BB3_73:
	.pragma "nounroll";
	shl.b32 	%r339, %r478, 10;
	add.s32 	%r124, %r6, %r339;
	ld.shared.u32 	%r125, [%r124];
	setp.eq.s32 	%p46, %r125, 0;
	@%p46 bra 	$L__BB3_75;
	cvt.u32.u64 	%r340, %rd5;
	shl.b32 	%r341, %r478, 8;
	add.s32 	%r342, %r341, %r340;
	mul.wide.u32 	%rd30, %r342, 8;
	add.s64 	%rd31, %rd2, %rd30;
	cvt.u64.u32 	%rd32, %r125;
	atom.global.add.u64 	%rd33, [%rd31], %rd32;
$L__BB3_75:
	ld.shared.u32 	%r126, [%r124+1024];
	setp.eq.s32 	%p47, %r126, 0;
	@%p47 bra 	$L__BB3_77;
	cvt.u32.u64 	%r343, %rd5;
	shl.b32 	%r344, %r478, 8;
	add.s32 	%r345, %r344, %r343;
	add.s32 	%r346, %r345, 256;
	mul.wide.u32 	%rd34, %r346, 8;
	add.s64 	%rd35, %rd2, %rd34;
	cvt.u64.u32 	%rd36, %r126;
	atom.global.add.u64 	%rd37, [%rd35], %rd36;
$L__BB3_77:
	ld.shared.u32 	%r127, [%r124+2048];
	setp.eq.s32 	%p48, %r127, 0;
	@%p48 bra 	$L__BB3_79;
	cvt.u32.u64 	%r347, %rd5;
	shl.b32 	%r348, %r478, 8;
	add.s32 	%r349, %r348, %r347;
	add.s32 	%r350, %r349, 512;
	mul.wide.u32 	%rd38, %r350, 8;
	add.s64 	%rd39, %rd2, %rd38;
	cvt.u64.u32 	%rd40, %r127;
	atom.global.add.u64 	%rd41, [%rd39], %rd40;
$L__BB3_79:
	ld.shared.u32 	%r128, [%r124+3072];
	setp.eq.s32 	%p49, %r128, 0;
	@%p49 bra 	$L__BB3_81;
	cvt.u32.u64 	%r351, %rd5;
	shl.b32 	%r352, %r478, 8;
	add.s32 	%r353, %r352, %r351;
	add.s32 	%r354, %r353, 768;
	mul.wide.u32 	%rd42, %r354, 8;
	add.s64 	%rd43, %rd2, %rd42;
	cvt.u64.u32 	%rd44, %r128;
	atom.global.add.u64 	%rd45, [%rd43], %rd44;
$L__BB3_81:
	ld.shared.u32 	%r129, [%r124+4096];
	setp.eq.s32 	%p50, %r129, 0;
	@%p50 bra 	$L__BB3_83;
	cvt.u32.u64 	%r355, %rd5;
	shl.b32 	%r356, %r478, 8;
	add.s32 	%r357, %r356, %r355;
	add.s32 	%r358, %r357, 1024;
	mul.wide.u32 	%rd46, %r358, 8;
	add.s64 	%rd47, %rd2, %rd46;
	cvt.u64.u32 	%rd48, %r129;
	atom.global.add.u64 	%rd49, [%rd47], %rd48;
$L__BB3_83:
	ld.shared.u32 	%r130, [%r124+5120];
	setp.eq.s32 	%p51, %r130, 0;
	@%p51 bra 	$L__BB3_85;
	cvt.u32.u64 	%r359, %rd5;
	shl.b32 	%r360, %r478, 8;
	add.s32 	%r361, %r360, %r359;
	add.s32 	%r362, %r361, 1280;
	mul.wide.u32 	%rd50, %r362, 8;
	add.s64 	%rd51, %rd2, %rd50;
	cvt.u64.u32 	%rd52, %r130;
	atom.global.add.u64 	%rd53, [%rd51], %rd52;
$L__BB3_85:
	ld.shared.u32 	%r131, [%r124+6144];
	setp.eq.s32 	%p52, %r131, 0;
	@%p52 bra 	$L__BB3_87;
	cvt.u32.u64 	%r363, %rd5;
	shl.b32 	%r364, %r478, 8;
	add.s32 	%r365, %r364, %r363;
	add.s32 	%r366, %r365, 1536;
	mul.wide.u32 	%rd54, %r366, 8;
	add.s64 	%rd55, %rd2, %rd54;
	cvt.u64.u32 	%rd56, %r131;
	atom.global.add.u64 	%rd57, [%rd55], %rd56;
$L__BB3_87:
	ld.shared.u32 	%r132, [%r124+7168];
	setp.eq.s32 	%p53, %r132, 0;
	@%p53 bra 	$L__BB3_89;
	cvt.u32.u64 	%r367, %rd5;
	shl.b32 	%r368, %r478, 8;
	add.s32 	%r369, %r368, %r367;
	add.s32 	%r370, %r369, 1792;
	mul.wide.u32 	%rd58, %r370, 8;
	add.s64 	%rd59, %rd2, %rd58;
	cvt.u64.u32 	%rd60, %r132;
	atom.global.add.u64 	%rd61, [%rd59], %rd60;
$L__BB3_89:
	add.s32 	%r478, %r478, 8;
	setp.ne.s32 	%p54, %r478, %r16;
	mov.u32 	%r480, %r16;
	@%p54 bra 	$L__BB3_73;
$L__BB3_90:
	add.s32 	%r135, %r5, -1;
	setp.eq.s32 	%p55, %r3, 0;
	@%p55 bra 	$L__BB3_111;
	setp.lt.u32 	%p56, %r4, 3;
	@%p56 bra 	$L__BB3_101;
	shl.b32 	%r371, %r480, 10;
	add.s32 	%r136, %r6, %r371;
	ld.shared.u32 	%r137, [%r136];
	setp.eq.s32 	%p57, %r137, 0;
	@%p57 bra 	$L__BB3_94;
	cvt.u32.u64 	%r372, %rd5;
	shl.b32 	%r373, %r480, 8;
	add.s32 	%r374, %r373, %r372;
	mul.wide.u32 	%rd62, %r374, 8;
	add.s64 	%rd63, %rd2, %rd62;
	cvt.u64.u32 	%rd64, %r137;
	atom.global.add.u64 	%rd65, [%rd63], %rd64;
$L__BB3_94:
	ld.shared.u32 	%r138, [%r136+1024];
	setp.eq.s32 	%p58, %r138, 0;
	@%p58 bra 	$L__BB3_96;
	cvt.u32.u64 	%r375, %rd5;
	shl.b32 	%r376, %r480, 8;
	add.s32 	%r377, %r376, %r375;
	add.s32 	%r378, %r377, 256;
	mul.wide.u32 	%rd66, %r378, 8;
	add.s64 	%rd67, %rd2, %rd66;
	cvt.u64.u32 	%rd68, %r138;
	atom.global.add.u64 	%rd69, [%rd67], %rd68;
$L__BB3_96:
	ld.shared.u32 	%r139, [%r136+2048];
	setp.eq.s32 	%p59, %r139, 0;
	@%p59 bra 	$L__BB3_98;
	cvt.u32.u64 	%r379, %rd5;
	shl.b32 	%r380, %r480, 8;
	add.s32 	%r381, %r380, %r379;
	add.s32 	%r382, %r381, 512;
	mul.wide.u32 	%rd70, %r382, 8;
	add.s64 	%rd71, %rd2, %rd70;
	cvt.u64.u32 	%rd72, %r139;
	atom.global.add.u64 	%rd73, [%rd71], %rd72;
$L__BB3_98:
	ld.shared.u32 	%r140, [%r136+3072];
	setp.eq.s32 	%p60, %r140, 0;
	@%p60 bra 	$L__BB3_100;
	cvt.u32.u64 	%r383, %rd5;
	shl.b32 	%r384, %r480, 8;
	add.s32 	%r385, %r384, %r383;
	add.s32 	%r386, %r385, 768;
	mul.wide.u32 	%rd74, %r386, 8;
	add.s64 	%rd75, %rd2, %rd74;
	cvt.u64.u32 	%rd76, %r140;
	atom.global.add.u64 	%rd77, [%rd75], %rd76;
$L__BB3_100:
	add.s32 	%r480, %r480, 4;
$L__BB3_101:
	setp.eq.s32 	%p61, %r5, 0;
	@%p61 bra 	$L__BB3_111;
	setp.eq.s32 	%p62, %r135, 0;
	@%p62 bra 	$L__BB3_108;
	shl.b32 	%r387, %r480, 10;
	add.s32 	%r143, %r6, %r387;
	ld.shared.u32 	%r144, [%r143];
	setp.eq.s32 	%p63, %r144, 0;
	@%p63 bra 	$L__BB3_105;
	cvt.u32.u64 	%r388, %rd5;
	shl.b32 	%r389, %r480, 8;
	add.s32 	%r390, %r389, %r388;
	mul.wide.u32 	%rd78, %r390, 8;
	add.s64 	%rd79, %rd2, %rd78;
	cvt.u64.u32 	%rd80, %r144;
	atom.global.add.u64 	%rd81, [%rd79], %rd80;
$L__BB3_105:
	ld.shared.u32 	%r145, [%r143+1024];
	setp.eq.s32 	%p64, %r145, 0;
	@%p64 bra 	$L__BB3_107;
	cvt.u32.u64 	%r391, %rd5;
	shl.b32 	%r392, %r480, 8;
	add.s32 	%r393, %r392, %r391;
	add.s32 	%r394, %r393, 256;
	mul.wide.u32 	%rd82, %r394, 8;
	add.s64 	%rd83, %rd2, %rd82;
	cvt.u64.u32 	%rd84, %r145;
	atom.global.add.u64 	%rd85, [%rd83], %rd84;
$L__BB3_107:
	add.s32 	%r480, %r480, 2;
$L__BB3_108:
	setp.eq.s32 	%p65, %r17, 0;
	@%p65 bra 	$L__BB3_111;
	shl.b32 	%r395, %r480, 10;
	add.s32 	%r396, %r6, %r395;
	ld.shared.u32 	%r148, [%r396];
	setp.eq.s32 	%p66, %r148, 0;
	@%p66 bra 	$L__BB3_111;
	cvt.u32.u64 	%r397, %rd5;
	shl.b32 	%r398, %r480, 8;
	add.s32 	%r399, %r398, %r397;
	mul.wide.u32 	%rd86, %r399, 8;
	add.s64 	%rd87, %rd2, %rd86;
	cvt.u64.u32 	%rd88, %r148;
	atom.global.add.u64 	%rd89, [%rd87], %rd88;
$L__BB3_111:
	cvt.u32.u64 	%r400, %rd5;
	setp.gt.u32 	%p67, %r400, 127;
	@%p67 bra 	$L__BB3_152;
	setp.lt.u32 	%p68, %r1, 7;
	mov.b32 	%r484, 0;
	@%p68 bra 	$L__BB3_131;
	mov.b32 	%r482, 0;
$L__BB3_114:
	.pragma "nounroll";
	shl.b32 	%r404, %r482, 10;
	add.s32 	%r150, %r6, %r404;
	ld.shared.u32 	%r151, [%r150+512];
	setp.eq.s32 	%p69, %r151, 0;
	shl.b32 	%r405, %r482, 8;
	add.s32 	%r406, %r405, %r400;
	mul.wide.u32 	%rd90, %r406, 8;
	add.s64 	%rd15, %rd2, %rd90;
	@%p69 bra 	$L__BB3_116;
	cvt.u64.u32 	%rd91, %r151;
	atom.global.add.u64 	%rd92, [%rd15+1024], %rd91;
$L__BB3_116:
	ld.shared.u32 	%r152, [%r150+1536];
	setp.eq.s32 	%p70, %r152, 0;
	@%p70 bra 	$L__BB3_118;
	cvt.u64.u32 	%rd93, %r152;
	atom.global.add.u64 	%rd94, [%rd15+3072], %rd93;
$L__BB3_118:
	ld.shared.u32 	%r153, [%r150+2560];
	setp.eq.s32 	%p71, %r153, 0;
	@%p71 bra 	$L__BB3_120;
	cvt.u64.u32 	%rd95, %r153;
	atom.global.add.u64 	%rd96, [%rd15+5120], %rd95;
$L__BB3_120:
	ld.shared.u32 	%r154, [%r150+3584];
	setp.eq.s32 	%p72, %r154, 0;
	@%p72 bra 	$L__BB3_122;
	cvt.u64.u32 	%rd97, %r154;
	atom.global.add.u64 	%rd98, [%rd15+7168], %rd97;
$L__BB3_122:
	ld.shared.u32 	%r155, [%r150+4608];
	setp.eq.s32 	%p73, %r155, 0;
	@%p73 bra 	$L__BB3_124;
	cvt.u64.u32 	%rd99, %r155;
	atom.global.add.u64 	%rd100, [%rd15+9216], %rd99;
$L__BB3_124:
	ld.shared.u32 	%r156, [%r150+5632];
	setp.eq.s32 	%p74, %r156, 0;
	@%p74 bra 	$L__BB3_126;
	cvt.u64.u32 	%rd101, %r156;
	atom.global.add.u64 	%rd102, [%rd15+11264], %rd101;
$L__BB3_126:
	ld.shared.u32 	%r157, [%r150+6656];
	setp.eq.s32 	%p75, %r157, 0;
	@%p75 bra 	$L__BB3_128;
	cvt.u64.u32 	%rd103, %r157;
	atom.global.add.u64 	%rd104, [%rd15+13312], %rd103;
$L__BB3_128:
	ld.shared.u32 	%r158, [%r150+7680];
	setp.eq.s32 	%p76, %r158, 0;
	@%p76 bra 	$L__BB3_130;
	cvt.u64.u32 	%rd105, %r158;
	atom.global.add.u64 	%rd106, [%rd15+15360], %rd105;
$L__BB3_130:
	add.s32 	%r482, %r482, 8;
	setp.ne.s32 	%p77, %r482, %r16;
	mov.u32 	%r484, %r16;
	@%p77 bra 	$L__BB3_114;
$L__BB3_131:
	setp.eq.s32 	%p78, %r3, 0;
	@%p78 bra 	$L__BB3_152;
	setp.lt.u32 	%p79, %r4, 3;
	@%p79 bra 	$L__BB3_142;
	shl.b32 	%r407, %r484, 10;
	add.s32 	%r161, %r6, %r407;
	ld.shared.u32 	%r162, [%r161+512];
	setp.eq.s32 	%p80, %r162, 0;
	@%p80 bra 	$L__BB3_135;
	shl.b32 	%r409, %r484, 8;
	add.s32 	%r410, %r409, %r400;
	mul.wide.u32 	%rd107, %r410, 8;
	add.s64 	%rd108, %rd2, %rd107;
	cvt.u64.u32 	%rd109, %r162;
	atom.global.add.u64 	%rd110, [%rd108+1024], %rd109;
$L__BB3_135:
	ld.shared.u32 	%r163, [%r161+1536];
	setp.eq.s32 	%p81, %r163, 0;
	@%p81 bra 	$L__BB3_137;
	shl.b32 	%r412, %r484, 8;
	add.s32 	%r413, %r412, %r400;
	add.s32 	%r414, %r413, 256;
	mul.wide.u32 	%rd111, %r414, 8;
	add.s64 	%rd112, %rd2, %rd111;
	cvt.u64.u32 	%rd113, %r163;
	atom.global.add.u64 	%rd114, [%rd112+1024], %rd113;
$L__BB3_137:
	ld.shared.u32 	%r164, [%r161+2560];
	setp.eq.s32 	%p82, %r164, 0;
	@%p82 bra 	$L__BB3_139;
	shl.b32 	%r416, %r484, 8;
	add.s32 	%r417, %r416, %r400;
	add.s32 	%r418, %r417, 512;
	mul.wide.u32 	%rd115, %r418, 8;
	add.s64 	%rd116, %rd2, %rd115;
	cvt.u64.u32 	%rd117, %r164;
	atom.global.add.u64 	%rd118, [%rd116+1024], %rd117;
$L__BB3_139:
	ld.shared.u32 	%r165, [%r161+3584];
	setp.eq.s32 	%p83, %r165, 0;
	@%p83 bra 	$L__BB3_141;
	shl.b32 	%r420, %r484, 8;
	add.s32 	%r421, %r420, %r400;
	add.s32 	%r422, %r421, 768;
	mul.wide.u32 	%rd119, %r422, 8;
	add.s64 	%rd120, %rd2, %rd119;
	cvt.u64.u32 	%rd121, %r165;
	atom.global.add.u64 	%rd122, [%rd120+1024], %rd121;
$L__BB3_141:
	add.s32 	%r484, %r484, 4;
$L__BB3_142:
	setp.eq.s32 	%p84, %r5, 0;
	@%p84 bra 	$L__BB3_152;
	setp.eq.s32 	%p85, %r135, 0;
	@%p85 bra 	$L__BB3_149;
	shl.b32 	%r423, %r484, 10;
	add.s32 	%r168, %r6, %r423;
	ld.shared.u32 	%r169, [%r168+512];
	setp.eq.s32 	%p86, %r169, 0;
	@%p86 bra 	$L__BB3_146;
	shl.b32 	%r425, %r484, 8;
	add.s32 	%r426, %r425, %r400;
	mul.wide.u32 	%rd123, %r426, 8;
	add.s64 	%rd124, %rd2, %rd123;
	cvt.u64.u32 	%rd125, %r169;
	atom.global.add.u64 	%rd126, [%rd124+1024], %rd125;
$L__BB3_146:
	ld.shared.u32 	%r170, [%r168+1536];
	setp.eq.s32 	%p87, %r170, 0;
	@%p87 bra 	$L__BB3_148;
	shl.b32 	%r428, %r484, 8;
	add.s32 	%r429, %r428, %r400;
	add.s32 	%r430, %r429, 256;
	mul.wide.u32 	%rd127, %r430, 8;
	add.s64 	%rd128, %rd2, %rd127;
	cvt.u64.u32 	%rd129, %r170;
	atom.global.add.u64 	%rd130, [%rd128+1024], %rd129;
$L__BB3_148:
	add.s32 	%r484, %r484, 2;
$L__BB3_149:
	setp.eq.s32 	%p88, %r17, 0;
	@%p88 bra 	$L__BB3_152;
	shl.b32 	%r431, %r484, 10;
	add.s32 	%r432, %r6, %r431;
	ld.shared.u32 	%r173, [%r432+512];
	setp.eq.s32 	%p89, %r173, 0;
	@%p89 bra 	$L__BB3_152;
	shl.b32 	%r434, %r484, 8;
	add.s32 	%r435, %r434, %r400;
	mul.wide.u32 	%rd131, %r435, 8;
	add.s64 	%rd132, %rd2, %rd131;
	cvt.u64.u32 	%rd133, %r173;
	atom.global.add.u64 	%rd134, [%rd132+1024], %rd133;
$L__BB3_152:
	bar.sync 	0;
	add.s64 	%rd135, %rd135, 1;
	setp.ne.s64 	%p90, %rd135, %rd6;
	@%p90 bra 	$L__BB3_2;
$L__BB3_153:
	ret;

}
	// .globl	_ZN3cub18CUB_300001_SM_10006detail10radix_sort33DeviceRadixSortExclusiveSumKernelINS1_5radix10policy_hubIiNS0_8NullTypeEyE10Policy1000EyEEvPT0_
.visible .entry _ZN3cub18CUB_300001_SM_10006detail10radix_sort33DeviceRadixSortExclusiveSumKernelINS1_5radix10policy_hubIiNS0_8NullTypeEyE10Policy1000EyEEvPT0_(
	.param .u64 .ptr .align 1 _ZN3cub18CUB_300001_SM_10006detail10radix_sort33DeviceRadixSortExclusiveSumKernelINS1_5radix10policy_hubIiNS0_8NullTypeEyE10Policy1000EyEEvPT0__param_0
)
{
	.reg .pred 	%p<4>;
	.reg .b32 	%r<28>;
	.reg .b64 	%rd<54>;
	// demoted variable
	.shared .align 16 .b8 _ZZN3cub18CUB_300001_SM_10006detail10radix_sort33DeviceRadixSortExclusiveSumKernelINS1_5radix10policy_hubIiNS0_8NullTypeEyE10Policy1000EyEEvPT0_E12temp_storage[2336];
	ld.param.u64 	%rd5, [_ZN3cub18CUB_300001_SM_10006detail10radix_sort33DeviceRadixSortExclusiveSumKernelINS1_5radix10policy_hubIiNS0_8NullTypeEyE10Policy1000EyEEvPT0__param_0];
	cvta.to.global.u64 	%rd6, %rd5;
	mov.u32 	%r3, %ctaid.x;
	shl.b32 	%r4, %r3, 8;
	mov.u32 	%r1, %tid.x;
	setp.gt.u32 	%p1, %r1, 255;
	add.s32 	%r5, %r4, %r1;
	mul.wide.s32 	%rd7, %r5, 8;
	add.s64 	%rd1, %rd6, %rd7;
	@%p1 bra 	$L__BB4_2;
	ld.global.u64 	%rd53, [%rd1];
$L__BB4_2:
	shr.u32 	%r6, %r1, 3;
	add.s32 	%r7, %r6, %r1;
	shl.b32 	%r8, %r7, 3;
	mov.u32 	%r9, _ZZN3cub18CUB_300001_SM_10006detail10radix_sort33DeviceRadixSortExclusiveSumKernelINS1_5radix10policy_hubIiNS0_8NullTypeEyE10Policy1000EyEEvPT0_E12temp_storage;
	add.s32 	%r10, %r9, %r8;
	add.s32 	%r2, %r10, 16;
	st.shared.u64 	[%r10+16], %rd53;
	bar.sync 	0;
	setp.gt.u32 	%p2, %r1, 31;
	@%p2 bra 	$L__BB4_4;
	mad.lo.s32 	%r27, %r1, 72, %r9;
	ld.shared.u64 	%rd23, [%r27+16];
	ld.shared.u64 	%rd24, [%r27+24];
	ld.shared.u64 	%rd25, [%r27+32];
	ld.shared.u64 	%rd26, [%r27+40];
	ld.shared.u64 	%rd27, [%r27+48];
	ld.shared.u64 	%rd28, [%r27+56];
	ld.shared.u64 	%rd29, [%r27+64];
	ld.shared.u64 	%rd30, [%r27+72];
	add.s64 	%rd31, %rd24, %rd23;
	add.s64 	%rd32, %rd31, %rd25;
	add.s64 	%rd33, %rd32, %rd26;
	add.s64 	%rd34, %rd33, %rd27;
	add.s64 	%rd35, %rd34, %rd28;
	add.s64 	%rd36, %rd35, %rd29;
	add.s64 	%rd10, %rd36, %rd30;
	mov.b32 	%r11, 1;
	mov.b32 	%r24, 0;
	mov.b32 	%r25, -1;
	// begin inline asm
	{  .reg .u64 r0;  .reg .u32 lo;  .reg .u32 hi;  .reg .pred p;  mov.b64 {lo, hi}, %rd10;  shfl.sync.up.b32 lo|p, lo, %r11, %r24, %r25;  shfl.sync.up.b32 hi|p, hi, %r11, %r24, %r25;  mov.b64 r0, {lo, hi};  @p add.u64 r0, r0, %rd10;  mov.u64 %rd8, r0;}
	// end inline asm
	mov.b32 	%r14, 2;
	// begin inline asm
	{  .reg .u64 r0;  .reg .u32 lo;  .reg .u32 hi;  .reg .pred p;  mov.b64 {lo, hi}, %rd8;  shfl.sync.up.b32 lo|p, lo, %r14, %r24, %r25;  shfl.sync.up.b32 hi|p, hi, %r14, %r24, %r25;  mov.b64 r0, {lo, hi};  @p add.u64 r0, r0, %rd8;  mov.u64 %rd11, r0;}
	// end inline asm
	mov.b32 	%r17, 4;
	// begin inline asm
	{  .reg .u64 r0;  .reg .u32 lo;  .reg .u32 hi;  .reg .pred p;  mov.b64 {lo, hi}, %rd11;  shfl.sync.up.b32 lo|p, lo, %r17, %r24, %r25;  shfl.sync.up.b32 hi|p, hi, %r17, %r24, %r25;  mov.b64 r0, {lo, hi};  @p add.u64 r0, r0, %rd11;  mov.u64 %rd14, r0;}
	// end inline asm
	mov.b32 	%r20, 8;
	// begin inline asm
	{  .reg .u64 r0;  .reg .u32 lo;  .reg .u32 hi;  .reg .pred p;  mov.b64 {lo, hi}, %rd14;  shfl.sync.up.b32 lo|p, lo, %r20, %r24, %r25;  shfl.sync.up.b32 hi|p, hi, %r20, %r24, %r25;  mov.b64 r0, {lo, hi};  @p add.u64 r0, r0, %rd14;  mov.u64 %rd17, r0;}
	// end inline asm
	mov.b32 	%r23, 16;
	// begin inline asm
	{  .reg .u64 r0;  .reg .u32 lo;  .reg .u32 hi;  .reg .pred p;  mov.b64 {lo, hi}, %rd17;  shfl.sync.up.b32 lo|p, lo, %r23, %r24, %r25;  shfl.sync.up.b32 hi|p, hi, %r23, %r24, %r25;  mov.b64 r0, {lo, hi};  @p add.u64 r0, r0, %rd17;  mov.u64 %rd20, r0;}
	// end inline asm
	sub.s64 	%rd37, %rd20, %rd10;
	ld.shared.u64 	%rd38, [%r27+16];
	ld.shared.u64 	%rd39, [%r27+24];
	ld.shared.u64 	%rd40, [%r27+32];
	ld.shared.u64 	%rd41, [%r27+40];
	ld.shared.u64 	%rd42, [%r27+48];
	ld.shared.u64 	%rd43, [%r27+56];
	ld.shared.u64 	%rd44, [%r27+64];
	add.s64 	%rd45, %rd38, %rd37;
	add.s64 	%rd46, %rd39, %rd45;
	add.s64 	%rd47, %rd40, %rd46;
	add.s64 	%rd48, %rd41, %rd47;
	add.s64 	%rd49, %rd42, %rd48;
	add.s64 	%rd50, %rd43, %rd49;
	add.s64 	%rd51, %rd44, %rd50;
	st.shared.u64 	[%r27+16], %rd37;
	st.shared.u64 	[%r27+24], %rd45;
	st.shared.u64 	[%r27+32], %rd46;
	st.shared.u64 	[%r27+40], %rd47;
	st.shared.u64 	[%r27+48], %rd48;
	st.shared.u64 	[%r27+56], %rd49;
	st.shared.u64 	[%r27+64], %rd50;
	st.shared.u64 	[%r27+72], %rd51;
$L__BB4_4:
	setp.gt.u32 	%p3, %r1, 255;
	bar.sync 	0;
	@%p3 bra 	$L__BB4_6;
	ld.shared.u64 	%rd52, [%r2];
	st.global.u64 	[%rd1], %rd52;
$L__BB4_6:
	ret;

}
	// .globl	_ZN3cub18CUB_300001_SM_10006detail10radix_sort29DeviceRadixSortOnesweepKernelINS1_5radix10policy_hubIiNS0_8NullTypeEyE10Policy1000ELNS0_9SortOrderE0EiS6_yiiNS1_21identity_decomposer_tEEEvPT5_SC_PT3_PKSD_PT1_PKSH_PT2_PKSL_T4_iiT6_
.visible .entry _ZN3cub18CUB_300001_SM_10006detail10radix_sort29DeviceRadixSortOnesweepKernelINS1_5radix10policy_hubIiNS0_8NullTypeEyE10Policy1000ELNS0_9SortOrderE0EiS6_yiiNS1_21identity_decomposer_tEEEvPT5_SC_PT3_PKSD_PT1_PKSH_PT2_PKSL_T4_iiT6_(
	.param .u64 .ptr .align 1 _ZN3cub18CUB_300001_SM_10006detail10radix_sort29DeviceRadixSortOnesweepKernelINS1_5radix10policy_hubIiNS0_8NullTypeEyE10Policy1000ELNS0_9SortOrderE0EiS6_yiiNS1_21identity_decomposer_tEEEvPT5_SC_PT3_PKSD_PT1_PKSH_PT2_PKSL_T4_iiT6__param_0,
	.param .u64 .ptr .align 1 _ZN3cub18CUB_300001_SM_10006detail10radix_sort29DeviceRadixSortOnesweepKernelINS1_5radix10policy_hubIiNS0_8NullTypeEyE10Policy1000ELNS0_9SortOrderE0EiS6_yiiNS1_21identity_decomposer_tEEEvPT5_SC_PT3_PKSD_PT1_PKSH_PT2_PKSL_T4_iiT6__param_1,
	.param .u64 .ptr .align 1 _ZN3cub18CUB_300001_SM_10006detail10radix_sort29DeviceRadixSortOnesweepKernelINS1_5radix10policy_hubIiNS0_8NullTypeEyE10Policy1000ELNS0_9SortOrderE0EiS6_yiiNS1_21identity_decomposer_tEEEvPT5_SC_PT3_PKSD_PT1_PKSH_PT2_PKSL_T4_iiT6__param_2,
	.param .u64 .ptr .align 1 _ZN3cub18CUB_300001_SM_10006detail10radix_sort29DeviceRadixSortOnesweepKernelINS1_5radix10policy_hubIiNS0_8NullTypeEyE10Policy1000ELNS0_9SortOrderE0EiS6_yiiNS1_21identity_decomposer_tEEEvPT5_SC_PT3_PKSD_PT1_PKSH_PT2_PKSL_T4_iiT6__param_3,
	.param .u64 .ptr .align 1 _ZN3cub18CUB_300001_SM_10006detail10radix_sort29DeviceRadixSortOnesweepKernelINS1_5radix10policy_hubIiNS0_8NullTypeEyE10Policy1000ELNS0_9SortOrderE0EiS6_yiiNS1_21identity_decomposer_tEEEvPT5_SC_PT3_PKSD_PT1_PKSH_PT2_PKSL_T4_iiT6__param_4,
	.param .u64 .ptr .align 1 _ZN3cub18CUB_300001_SM_10006detail10radix_sort29DeviceRadixSortOnesweepKernelINS1_5radix10policy_hubIiNS0_8NullTypeEyE10Policy1000ELNS0_9SortOrderE0EiS6_yiiNS1_21identity_decomposer_tEEEvPT5_SC_PT3_PKSD_PT1_PKSH_PT2_PKSL_T4_iiT6__param_5,
	.param .u64 .ptr .align 1 _ZN3cub18CUB_300001_SM_10006detail10radix_sort29DeviceRadixSortOnesweepKernelINS1_5radix10policy_hubIiNS0_8NullTypeEyE10Policy1000ELNS0_9SortOrderE0EiS6_yiiNS1_21identity_decomposer_tEEEvPT5_SC_PT3_PKSD_PT1_PKSH_PT2_PKSL_T4_iiT6__param_6,
	.param .u64 .ptr .align 1 _ZN3cub18CUB_300001_SM_10006detail10radix_sort29DeviceRadixSortOnesweepKernelINS1_5radix10policy_hubIiNS0_8NullTypeEyE10Policy1000ELNS0_9SortOrderE0EiS6_yiiNS1_21identity_decomposer_tEEEvPT5_SC_PT3_PKSD_PT1_PKSH_PT2_PKSL_T4_iiT6__param_7,
	.param .u32 _ZN3cub18CUB_300001_SM_10006detail10radix_sort29DeviceRadixSortOnesweepKernelINS1_5radix10policy_hubIiNS0_8NullTypeEyE10Policy1000ELNS0_9SortOrderE0EiS6_yiiNS1_21identity_decomposer_tEEEvPT5_SC_PT3_PKSD_PT1_PKSH_PT2_PKSL_T4_iiT6__param_8,
	.param .u32 _ZN3cub18CUB_300001_SM_10006detail10radix_sort29DeviceRadixSortOnesweepKernelINS1_5radix10policy_hubIiNS0_8NullTypeEyE10Policy1000ELNS0_9SortOrderE0EiS6_yiiNS1_21identity_decomposer_tEEEvPT5_SC_PT3_PKSD_PT1_PKSH_PT2_PKSL_T4_iiT6__param_9,
	.param .u32 _ZN3cub18CUB_300001_SM_10006detail10radix_sort29DeviceRadixSortOnesweepKernelINS1_5radix10policy_hubIiNS0_8NullTypeEyE10Policy1000ELNS0_9SortOrderE0EiS6_yiiNS1_21identity_decomposer_tEEEvPT5_SC_PT3_PKSD_PT1_PKSH_PT2_PKSL_T4_iiT6__param_10,
	.param .align 1 .b8 _ZN3cub18CUB_300001_SM_10006detail10radix_sort29DeviceRadixSortOnesweepKernelINS1_5radix10policy_hubIiNS0_8NullTypeEyE10Policy1000ELNS0_9SortOrderE0EiS6_yiiNS1_21identity_decomposer_tEEEvPT5_SC_PT3_PKSD_PT1_PKSH_PT2_PKSL_T4_iiT6__param_11[1]
)
.maxntid 384
{
	.reg .pred 	%p<142>;
	.reg .b32 	%r<1806>;
	.reg .b64 	%rd<239>;
	// demoted variable
	.shared .align 16 .b8 _ZZN3cub18CUB_300001_SM_10006detail10radix_sort29DeviceRadixSortOnesweepKernelINS1_5radix10policy_hubIiNS0_8NullTypeEyE10Policy1000ELNS0_9SortOrderE0EiS6_yiiNS1_21identity_decomposer_tEEEvPT5_SC_PT3_PKSD_PT1_PKSH_PT2_PKSL_T4_iiT6_E1s[31232];
	ld.param.u64 	%rd21, [_ZN3cub18CUB_300001_SM_10006detail10radix_sort29DeviceRadixSortOnesweepKernelINS1_5radix10policy_hubIiNS0_8NullTypeEyE10Policy1000ELNS0_9SortOrderE0EiS6_yiiNS1_21identity_decomposer_tEEEvPT5_SC_PT3_PKSD_PT1_PKSH_PT2_PKSL_T4_iiT6__param_1];
	ld.param.u64 	%rd24, [_ZN3cub18CUB_300001_SM_10006detail10radix_sort29DeviceRadixSortOnesweepKernelINS1_5radix10policy_hubIiNS0_8NullTypeEyE10Policy1000ELNS0_9SortOrderE0EiS6_yiiNS1_21identity_decomposer_tEEEvPT5_SC_PT3_PKSD_PT1_PKSH_PT2_PKSL_T4_iiT6__param_4];
	ld.param.u64 	%rd25, [_ZN3cub18CUB_300001_SM_10006detail10radix_sort29DeviceRadixSortOnesweepKernelINS1_5radix10policy_hubIiNS0_8NullTypeEyE10Policy1000ELNS0_9SortOrderE0EiS6_yiiNS1_21identity_decomposer_tEEEvPT5_SC_PT3_PKSD_PT1_PKSH_PT2_PKSL_T4_iiT6__param_5];
	ld.param.u32 	%r293, [_ZN3cub18CUB_300001_SM_10006detail10radix_sort29DeviceRadixSortOnesweepKernelINS1_5radix10policy_hubIiNS0_8NullTypeEyE10Policy1000ELNS0_9SortOrderE0EiS6_yiiNS1_21identity_decomposer_tEEEvPT5_SC_PT3_PKSD_PT1_PKSH_PT2_PKSL_T4_iiT6__param_9];
	ld.param.u32 	%r294, [_ZN3cub18CUB_300001_SM_10006detail10radix_sort29DeviceRadixSortOnesweepKernelINS1_5radix10policy_hubIiNS0_8NullTypeEyE10Policy1000ELNS0_9SortOrderE0EiS6_yiiNS1_21identity_decomposer_tEEEvPT5_SC_PT3_PKSD_PT1_PKSH_PT2_PKSL_T4_iiT6__param_10];
	cvta.to.global.u64 	%rd1, %rd24;
	cvta.to.global.u64 	%rd2, %rd25;
	mov.u32 	%r1, %tid.x;
	// begin inline asm
	mov.u32 %r295, %laneid;
	// end inline asm
	setp.ne.s32 	%p1, %r1, 0;
	@%p1 bra 	$L__BB5_2;
	cvta.to.global.u64 	%rd26, %rd21;
	atom.global.add.u32 	%r296, [%rd26], 1;
	st.shared.u32 	[_ZZN3cub18CUB_300001_SM_10006detail10radix_sort29DeviceRadixSortOnesweepKernelINS1_5radix10policy_hubIiNS0_8NullTypeEyE10Policy1000ELNS0_9SortOrderE0EiS6_yiiNS1_21identity_decomposer_tEEEvPT5_SC_PT3_PKSD_PT1_PKSH_PT2_PKSL_T4_iiT6_E1s+29184], %r296;
$L__BB5_2:
	ld.param.u32 	%r1706, [_ZN3cub18CUB_300001_SM_10006detail10radix_sort29DeviceRadixSortOnesweepKernelINS1_5radix10policy_hubIiNS0_8NullTypeEyE10Policy1000ELNS0_9SortOrderE0EiS6_yiiNS1_21identity_decomposer_tEEEvPT5_SC_PT3_PKSD_PT1_PKSH_PT2_PKSL_T4_iiT6__param_8];
	bar.sync 	0;
	ld.shared.u32 	%r3, [_ZZN3cub18CUB_300001_SM_10006detail10radix_sort29DeviceRadixSortOnesweepKernelINS1_5radix10policy_hubIiNS0_8NullTypeEyE10Policy1000ELNS0_9SortOrderE0EiS6_yiiNS1_21identity_decomposer_tEEEvPT5_SC_PT3_PKSD_PT1_PKSH_PT2_PKSL_T4_iiT6_E1s+29184];
	mul.lo.s32 	%r297, %r3, 7296;
	add.s32 	%r4, %r297, 7296;
	setp.gt.s32 	%p2, %r4, %r1706;
	cvt.s64.s32 	%rd3, %r297;
	@%p2 bra 	$L__BB5_4;
	and.b32  	%r298, %r1, 31;
	and.b32  	%r299, %r1, 992;
	mul.lo.s32 	%r300, %r299, 19;
	or.b32  	%r301, %r300, %r298;
	cvt.u64.u32 	%rd27, %r301;
	add.s64 	%rd28, %rd27, %rd3;
	shl.b64 	%rd29, %rd28, 2;
	add.s64 	%rd30, %rd2, %rd29;
	ld.global.u32 	%r1732, [%rd30];
	ld.global.u32 	%r1733, [%rd30+128];
	ld.global.u32 	%r1734, [%rd30+256];
	ld.global.u32 	%r1735, [%rd30+384];
	ld.global.u32 	%r1736, [%rd30+512];
	ld.global.u32 	%r1737, [%rd30+640];
	ld.global.u32 	%r1738, [%rd30+768];
	ld.global.u32 	%r1739, [%rd30+896];
	ld.global.u32 	%r1740, [%rd30+1024];
	ld.global.u32 	%r1741, [%rd30+1152];
	ld.global.u32 	%r1742, [%rd30+1280];
	ld.global.u32 	%r1743, [%rd30+1408];
	ld.global.u32 	%r1744, [%rd30+1536];
	ld.global.u32 	%r1745, [%rd30+1664];
	ld.global.u32 	%r1746, [%rd30+1792];
	ld.global.u32 	%r1747, [%rd30+1920];
	ld.global.u32 	%r1748, [%rd30+2048];
	ld.global.u32 	%r1749, [%rd30+2176];
	ld.global.u32 	%r1750, [%rd30+2304];
	bra.uni 	$L__BB5_42;
$L__BB5_4:
	ld.param.u32 	%r1707, [_ZN3cub18CUB_300001_SM_10006detail10radix_sort29DeviceRadixSortOnesweepKernelINS1_5radix10policy_hubIiNS0_8NullTypeEyE10Policy1000ELNS0_9SortOrderE0EiS6_yiiNS1_21identity_decomposer_tEEEvPT5_SC_PT3_PKSD_PT1_PKSH_PT2_PKSL_T4_iiT6__param_8];
	cvt.u32.u64 	%r303, %rd3;
	sub.s32 	%r24, %r1707, %r303;
	and.b32  	%r304, %r1, 31;
	and.b32  	%r305, %r1, 992;
	mul.lo.s32 	%r306, %r305, 19;
	or.b32  	%r25, %r306, %r304;
	setp.ge.s32 	%p3, %r25, %r24;
	cvt.u64.u32 	%rd31, %r25;
	add.s64 	%rd32, %rd31, %rd3;
	shl.b64 	%rd33, %rd32, 2;
	add.s64 	%rd4, %rd2, %rd33;
	mov.b32 	%r1732, 2147483647;
	@%p3 bra 	$L__BB5_6;
	ld.global.u32 	%r1732, [%rd4];
$L__BB5_6:
	add.s32 	%r308, %r25, 32;
	setp.ge.s32 	%p4, %r308, %r24;
	mov.b32 	%r1733, 2147483647;
	@%p4 bra 	$L__BB5_8;
	ld.global.u32 	%r1733, [%rd4+128];
$L__BB5_8:
	add.s32 	%r310, %r25, 64;
	setp.ge.s32 	%p5, %r310, %r24;
	mov.b32 	%r1734, 2147483647;
	@%p5 bra 	$L__BB5_10;
	ld.global.u32 	%r1734, [%rd4+256];
$L__BB5_10:
	add.s32 	%r312, %r25, 96;
	setp.ge.s32 	%p6, %r312, %r24;
	mov.b32 	%r1735, 2147483647;
	@%p6 bra 	$L__BB5_12;
	ld.global.u32 	%r1735, [%rd4+384];
$L__BB5_12:
	add.s32 	%r314, %r25, 128;
	setp.ge.s32 	%p7, %r314, %r24;
	mov.b32 	%r1736, 2147483647;
	@%p7 bra 	$L__BB5_14;
	ld.global.u32 	%r1736, [%rd4+512];
$L__BB5_14:
	add.s32 	%r316, %r25, 160;
	setp.ge.s32 	%p8, %r316, %r24;
	mov.b32 	%r1737, 2147483647;
	@%p8 bra 	$L__BB5_16;
	ld.global.u32 	%r1737, [%rd4+640];
$L__BB5_16:
	add.s32 	%r318, %r25, 192;
	setp.ge.s32 	%p9, %r318, %r24;
	mov.b32 	%r1738, 2147483647;
	@%p9 bra 	$L__BB5_18;
	ld.global.u32 	%r1738, [%rd4+768];
$L__BB5_18:
	add.s32 	%r320, %r25, 224;
	setp.ge.s32 	%p10, %r320, %r24;
	mov.b32 	%r1739, 2147483647;
	@%p10 bra 	$L__BB5_20;
	ld.global.u32 	%r1739, [%rd4+896];
$L__BB5_20:
	add.s32 	%r322, %r25, 256;
	setp.ge.s32 	%p11, %r322, %r24;
	mov.b32 	%r1740, 2147483647;
	@%p11 bra 	$L__BB5_22;
	ld.global.u32 	%r1740, [%rd4+1024];
$L__BB5_22:
	add.s32 	%r324, %r25, 288;
	setp.ge.s32 	%p12, %r324, %r24;
	mov.b32 	%r1741, 2147483647;
	@%p12 bra 	$L__BB5_24;
	ld.global.u32 	%r1741, [%rd4+1152];
$L__BB5_24:
	add.s32 	%r326, %r25, 320;
	setp.ge.s32 	%p13, %r326, %r24;
	mov.b32 	%r1742, 2147483647;
	@%p13 bra 	$L__BB5_26;
	ld.global.u32 	%r1742, [%rd4+1280];
$L__BB5_26:
	add.s32 	%r328, %r25, 352;
	setp.ge.s32 	%p14, %r328, %r24;
	mov.b32 	%r1743, 2147483647;
	@%p14 bra 	$L__BB5_28;
	ld.global.u32 	%r1743, [%rd4+1408];
$L__BB5_28:
	add.s32 	%r330, %r25, 384;
	setp.ge.s32 	%p15, %r330, %r24;
	mov.b32 	%r1744, 2147483647;
	@%p15 bra 	$L__BB5_30;
	ld.global.u32 	%r1744, [%rd4+1536];
$L__BB5_30:
	add.s32 	%r332, %r25, 416;
	setp.ge.s32 	%p16, %r332, %r24;
	mov.b32 	%r1745, 2147483647;
	@%p16 bra 	$L__BB5_32;
	ld.global.u32 	%r1745, [%rd4+1664];
$L__BB5_32:
	add.s32 	%r334, %r25, 448;
	setp.ge.s32 	%p17, %r334, %r24;
	mov.b32 	%r1746, 2147483647;
	@%p17 bra 	$L__BB5_34;
	ld.global.u32 	%r1746, [%rd4+1792];
$L__BB5_34:
	add.s32 	%r336, %r25, 480;
	setp.ge.s32 	%p18, %r336, %r24;
	mov.b32 	%r1747, 2147483647;
	@%p18 bra 	$L__BB5_36;
	ld.global.u32 	%r1747, [%rd4+1920];
$L__BB5_36:
	add.s32 	%r338, %r25, 512;
	setp.ge.s32 	%p19, %r338, %r24;
	mov.b32 	%r1748, 2147483647;
	@%p19 bra 	$L__BB5_38;
	ld.global.u32 	%r1748, [%rd4+2048];
$L__BB5_38:
	add.s32 	%r340, %r25, 544;
	setp.ge.s32 	%p20, %r340, %r24;
	mov.b32 	%r1749, 2147483647;
	@%p20 bra 	$L__BB5_40;
	ld.global.u32 	%r1749, [%rd4+2176];
$L__BB5_40:
	add.s32 	%r342, %r25, 576;
	setp.ge.s32 	%p21, %r342, %r24;
	mov.b32 	%r1750, 2147483647;
	@%p21 bra 	$L__BB5_42;
	ld.global.u32 	%r1750, [%rd4+2304];
$L__BB5_42:
	mov.b32 	%r343, -1;
	shl.b32 	%r344, %r343, %r294;
	not.b32 	%r82, %r344;
	shr.u32 	%r83, %r1, 5;
	shl.b32 	%r345, %r83, 10;
	mov.u32 	%r346, _ZZN3cub18CUB_300001_SM_10006detail10radix_sort29DeviceRadixSortOnesweepKernelINS1_5radix10policy_hubIiNS0_8NullTypeEyE10Policy1000ELNS0_9SortOrderE0EiS6_yiiNS1_21identity_decomposer_tEEEvPT5_SC_PT3_PKSD_PT1_PKSH_PT2_PKSL_T4_iiT6_E1s;
	add.s32 	%r84, %r346, %r345;
	setp.gt.s32 	%p22, %r295, 255;
	@%p22 bra 	$L__BB5_55;
	max.s32 	%r347, %r295, 224;
	sub.s32 	%r348, %r347, %r295;
	add.s32 	%r349, %r348, 31;
	shr.u32 	%r350, %r349, 5;
	add.s32 	%r85, %r350, 1;
	and.b32  	%r86, %r85, 15;
	setp.lt.u32 	%p23, %r349, 480;
	mov.u32 	%r1754, %r295;
	@%p23 bra 	$L__BB5_46;
	and.b32  	%r351, %r85, 268435440;
	neg.s32 	%r1752, %r351;
	shl.b32 	%r353, %r295, 2;
	add.s32 	%r354, %r345, %r353;
	add.s32 	%r356, %r354, %r346;
	add.s32 	%r1751, %r356, 1024;
	mov.u32 	%r1754, %r295;
$L__BB5_45:
	.pragma "nounroll";
	mov.b32 	%r357, 0;
	st.shared.u32 	[%r1751+-1024], %r357;
	st.shared.u32 	[%r1751+-896], %r357;
	st.shared.u32 	[%r1751+-768], %r357;
	st.shared.u32 	[%r1751+-640], %r357;
	st.shared.u32 	[%r1751+-512], %r357;
	st.shared.u32 	[%r1751+-384], %r357;
	st.shared.u32 	[%r1751+-256], %r357;
	st.shared.u32 	[%r1751+-128], %r357;
	st.shared.u32 	[%r1751], %r357;
	st.shared.u32 	[%r1751+128], %r357;
	st.shared.u32 	[%r1751+256], %r357;
	st.shared.u32 	[%r1751+384], %r357;
	st.shared.u32 	[%r1751+512], %r357;
	st.shared.u32 	[%r1751+640], %r357;
	st.shared.u32 	[%r1751+768], %r357;
	st.shared.u32 	[%r1751+896], %r357;
	add.s32 	%r1754, %r1754, 512;
	add.s32 	%r1752, %r1752, 16;
	add.s32 	%r1751, %r1751, 2048;
	setp.ne.s32 	%p24, %r1752, 0;
	@%p24 bra 	$L__BB5_45;
$L__BB5_46:
	setp.eq.s32 	%p25, %r86, 0;
	@%p25 bra 	$L__BB5_55;
	and.b32  	%r96, %r85, 7;
	setp.lt.u32 	%p26, %r86, 8;
	@%p26 bra 	$L__BB5_49;
	shl.b32 	%r358, %r1754, 2;
	add.s32 	%r359, %r84, %r358;
	mov.b32 	%r360, 0;
	st.shared.u32 	[%r359], %r360;
	st.shared.u32 	[%r359+128], %r360;
	st.shared.u32 	[%r359+256], %r360;
	st.shared.u32 	[%r359+384], %r360;
	st.shared.u32 	[%r359+512], %r360;
	st.shared.u32 	[%r359+640], %r360;
	st.shared.u32 	[%r359+768], %r360;
	st.shared.u32 	[%r359+896], %r360;
	add.s32 	%r1754, %r1754, 256;
$L__BB5_49:
	setp.eq.s32 	%p27, %r96, 0;
	@%p27 bra 	$L__BB5_55;
	and.b32  	%r99, %r85, 3;
	setp.lt.u32 	%p28, %r96, 4;
	@%p28 bra 	$L__BB5_52;
	shl.b32 	%r361, %r1754, 2;
	add.s32 	%r362, %r84, %r361;
	mov.b32 	%r363, 0;
	st.shared.u32 	[%r362], %r363;
	st.shared.u32 	[%r362+128], %r363;
	st.shared.u32 	[%r362+256], %r363;
	st.shared.u32 	[%r362+384], %r363;
	add.s32 	%r1754, %r1754, 128;
$L__BB5_52:
	setp.eq.s32 	%p29, %r99, 0;
	@%p29 bra 	$L__BB5_55;
	shl.b32 	%r365, %r1754, 2;
	add.s32 	%r366, %r345, %r365;
	add.s32 	%r1758, %r346, %r366;
	neg.s32 	%r1757, %r99;
$L__BB5_54:
	.pragma "nounroll";
	mov.b32 	%r368, 0;
	st.shared.u32 	[%r1758], %r368;
	add.s32 	%r1758, %r1758, 128;
	add.s32 	%r1757, %r1757, 1;
	setp.ne.s32 	%p30, %r1757, 0;
	@%p30 bra 	$L__BB5_54;
$L__BB5_55:
	bar.warp.sync 	-1;
	xor.b32  	%r370, %r1732, -2147483648;
	shr.u32 	%r371, %r370, %r293;
	and.b32  	%r108, %r371, %r82;
	shl.b32 	%r372, %r108, 2;
	add.s32 	%r373, %r84, %r372;
	atom.shared.add.u32 	%r374, [%r373], 1;
	xor.b32  	%r375, %r1733, -2147483648;
	shr.u32 	%r376, %r375, %r293;
	and.b32  	%r377, %r376, %r82;
	shl.b32 	%r378, %r377, 2;
	add.s32 	%r379, %r84, %r378;
	atom.shared.add.u32 	%r380, [%r379], 1;
	xor.b32  	%r381, %r1734, -2147483648;
	shr.u32 	%r382, %r381, %r293;
	and.b32  	%r383, %r382, %r82;
	shl.b32 	%r384, %r383, 2;
	add.s32 	%r385, %r84, %r384;
	atom.shared.add.u32 	%r386, [%r385], 1;
	xor.b32  	%r387, %r1735, -2147483648;
	shr.u32 	%r388, %r387, %r293;
	and.b32  	%r389, %r388, %r82;
	shl.b32 	%r390, %r389, 2;
	add.s32 	%r391, %r84, %r390;
	atom.shared.add.u32 	%r392, [%r391], 1;
	xor.b32  	%r393, %r1736, -2147483648;
	shr.u32 	%r394, %r393, %r293;
	and.b32  	%r395, %r394, %r82;
	shl.b32 	%r396, %r395, 2;
	add.s32 	%r397, %r84, %r396;
	atom.shared.add.u32 	%r398, [%r397], 1;
	xor.b32  	%r399, %r1737, -2147483648;
	shr.u32 	%r400, %r399, %r293;
	and.b32  	%r401, %r400, %r82;
	shl.b32 	%r402, %r401, 2;
	add.s32 	%r403, %r84, %r402;
	atom.shared.add.u32 	%r404, [%r403], 1;
	xor.b32  	%r405, %r1738, -2147483648;
	shr.u32 	%r406, %r405, %r293;
	and.b32  	%r407, %r406, %r82;
	shl.b32 	%r408, %r407, 2;
	add.s32 	%r409, %r84, %r408;
	atom.shared.add.u32 	%r410, [%r409], 1;
	xor.b32  	%r1771, %r1739, -2147483648;
	shr.u32 	%r411, %r1771, %r293;
	and.b32  	%r412, %r411, %r82;
	shl.b32 	%r413, %r412, 2;
	add.s32 	%r414, %r84, %r413;
	atom.shared.add.u32 	%r415, [%r414], 1;
	xor.b32  	%r1772, %r1740, -2147483648;
	shr.u32 	%r416, %r1772, %r293;
	and.b32  	%r417, %r416, %r82;
	shl.b32 	%r418, %r417, 2;
	add.s32 	%r419, %r84, %r418;
	atom.shared.add.u32 	%r420, [%r419], 1;
	xor.b32  	%r421, %r1741, -2147483648;
	shr.u32 	%r422, %r421, %r293;
	and.b32  	%r423, %r422, %r82;
	shl.b32 	%r424, %r423, 2;
	add.s32 	%r425, %r84, %r424;
	atom.shared.add.u32 	%r426, [%r425], 1;
	xor.b32  	%r427, %r1742, -2147483648;
	shr.u32 	%r428, %r427, %r293;
	and.b32  	%r429, %r428, %r82;
	shl.b32 	%r430, %r429, 2;
	add.s32 	%r431, %r84, %r430;
	atom.shared.add.u32 	%r432, [%r431], 1;
	xor.b32  	%r433, %r1743, -2147483648;
	shr.u32 	%r434, %r433, %r293;
	and.b32  	%r435, %r434, %r82;
	shl.b32 	%r436, %r435, 2;
	add.s32 	%r437, %r84, %r436;
	atom.shared.add.u32 	%r438, [%r437], 1;
	xor.b32  	%r439, %r1744, -2147483648;
	shr.u32 	%r440, %r439, %r293;
	and.b32  	%r441, %r440, %r82;
	shl.b32 	%r442, %r441, 2;
	add.s32 	%r443, %r84, %r442;
	atom.shared.add.u32 	%r444, [%r443], 1;
	xor.b32  	%r445, %r1745, -2147483648;
	shr.u32 	%r446, %r445, %r293;
	and.b32  	%r447, %r446, %r82;
	shl.b32 	%r448, %r447, 2;
	add.s32 	%r449, %r84, %r448;
	atom.shared.add.u32 	%r450, [%r449], 1;
	xor.b32  	%r451, %r1746, -2147483648;
	shr.u32 	%r452, %r451, %r293;
	and.b32  	%r453, %r452, %r82;
	shl.b32 	%r454, %r453, 2;
	add.s32 	%r455, %r84, %r454;
	atom.shared.add.u32 	%r456, [%r455], 1;
	xor.b32  	%r457, %r1747, -2147483648;
	shr.u32 	%r458, %r457, %r293;
	and.b32  	%r459, %r458, %r82;
	shl.b32 	%r460, %r459, 2;
	add.s32 	%r461, %r84, %r460;
	atom.shared.add.u32 	%r462, [%r461], 1;
	xor.b32  	%r463, %r1748, -2147483648;
	shr.u32 	%r464, %r463, %r293;
	and.b32  	%r465, %r464, %r82;
	shl.b32 	%r466, %r465, 2;
	add.s32 	%r467, %r84, %r466;
	atom.shared.add.u32 	%r468, [%r467], 1;
	xor.b32  	%r469, %r1749, -2147483648;
	shr.u32 	%r470, %r469, %r293;
	and.b32  	%r471, %r470, %r82;
	shl.b32 	%r472, %r471, 2;
	add.s32 	%r473, %r84, %r472;
	atom.shared.add.u32 	%r474, [%r473], 1;
	xor.b32  	%r475, %r1750, -2147483648;
	shr.u32 	%r476, %r475, %r293;
	and.b32  	%r477, %r476, %r82;
	shl.b32 	%r478, %r477, 2;
	add.s32 	%r479, %r84, %r478;
	atom.shared.add.u32 	%r480, [%r479], 1;
	bar.sync 	0;
	setp.gt.u32 	%p31, %r1, 255;
	shl.b32 	%r481, %r1, 2;
	add.s32 	%r111, %r346, %r481;
	mov.b32 	%r1759, 0;
	@%p31 bra 	$L__BB5_57;
	ld.shared.u32 	%r483, [%r111];
	mov.b32 	%r484, 0;
	st.shared.u32 	[%r111], %r484;
	ld.shared.u32 	%r485, [%r111+1024];
	st.shared.u32 	[%r111+1024], %r483;
	add.s32 	%r486, %r485, %r483;
	ld.shared.u32 	%r487, [%r111+2048];
	st.shared.u32 	[%r111+2048], %r486;
	add.s32 	%r488, %r487, %r486;
	ld.shared.u32 	%r489, [%r111+3072];
	st.shared.u32 	[%r111+3072], %r488;
	add.s32 	%r490, %r489, %r488;
	ld.shared.u32 	%r491, [%r111+4096];
	st.shared.u32 	[%r111+4096], %r490;
	add.s32 	%r492, %r491, %r490;
	ld.shared.u32 	%r493, [%r111+5120];
	st.shared.u32 	[%r111+5120], %r492;
	add.s32 	%r494, %r493, %r492;
	ld.shared.u32 	%r495, [%r111+6144];
	st.shared.u32 	[%r111+6144], %r494;
	add.s32 	%r496, %r495, %r494;
	ld.shared.u32 	%r497, [%r111+7168];
	st.shared.u32 	[%r111+7168], %r496;
	add.s32 	%r498, %r497, %r496;
	ld.shared.u32 	%r499, [%r111+8192];
	st.shared.u32 	[%r111+8192], %r498;
	add.s32 	%r500, %r499, %r498;
	ld.shared.u32 	%r501, [%r111+9216];
	st.shared.u32 	[%r111+9216], %r500;
	add.s32 	%r502, %r501, %r500;
	ld.shared.u32 	%r503, [%r111+10240];
	st.shared.u32 	[%r111+10240], %r502;
	add.s32 	%r504, %r503, %r502;
	ld.shared.u32 	%r505, [%r111+11264];
	st.shared.u32 	[%r111+11264], %r504;
	add.s32 	%r1759, %r505, %r504;
$L__BB5_57:
	ld.param.u64 	%rd228, [_ZN3cub18CUB_300001_SM_10006detail10radix_sort29DeviceRadixSortOnesweepKernelINS1_5radix10policy_hubIiNS0_8NullTypeEyE10Policy1000ELNS0_9SortOrderE0EiS6_yiiNS1_21identity_decomposer_tEEEvPT5_SC_PT3_PKSD_PT1_PKSH_PT2_PKSL_T4_iiT6__param_0];
	setp.gt.u32 	%p32, %r1, 255;
	shl.b32 	%r506, %r3, 8;
	add.s32 	%r507, %r506, %r1;
	cvta.to.global.u64 	%rd5, %rd228;
	mul.wide.s32 	%rd34, %r507, 4;
	add.s64 	%rd6, %rd5, %rd34;
	@%p32 bra 	$L__BB5_59;
	or.b32  	%r508, %r1759, 1073741824;
	st.volatile.global.u32 	[%rd6], %r508;
$L__BB5_59:
	ld.param.u64 	%rd235, [_ZN3cub18CUB_300001_SM_10006detail10radix_sort29DeviceRadixSortOnesweepKernelINS1_5radix10policy_hubIiNS0_8NullTypeEyE10Policy1000ELNS0_9SortOrderE0EiS6_yiiNS1_21identity_decomposer_tEEEvPT5_SC_PT3_PKSD_PT1_PKSH_PT2_PKSL_T4_iiT6__param_3];
	xor.b32  	%r1773, %r1741, -2147483648;
	xor.b32  	%r1774, %r1742, -2147483648;
	xor.b32  	%r1765, %r1733, -2147483648;
	xor.b32  	%r1766, %r1734, -2147483648;
	xor.b32  	%r1777, %r1745, -2147483648;
	xor.b32  	%r1778, %r1746, -2147483648;
	xor.b32  	%r1764, %r1732, -2147483648;
	xor.b32  	%r1779, %r1747, -2147483648;
	xor.b32  	%r1780, %r1748, -2147483648;
	xor.b32  	%r1768, %r1736, -2147483648;
	xor.b32  	%r1767, %r1735, -2147483648;
	xor.b32  	%r1775, %r1743, -2147483648;
	xor.b32  	%r1782, %r1750, -2147483648;
	xor.b32  	%r1781, %r1749, -2147483648;
	xor.b32  	%r1769, %r1737, -2147483648;
	xor.b32  	%r1776, %r1744, -2147483648;
	xor.b32  	%r1770, %r1738, -2147483648;
	setp.lt.u32 	%p33, %r1, 256;
	setp.eq.s32 	%p34, %r1759, 7296;
	and.pred  	%p35, %p33, %p34;
	selp.u32 	%r509, 1, 0, %p35;
	{ 
	.reg .pred 	%p1; 
	.reg .pred 	%p2; 
	setp.ne.u32 	%p1, %r509, 0; 
	bar.red.or.pred 	%p2, 0, %p1; 
	selp.u32 	%r510, 1, 0, %p2; 
	}
	setp.eq.s32 	%p36, %r510, 0;
	cvt.u64.u32 	%rd7, %r1;
	cvta.to.global.u64 	%rd35, %rd235;
	mul.wide.u32 	%rd36, %r1, 8;
	add.s64 	%rd8, %rd35, %rd36;
	@%p36 bra 	$L__BB5_111;
	setp.gt.u32 	%p37, %r1, 255;
	setp.gt.u32 	%p38, %r1, %r108;
	selp.b32 	%r131, 7296, 0, %p38;
	shl.b32 	%r511, %r1, 3;
	mov.u32 	%r512, _ZZN3cub18CUB_300001_SM_10006detail10radix_sort29DeviceRadixSortOnesweepKernelINS1_5radix10policy_hubIiNS0_8NullTypeEyE10Policy1000ELNS0_9SortOrderE0EiS6_yiiNS1_21identity_decomposer_tEEEvPT5_SC_PT3_PKSD_PT1_PKSH_PT2_PKSL_T4_iiT6_E1s;
	add.s32 	%r513, %r512, %r511;
	add.s32 	%r132, %r513, 29184;
	@%p37 bra 	$L__BB5_68;
	ld.global.u64 	%rd37, [%rd8];
	cvt.u64.u32 	%rd38, %r131;
	sub.s64 	%rd237, %rd37, %rd38;
	st.shared.u64 	[%r132], %rd237;
	setp.lt.s32 	%p39, %r3, 1;
	mov.u32 	%r1763, %r1759;
	@%p39 bra 	$L__BB5_67;
	mov.b32 	%r1761, -1;
	mov.u32 	%r1760, %r3;
	mov.u32 	%r1763, %r1759;
$L__BB5_63:
	add.s32 	%r136, %r1760, -1;
	shl.b32 	%r515, %r136, 8;
	add.s32 	%r516, %r515, %r1;
	mul.wide.s32 	%rd39, %r516, 4;
	add.s64 	%rd10, %rd5, %rd39;
$L__BB5_64:
	membar.cta;
	ld.volatile.global.u32 	%r137, [%rd10];
	setp.eq.s32 	%p40, %r137, 0;
	@%p40 bra 	$L__BB5_64;
	and.b32  	%r517, %r137, 1073741823;
	add.s32 	%r1763, %r517, %r1763;
	setp.gt.s32 	%p41, %r137, -1;
	vote.sync.ballot.b32 	%r1761, %p41, %r1761;
	setp.gt.u32 	%p43, %r1760, 1;
	and.pred  	%p44, %p41, %p43;
	mov.u32 	%r1760, %r136;
	@%p44 bra 	$L__BB5_63;
	ld.shared.u64 	%rd237, [%r132];
$L__BB5_67:
	or.b32  	%r518, %r1763, -2147483648;
	st.volatile.global.u32 	[%rd6], %r518;
	sub.s32 	%r519, %r1763, %r1759;
	cvt.s64.s32 	%rd40, %r519;
	add.s64 	%rd41, %rd237, %rd40;
	st.shared.u64 	[%r132], %rd41;
$L__BB5_68:
	ld.param.u32 	%r1708, [_ZN3cub18CUB_300001_SM_10006detail10radix_sort29DeviceRadixSortOnesweepKernelINS1_5radix10policy_hubIiNS0_8NullTypeEyE10Policy1000ELNS0_9SortOrderE0EiS6_yiiNS1_21identity_decomposer_tEEEvPT5_SC_PT3_PKSD_PT1_PKSH_PT2_PKSL_T4_iiT6__param_8];
	ld.param.u64 	%rd231, [_ZN3cub18CUB_300001_SM_10006detail10radix_sort29DeviceRadixSortOnesweepKernelINS1_5radix10policy_hubIiNS0_8NullTypeEyE10Policy1000ELNS0_9SortOrderE0EiS6_yiiNS1_21identity_decomposer_tEEEvPT5_SC_PT3_PKSD_PT1_PKSH_PT2_PKSL_T4_iiT6__param_2];
	setp.gt.u32 	%p45, %r1, 255;
	setp.lt.s32 	%p46, %r4, %r1708;
	setp.eq.s64 	%p47, %rd231, 0;
	or.pred  	%p48, %p47, %p46;
	or.pred  	%p49, %p45, %p48;
	@%p49 bra 	$L__BB5_70;
	ld.param.u64 	%rd232, [_ZN3cub18CUB_300001_SM_10006detail10radix_sort29DeviceRadixSortOnesweepKernelINS1_5radix10policy_hubIiNS0_8NullTypeEyE10Policy1000ELNS0_9SortOrderE0EiS6_yiiNS1_21identity_decomposer_tEEEvPT5_SC_PT3_PKSD_PT1_PKSH_PT2_PKSL_T4_iiT6__param_2];
	ld.shared.u64 	%rd42, [%r132];
	cvt.u64.u32 	%rd43, %r131;
	cvt.s64.s32 	%rd44, %r1759;
	add.s64 	%rd45, %rd43, %rd44;
	add.s64 	%rd46, %rd45, %rd42;
	cvta.to.global.u64 	%rd47, %rd232;
	shl.b64 	%rd48, %rd7, 3;
	add.s64 	%rd49, %rd47, %rd48;
	st.global.u64 	[%rd49], %rd46;
$L__BB5_70:
	ld.param.u32 	%r1709, [_ZN3cub18CUB_300001_SM_10006detail10radix_sort29DeviceRadixSortOnesweepKernelINS1_5radix10policy_hubIiNS0_8NullTypeEyE10Policy1000ELNS0_9SortOrderE0EiS6_yiiNS1_21identity_decomposer_tEEEvPT5_SC_PT3_PKSD_PT1_PKSH_PT2_PKSL_T4_iiT6__param_8];
	setp.gt.s32 	%p50, %r4, %r1709;
	bar.sync 	0;
	shl.b32 	%r520, %r108, 3;
	add.s32 	%r522, %r512, %r520;
	ld.shared.u64 	%rd13, [%r522+29184];
	@%p50 bra 	$L__BB5_72;
	and.b32  	%r523, %r1, 31;
	and.b32  	%r524, %r1, 992;
	mul.lo.s32 	%r525, %r524, 19;
	or.b32  	%r526, %r525, %r523;
	cvt.u64.u32 	%rd50, %r526;
	add.s64 	%rd51, %rd13, %rd50;
	shl.b64 	%rd52, %rd51, 2;
	add.s64 	%rd53, %rd1, %rd52;
	st.global.u32 	[%rd53], %r1732;
	st.global.u32 	[%rd53+128], %r1733;
	st.global.u32 	[%rd53+256], %r1734;
	st.global.u32 	[%rd53+384], %r1735;
	st.global.u32 	[%rd53+512], %r1736;
	st.global.u32 	[%rd53+640], %r1737;
	st.global.u32 	[%rd53+768], %r1738;
	st.global.u32 	[%rd53+896], %r1739;
	st.global.u32 	[%rd53+1024], %r1740;
	st.global.u32 	[%rd53+1152], %r1741;
	st.global.u32 	[%rd53+1280], %r1742;
	st.global.u32 	[%rd53+1408], %r1743;
	st.global.u32 	[%rd53+1536], %r1744;
	st.global.u32 	[%rd53+1664], %r1745;
	st.global.u32 	[%rd53+1792], %r1746;
	st.global.u32 	[%rd53+1920], %r1747;
	st.global.u32 	[%rd53+2048], %r1748;
	st.global.u32 	[%rd53+2176], %r1749;
	st.global.u32 	[%rd53+2304], %r1750;
	bra.uni 	$L__BB5_110;
$L__BB5_72:
	ld.param.u32 	%r1710, [_ZN3cub18CUB_300001_SM_10006detail10radix_sort29DeviceRadixSortOnesweepKernelINS1_5radix10policy_hubIiNS0_8NullTypeEyE10Policy1000ELNS0_9SortOrderE0EiS6_yiiNS1_21identity_decomposer_tEEEvPT5_SC_PT3_PKSD_PT1_PKSH_PT2_PKSL_T4_iiT6__param_8];
	mad.lo.s32 	%r141, %r3, -7296, %r1710;
	and.b32  	%r527, %r1, 31;
	and.b32  	%r528, %r1, 992;
	mul.lo.s32 	%r529, %r528, 19;
	or.b32  	%r142, %r529, %r527;
	setp.ge.s32 	%p51, %r142, %r141;
	cvt.u64.u32 	%rd54, %r142;
	add.s64 	%rd55, %rd13, %rd54;
	shl.b64 	%rd56, %rd55, 2;
	add.s64 	%rd14, %rd1, %rd56;
	@%p51 bra 	$L__BB5_74;
	st.global.u32 	[%rd14], %r1732;
$L__BB5_74:
	add.s32 	%r530, %r142, 32;
	setp.ge.s32 	%p52, %r530, %r141;
	@%p52 bra 	$L__BB5_76;
	st.global.u32 	[%rd14+128], %r1733;
$L__BB5_76:
	add.s32 	%r531, %r142, 64;
	setp.ge.s32 	%p53, %r531, %r141;
	@%p53 bra 	$L__BB5_78;
	st.global.u32 	[%rd14+256], %r1734;
$L__BB5_78:
	add.s32 	%r532, %r142, 96;
	setp.ge.s32 	%p54, %r532, %r141;
	@%p54 bra 	$L__BB5_80;
	st.global.u32 	[%rd14+384], %r1735;
$L__BB5_80:
	add.s32 	%r533, %r142, 128;
	setp.ge.s32 	%p55, %r533, %r141;
	@%p55 bra 	$L__BB5_82;
	st.global.u32 	[%rd14+512], %r1736;
$L__BB5_82:
	add.s32 	%r534, %r142, 160;
	setp.ge.s32 	%p56, %r534, %r141;
	@%p56 bra 	$L__BB5_84;
	st.global.u32 	[%rd14+640], %r1737;
$L__BB5_84:
	add.s32 	%r535, %r142, 192;
	setp.ge.s32 	%p57, %r535, %r141;
	@%p57 bra 	$L__BB5_86;
	st.global.u32 	[%rd14+768], %r1738;
$L__BB5_86:
	add.s32 	%r536, %r142, 224;
	setp.ge.s32 	%p58, %r536, %r141;
	@%p58 bra 	$L__BB5_88;
	st.global.u32 	[%rd14+896], %r1739;
$L__BB5_88:
	add.s32 	%r537, %r142, 256;
	setp.ge.s32 	%p59, %r537, %r141;
	@%p59 bra 	$L__BB5_90;
	st.global.u32 	[%rd14+1024], %r1740;
$L__BB5_90:
	add.s32 	%r538, %r142, 288;
	setp.ge.s32 	%p60, %r538, %r141;
	@%p60 bra 	$L__BB5_92;
	st.global.u32 	[%rd14+1152], %r1741;
$L__BB5_92:
	add.s32 	%r539, %r142, 320;
	setp.ge.s32 	%p61, %r539, %r141;
	@%p61 bra 	$L__BB5_94;
	st.global.u32 	[%rd14+1280], %r1742;
$L__BB5_94:
	add.s32 	%r540, %r142, 352;
	setp.ge.s32 	%p62, %r540, %r141;
	@%p62 bra 	$L__BB5_96;
	st.global.u32 	[%rd14+1408], %r1743;
$L__BB5_96:
	add.s32 	%r541, %r142, 384;
	setp.ge.s32 	%p63, %r541, %r141;
	@%p63 bra 	$L__BB5_98;
	st.global.u32 	[%rd14+1536], %r1744;
$L__BB5_98:
	add.s32 	%r542, %r142, 416;
	setp.ge.s32 	%p64, %r542, %r141;
	@%p64 bra 	$L__BB5_100;
	st.global.u32 	[%rd14+1664], %r1745;
$L__BB5_100:
	add.s32 	%r543, %r142, 448;
	setp.ge.s32 	%p65, %r543, %r141;
	@%p65 bra 	$L__BB5_102;
	st.global.u32 	[%rd14+1792], %r1746;
$L__BB5_102:
	add.s32 	%r544, %r142, 480;
	setp.ge.s32 	%p66, %r544, %r141;
	@%p66 bra 	$L__BB5_104;
	st.global.u32 	[%rd14+1920], %r1747;
$L__BB5_104:
	add.s32 	%r545, %r142, 512;
	setp.ge.s32 	%p67, %r545, %r141;
	@%p67 bra 	$L__BB5_106;
	st.global.u32 	[%rd14+2048], %r1748;
$L__BB5_106:
	add.s32 	%r546, %r142, 544;
	setp.ge.s32 	%p68, %r546, %r141;
	@%p68 bra 	$L__BB5_108;
	st.global.u32 	[%rd14+2176], %r1749;
$L__BB5_108:
	add.s32 	%r547, %r142, 576;
	setp.ge.s32 	%p69, %r547, %r141;
	@%p69 bra 	$L__BB5_110;
	st.global.u32 	[%rd14+2304], %r1750;
$L__BB5_110:
	// begin inline asm
	exit;
	// end inline asm
	mov.u32 	%r1764, %r1732;
	mov.u32 	%r1765, %r1733;
	mov.u32 	%r1766, %r1734;
	mov.u32 	%r1767, %r1735;
	mov.u32 	%r1768, %r1736;
	mov.u32 	%r1769, %r1737;
	mov.u32 	%r1770, %r1738;
	mov.u32 	%r1771, %r1739;
	mov.u32 	%r1772, %r1740;
	mov.u32 	%r1773, %r1741;
	mov.u32 	%r1774, %r1742;
	mov.u32 	%r1775, %r1743;
	mov.u32 	%r1776, %r1744;
	mov.u32 	%r1777, %r1745;
	mov.u32 	%r1778, %r1746;
	mov.u32 	%r1779, %r1747;
	mov.u32 	%r1780, %r1748;
	mov.u32 	%r1781, %r1749;
	mov.u32 	%r1782, %r1750;
$L__BB5_111:
	mul.hi.u32 	%r548, %r1, 357913942;
	add.s32 	%r549, %r548, %r1;
	shl.b32 	%r550, %r549, 2;
	mov.u32 	%r551, _ZZN3cub18CUB_300001_SM_10006detail10radix_sort29DeviceRadixSortOnesweepKernelINS1_5radix10policy_hubIiNS0_8NullTypeEyE10Policy1000ELNS0_9SortOrderE0EiS6_yiiNS1_21identity_decomposer_tEEEvPT5_SC_PT3_PKSD_PT1_PKSH_PT2_PKSL_T4_iiT6_E1s;
	add.s32 	%r552, %r551, %r550;
	add.s32 	%r162, %r552, 13328;
	st.shared.u32 	[%r552+13328], %r1759;
	bar.sync 	0;
	setp.gt.u32 	%p70, %r1, 31;
	@%p70 bra 	$L__BB5_113;
	mad.lo.s32 	%r584, %r1, 52, %r551;
	ld.shared.u32 	%r585, [%r584+13328];
	ld.shared.u32 	%r586, [%r584+13332];
	ld.shared.u32 	%r587, [%r584+13336];
	ld.shared.u32 	%r588, [%r584+13340];
	ld.shared.u32 	%r589, [%r584+13344];
	ld.shared.u32 	%r590, [%r584+13348];
	ld.shared.u32 	%r591, [%r584+13352];
	ld.shared.u32 	%r592, [%r584+13356];
	ld.shared.u32 	%r593, [%r584+13360];
	ld.shared.u32 	%r594, [%r584+13364];
	ld.shared.u32 	%r595, [%r584+13368];
	ld.shared.u32 	%r596, [%r584+13372];
	add.s32 	%r597, %r586, %r585;
	add.s32 	%r598, %r597, %r587;
	add.s32 	%r599, %r598, %r588;
	add.s32 	%r600, %r599, %r589;
	add.s32 	%r601, %r600, %r590;
	add.s32 	%r602, %r601, %r591;
	add.s32 	%r603, %r602, %r592;
	add.s32 	%r604, %r603, %r593;
	add.s32 	%r605, %r604, %r594;
	add.s32 	%r606, %r605, %r595;
	add.s32 	%r557, %r606, %r596;
	mov.b32 	%r555, 1;
	mov.b32 	%r580, 0;
	mov.b32 	%r582, -1;
	// begin inline asm
	{  .reg .s32 r0;  .reg .pred p;  shfl.sync.up.b32 r0|p, %r557, %r555, %r580, %r582;  @p add.s32 r0, r0, %r557;  mov.s32 %r553, r0;}
	// end inline asm
	mov.b32 	%r561, 2;
	// begin inline asm
	{  .reg .s32 r0;  .reg .pred p;  shfl.sync.up.b32 r0|p, %r553, %r561, %r580, %r582;  @p add.s32 r0, r0, %r553;  mov.s32 %r559, r0;}
	// end inline asm
	mov.b32 	%r567, 4;
	// begin inline asm
	{  .reg .s32 r0;  .reg .pred p;  shfl.sync.up.b32 r0|p, %r559, %r567, %r580, %r582;  @p add.s32 r0, r0, %r559;  mov.s32 %r565, r0;}
	// end inline asm
	mov.b32 	%r573, 8;
	// begin inline asm
	{  .reg .s32 r0;  .reg .pred p;  shfl.sync.up.b32 r0|p, %r565, %r573, %r580, %r582;  @p add.s32 r0, r0, %r565;  mov.s32 %r571, r0;}
	// end inline asm
	mov.b32 	%r579, 16;
	// begin inline asm
	{  .reg .s32 r0;  .reg .pred p;  shfl.sync.up.b32 r0|p, %r571, %r579, %r580, %r582;  @p add.s32 r0, r0, %r571;  mov.s32 %r577, r0;}
	// end inline asm
	sub.s32 	%r607, %r577, %r557;
	add.s32 	%r608, %r585, %r607;
	add.s32 	%r609, %r586, %r608;
	add.s32 	%r610, %r587, %r609;
	add.s32 	%r611, %r588, %r610;
	add.s32 	%r612, %r589, %r611;
	add.s32 	%r613, %r590, %r612;
	add.s32 	%r614, %r591, %r613;
	add.s32 	%r615, %r592, %r614;
	add.s32 	%r616, %r593, %r615;
	add.s32 	%r617, %r594, %r616;
	add.s32 	%r618, %r595, %r617;
	st.shared.u32 	[%r584+13328], %r607;
	st.shared.u32 	[%r584+13332], %r608;
	st.shared.u32 	[%r584+13336], %r609;
	st.shared.u32 	[%r584+13340], %r610;
	st.shared.u32 	[%r584+13344], %r611;
	st.shared.u32 	[%r584+13348], %r612;
	st.shared.u32 	[%r584+13352], %r613;
	st.shared.u32 	[%r584+13356], %r614;
	st.shared.u32 	[%r584+13360], %r615;
	st.shared.u32 	[%r584+13364], %r616;
	st.shared.u32 	[%r584+13368], %r617;
	st.shared.u32 	[%r584+13372], %r618;
$L__BB5_113:
	setp.gt.u32 	%p71, %r1, 255;
	bar.sync 	0;
	ld.shared.u32 	%r163, [%r162];
	@%p71 bra 	$L__BB5_115;
	shl.b32 	%r619, %r1, 2;
	add.s32 	%r621, %r551, %r619;
	ld.shared.u32 	%r622, [%r621];
	add.s32 	%r623, %r622, %r163;
	st.shared.u32 	[%r621], %r623;
	ld.shared.u32 	%r624, [%r621+1024];
	add.s32 	%r625, %r624, %r163;
	st.shared.u32 	[%r621+1024], %r625;
	ld.shared.u32 	%r626, [%r621+2048];
	add.s32 	%r627, %r626, %r163;
	st.shared.u32 	[%r621+2048], %r627;
	ld.shared.u32 	%r628, [%r621+3072];
	add.s32 	%r629, %r628, %r163;
	st.shared.u32 	[%r621+3072], %r629;
	ld.shared.u32 	%r630, [%r621+4096];
	add.s32 	%r631, %r630, %r163;
	st.shared.u32 	[%r621+4096], %r631;
	ld.shared.u32 	%r632, [%r621+5120];
	add.s32 	%r633, %r632, %r163;
	st.shared.u32 	[%r621+5120], %r633;
	ld.shared.u32 	%r634, [%r621+6144];
	add.s32 	%r635, %r634, %r163;
	st.shared.u32 	[%r621+6144], %r635;
	ld.shared.u32 	%r636, [%r621+7168];
	add.s32 	%r637, %r636, %r163;
	st.shared.u32 	[%r621+7168], %r637;
	ld.shared.u32 	%r638, [%r621+8192];
	add.s32 	%r639, %r638, %r163;
	st.shared.u32 	[%r621+8192], %r639;
	ld.shared.u32 	%r640, [%r621+9216];
	add.s32 	%r641, %r640, %r163;
	st.shared.u32 	[%r621+9216], %r641;
	ld.shared.u32 	%r642, [%r621+10240];
	add.s32 	%r643, %r642, %r163;
	st.shared.u32 	[%r621+10240], %r643;
	ld.shared.u32 	%r644, [%r621+11264];
	add.s32 	%r645, %r644, %r163;
	st.shared.u32 	[%r621+11264], %r645;
$L__BB5_115:
	shl.b32 	%r672, %r1, 5;
	and.b32  	%r673, %r672, 31744;
	add.s32 	%r164, %r551, %r673;
	bar.sync 	0;
	// begin inline asm
	mov.u32 %r646, %lanemask_le;
	// end inline asm
	shr.u32 	%r675, %r1764, %r293;
	and.b32  	%r669, %r675, %r82;
	mov.b32 	%r649, 1;
	// begin inline asm
	{
    .reg .pred p;
    and.b32 %r647, %r669, %r649;    setp.ne.u32 p, %r647, 0;
    vote.ballot.sync.b32 %r647, p, 0xffffffff;
    @!p not.b32 %r647, %r647;
}

	// end inline asm
	mov.b32 	%r652, 2;
	// begin inline asm
	{
    .reg .pred p;
    and.b32 %r650, %r669, %r652;    setp.ne.u32 p, %r650, 0;
    vote.ballot.sync.b32 %r650, p, 0xffffffff;
    @!p not.b32 %r650, %r650;
}

	// end inline asm
	and.b32  	%r676, %r650, %r647;
	mov.b32 	%r655, 4;
	// begin inline asm
	{
    .reg .pred p;
    and.b32 %r653, %r669, %r655;    setp.ne.u32 p, %r653, 0;
    vote.ballot.sync.b32 %r653, p, 0xffffffff;
    @!p not.b32 %r653, %r653;
}

	// end inline asm
	and.b32  	%r677, %r653, %r676;
	mov.b32 	%r658, 8;
	// begin inline asm
	{
    .reg .pred p;
    and.b32 %r656, %r669, %r658;    setp.ne.u32 p, %r656, 0;
    vote.ballot.sync.b32 %r656, p, 0xffffffff;
    @!p not.b32 %r656, %r656;
}

	// end inline asm
	and.b32  	%r678, %r656, %r677;
	mov.b32 	%r661, 16;
	// begin inline asm
	{
    .reg .pred p;
    and.b32 %r659, %r669, %r661;    setp.ne.u32 p, %r659, 0;
    vote.ballot.sync.b32 %r659, p, 0xffffffff;
    @!p not.b32 %r659, %r659;
}

	// end inline asm
	and.b32  	%r679, %r659, %r678;
	mov.b32 	%r664, 32;
	// begin inline asm
	{
    .reg .pred p;
    and.b32 %r662, %r669, %r664;    setp.ne.u32 p, %r662, 0;
    vote.ballot.sync.b32 %r662, p, 0xffffffff;
    @!p not.b32 %r662, %r662;
}

	// end inline asm
	and.b32  	%r680, %r662, %r679;
	mov.b32 	%r667, 64;
	// begin inline asm
	{
    .reg .pred p;
    and.b32 %r665, %r669, %r667;    setp.ne.u32 p, %r665, 0;
    vote.ballot.sync.b32 %r665, p, 0xffffffff;
    @!p not.b32 %r665, %r665;
}

	// end inline asm
	and.b32  	%r681, %r665, %r680;
	mov.b32 	%r670, 128;
	// begin inline asm
	{
    .reg .pred p;
    and.b32 %r668, %r669, %r670;    setp.ne.u32 p, %r668, 0;
    vote.ballot.sync.b32 %r668, p, 0xffffffff;
    @!p not.b32 %r668, %r668;
}

	// end inline asm
	and.b32  	%r682, %r668, %r681;
	clz.b32 	%r683, %r682;
	sub.s32 	%r167, 31, %r683;
	and.b32  	%r684, %r646, %r682;
	popc.b32 	%r168, %r684;
	setp.ne.s32 	%p72, %r295, %r167;
	mov.b32 	%r1783, 0;
	@%p72 bra 	$L__BB5_117;
	shl.b32 	%r685, %r669, 2;
	add.s32 	%r686, %r164, %r685;
	atom.shared.add.u32 	%r1783, [%r686], %r168;
$L__BB5_117:
	shfl.sync.idx.b32	%r712|%p73, %r1783, %r167, 31, -1;
	add.s32 	%r171, %r168, %r712;
	shr.u32 	%r713, %r1765, %r293;
	and.b32  	%r709, %r713, %r82;
	mov.b32 	%r689, 1;
	// begin inline asm
	{
    .reg .pred p;
    and.b32 %r687, %r709, %r689;    setp.ne.u32 p, %r687, 0;
    vote.ballot.sync.b32 %r687, p, 0xffffffff;
    @!p not.b32 %r687, %r687;
}

	// end inline asm
	mov.b32 	%r692, 2;
	// begin inline asm
	{
    .reg .pred p;
    and.b32 %r690, %r709, %r692;    setp.ne.u32 p, %r690, 0;
    vote.ballot.sync.b32 %r690, p, 0xffffffff;
    @!p not.b32 %r690, %r690;
}

	// end inline asm
	and.b32  	%r714, %r690, %r687;
	mov.b32 	%r695, 4;
	// begin inline asm
	{
    .reg .pred p;
    and.b32 %r693, %r709, %r695;    setp.ne.u32 p, %r693, 0;
    vote.ballot.sync.b32 %r693, p, 0xffffffff;
    @!p not.b32 %r693, %r693;
}

	// end inline asm
	and.b32  	%r715, %r693, %r714;
	mov.b32 	%r698, 8;
	// begin inline asm
	{
    .reg .pred p;
    and.b32 %r696, %r709, %r698;    setp.ne.u32 p, %r696, 0;
    vote.ballot.sync.b32 %r696, p, 0xffffffff;
    @!p not.b32 %r696, %r696;
}

	// end inline asm
	and.b32  	%r716, %r696, %r715;
	mov.b32 	%r701, 16;
	// begin inline asm
	{
    .reg .pred p;
    and.b32 %r699, %r709, %r701;    setp.ne.u32 p, %r699, 0;
    vote.ballot.sync.b32 %r699, p, 0xffffffff;
    @!p not.b32 %r699, %r699;
}

	// end inline asm
	and.b32  	%r717, %r699, %r716;
	mov.b32 	%r704, 32;
	// begin inline asm
	{
    .reg .pred p;
    and.b32 %r702, %r709, %r704;    setp.ne.u32 p, %r702, 0;
    vote.ballot.sync.b32 %r702, p, 0xffffffff;
    @!p not.b32 %r702, %r702;
}

	// end inline asm
	and.b32  	%r718, %r702, %r717;
	mov.b32 	%r707, 64;
	// begin inline asm
	{
    .reg .pred p;
    and.b32 %r705, %r709, %r707;    setp.ne.u32 p, %r705, 0;
    vote.ballot.sync.b32 %r705, p, 0xffffffff;
    @!p not.b32 %r705, %r705;
}

	// end inline asm
	and.b32  	%r719, %r705, %r718;
	mov.b32 	%r710, 128;
	// begin inline asm
	{
    .reg .pred p;
    and.b32 %r708, %r709, %r710;    setp.ne.u32 p, %r708, 0;
    vote.ballot.sync.b32 %r708, p, 0xffffffff;
    @!p not.b32 %r708, %r708;
}

	// end inline asm
	and.b32  	%r720, %r708, %r719;
	clz.b32 	%r721, %r720;
	sub.s32 	%r173, 31, %r721;
	and.b32  	%r722, %r646, %r720;
	popc.b32 	%r174, %r722;
	setp.ne.s32 	%p74, %r295, %r173;
	mov.b32 	%r1784, 0;
	@%p74 bra 	$L__BB5_119;
	shl.b32 	%r723, %r709, 2;
	add.s32 	%r724, %r164, %r723;
	atom.shared.add.u32 	%r1784, [%r724], %r174;
$L__BB5_119:
	shfl.sync.idx.b32	%r750|%p75, %r1784, %r173, 31, -1;
	add.s32 	%r177, %r174, %r750;
	shr.u32 	%r751, %r1766, %r293;
	and.b32  	%r747, %r751, %r82;
	mov.b32 	%r727, 1;
	// begin inline asm
	{
    .reg .pred p;
    and.b32 %r725, %r747, %r727;    setp.ne.u32 p, %r725, 0;
    vote.ballot.sync.b32 %r725, p, 0xffffffff;
    @!p not.b32 %r725, %r725;
}

	// end inline asm
	mov.b32 	%r730, 2;
	// begin inline asm
	{
    .reg .pred p;
    and.b32 %r728, %r747, %r730;    setp.ne.u32 p, %r728, 0;
    vote.ballot.sync.b32 %r728, p, 0xffffffff;
    @!p not.b32 %r728, %r728;
}

	// end inline asm
	and.b32  	%r752, %r728, %r725;
	mov.b32 	%r733, 4;
	// begin inline asm
	{
    .reg .pred p;
    and.b32 %r731, %r747, %r733;    setp.ne.u32 p, %r731, 0;
    vote.ballot.sync.b32 %r731, p, 0xffffffff;
    @!p not.b32 %r731, %r731;
}

	// end inline asm
	and.b32  	%r753, %r731, %r752;
	mov.b32 	%r736, 8;
	// begin inline asm
	{
    .reg .pred p;
    and.b32 %r734, %r747, %r736;    setp.ne.u32 p, %r734, 0;
    vote.ballot.sync.b32 %r734, p, 0xffffffff;
    @!p not.b32 %r734, %r734;
}

	// end inline asm
	and.b32  	%r754, %r734, %r753;
	mov.b32 	%r739, 16;
	// begin inline asm
	{
    .reg .pred p;
    and.b32 %r737, %r747, %r739;    setp.ne.u32 p, %r737, 0;
    vote.ballot.sync.b32 %r737, p, 0xffffffff;
    @!p not.b32 %r737, %r737;
}

	// end inline asm
	and.b32  	%r755, %r737, %r754;
	mov.b32 	%r742, 32;
	// begin inline asm
	{
    .reg .pred p;
    and.b32 %r740, %r747, %r742;    setp.ne.u32 p, %r740, 0;
    vote.ballot.sync.b32 %r740, p, 0xffffffff;
    @!p not.b32 %r740, %r740;
}

	// end inline asm
	and.b32  	%r756, %r740, %r755;
	mov.b32 	%r745, 64;
	// begin inline asm
	{
    .reg .pred p;
    and.b32 %r743, %r747, %r745;    setp.ne.u32 p, %r743, 0;
    vote.ballot.sync.b32 %r743, p, 0xffffffff;
    @!p not.b32 %r743, %r743;
}

	// end inline asm
	and.b32  	%r757, %r743, %r756;
	mov.b32 	%r748, 128;
	// begin inline asm
	{
    .reg .pred p;
    and.b32 %r746, %r747, %r748;    setp.ne.u32 p, %r746, 0;
    vote.ballot.sync.b32 %r746, p, 0xffffffff;
    @!p not.b32 %r746, %r746;
}

	// end inline asm
	and.b32  	%r758, %r746, %r757;
	clz.b32 	%r759, %r758;
	sub.s32 	%r179, 31, %r759;
	and.b32  	%r760, %r646, %r758;
	popc.b32 	%r180, %r760;
	setp.ne.s32 	%p76, %r295, %r179;
	mov.b32 	%r1785, 0;
	@%p76 bra 	$L__BB5_121;
	shl.b32 	%r761, %r747, 2;
	add.s32 	%r762, %r164, %r761;
	atom.shared.add.u32 	%r1785, [%r762], %r180;
$L__BB5_121:
	shfl.sync.idx.b32	%r788|%p77, %r1785, %r179, 31, -1;
	add.s32 	%r183, %r180, %r788;
	shr.u32 	%r789, %r1767, %r293;
	and.b32  	%r785, %r789, %r82;
	mov.b32 	%r765, 1;
	// begin inline asm
	{
    .reg .pred p;
    and.b32 %r763, %r785, %r765;    setp.ne.u32 p, %r763, 0;
    vote.ballot.sync.b32 %r763, p, 0xffffffff;
    @!p not.b32 %r763, %r763;
}

	// end inline asm
	mov.b32 	%r768, 2;
	// begin inline asm
	{
    .reg .pred p;
    and.b32 %r766, %r785, %r768;    setp.ne.u32 p, %r766, 0;
    vote.ballot.sync.b32 %r766, p, 0xffffffff;
    @!p not.b32 %r766, %r766;
}

	// end inline asm
	and.b32  	%r790, %r766, %r763;
	mov.b32 	%r771, 4;
	// begin inline asm
	{
    .reg .pred p;
    and.b32 %r769, %r785, %r771;    setp.ne.u32 p, %r769, 0;
    vote.ballot.sync.b32 %r769, p, 0xffffffff;
    @!p not.b32 %r769, %r769;
}

	// end inline asm
	and.b32  	%r791, %r769, %r790;
	mov.b32 	%r774, 8;
	// begin inline asm
	{
    .reg .pred p;
    and.b32 %r772, %r785, %r774;    setp.ne.u32 p, %r772, 0;
    vote.ballot.sync.b32 %r772, p, 0xffffffff;
    @!p not.b32 %r772, %r772;
}

	// end inline asm
	and.b32  	%r792, %r772, %r791;
	mov.b32 	%r777, 16;
	// begin inline asm
	{
    .reg .pred p;
    and.b32 %r775, %r785, %r777;    setp.ne.u32 p, %r775, 0;
    vote.ballot.sync.b32 %r775, p, 0xffffffff;
    @!p not.b32 %r775, %r775;
}

	// end inline asm
	and.b32  	%r793, %r775, %r792;
	mov.b32 	%r780, 32;
	// begin inline asm
	{
    .reg .pred p;
    and.b32 %r778, %r785, %r780;    setp.ne.u32 p, %r778, 0;
    vote.ballot.sync.b32 %r778, p, 0xffffffff;
    @!p not.b32 %r778, %r778;
}

	// end inline asm
	and.b32  	%r794, %r778, %r793;
	mov.b32 	%r783, 64;
	// begin inline asm
	{
    .reg .pred p;
    and.b32 %r781, %r785, %r783;    setp.ne.u32 p, %r781, 0;
    vote.ballot.sync.b32 %r781, p, 0xffffffff;
    @!p not.b32 %r781, %r781;
}

	// end inline asm
	and.b32  	%r795, %r781, %r794;
	mov.b32 	%r786, 128;
	// begin inline asm
	{
    .reg .pred p;
    and.b32 %r784, %r785, %r786;    setp.ne.u32 p, %r784, 0;
    vote.ballot.sync.b32 %r784, p, 0xffffffff;
    @!p not.b32 %r784, %r784;
}

	// end inline asm
	and.b32  	%r796, %r784, %r795;
	clz.b32 	%r797, %r796;
	sub.s32 	%r185, 31, %r797;
	and.b32  	%r798, %r646, %r796;
	popc.b32 	%r186, %r798;
	setp.ne.s32 	%p78, %r295, %r185;
	mov.b32 	%r1786, 0;
	@%p78 bra 	$L__BB5_123;
	shl.b32 	%r799, %r785, 2;
	add.s32 	%r800, %r164, %r799;
	atom.shared.add.u32 	%r1786, [%r800], %r186;
$L__BB5_123:
	shfl.sync.idx.b32	%r826|%p79, %r1786, %r185, 31, -1;
	add.s32 	%r189, %r186, %r826;
	shr.u32 	%r827, %r1768, %r293;
	and.b32  	%r823, %r827, %r82;
	mov.b32 	%r803, 1;
	// begin inline asm
	{
    .reg .pred p;
    and.b32 %r801, %r823, %r803;    setp.ne.u32 p, %r801, 0;
    vote.ballot.sync.b32 %r801, p, 0xffffffff;
    @!p not.b32 %r801, %r801;
}

	// end inline asm
	mov.b32 	%r806, 2;
	// begin inline asm
	{
    .reg .pred p;
    and.b32 %r804, %r823, %r806;    setp.ne.u32 p, %r804, 0;
    vote.ballot.sync.b32 %r804, p, 0xffffffff;
    @!p not.b32 %r804, %r804;
}

	// end inline asm
	and.b32  	%r828, %r804, %r801;
	mov.b32 	%r809, 4;
	// begin inline asm
	{
    .reg .pred p;
    and.b32 %r807, %r823, %r809;    setp.ne.u32 p, %r807, 0;
    vote.ballot.sync.b32 %r807, p, 0xffffffff;
    @!p not.b32 %r807, %r807;
}

	// end inline asm
	and.b32  	%r829, %r807, %r828;
	mov.b32 	%r812, 8;
	// begin inline asm
	{
    .reg .pred p;
    and.b32 %r810, %r823, %r812;    setp.ne.u32 p, %r810, 0;
    vote.ballot.sync.b32 %r810, p, 0xffffffff;
    @!p not.b32 %r810, %r810;
}

	// end inline asm
	and.b32  	%r830, %r810, %r829;
	mov.b32 	%r815, 16;
	// begin inline asm
	{
    .reg .pred p;
    and.b32 %r813, %r823, %r815;    setp.ne.u32 p, %r813, 0;
    vote.ballot.sync.b32 %r813, p, 0xffffffff;
    @!p not.b32 %r813, %r813;
}

	// end inline asm
	and.b32  	%r831, %r813, %r830;
	mov.b32 	%r818, 32;
	// begin inline asm
	{
    .reg .pred p;
    and.b32 %r816, %r823, %r818;    setp.ne.u32 p, %r816, 0;
    vote.ballot.sync.b32 %r816, p, 0xffffffff;
    @!p not.b32 %r816, %r816;
}

	// end inline asm
	and.b32  	%r832, %r816, %r831;
	mov.b32 	%r821, 64;
	// begin inline asm
	{
    .reg .pred p;
    and.b32 %r819, %r823, %r821;    setp.ne.u32 p, %r819, 0;
    vote.ballot.sync.b32 %r819, p, 0xffffffff;
    @!p not.b32 %r819, %r819;
}

	// end inline asm
	and.b32  	%r833, %r819, %r832;
	mov.b32 	%r824, 128;
	// begin inline asm
	{
    .reg .pred p;
    and.b32 %r822, %r823, %r824;    setp.ne.u32 p, %r822, 0;
    vote.ballot.sync.b32 %r822, p, 0xffffffff;
    @!p not.b32 %r822, %r822;
}

	// end inline asm
	and.b32  	%r834, %r822, %r833;
	clz.b32 	%r835, %r834;
	sub.s32 	%r191, 31, %r835;
	and.b32  	%r836, %r646, %r834;
	popc.b32 	%r192, %r836;
	setp.ne.s32 	%p80, %r295, %r191;
	mov.b32 	%r1787, 0;
	@%p80 bra 	$L__BB5_125;
	shl.b32 	%r837, %r823, 2;
	add.s32 	%r838, %r164, %r837;
	atom.shared.add.u32 	%r1787, [%r838], %r192;
$L__BB5_125:
	shfl.sync.idx.b32	%r864|%p81, %r1787, %r191, 31, -1;
	add.s32 	%r195, %r192, %r864;
	shr.u32 	%r865, %r1769, %r293;
	and.b32  	%r861, %r865, %r82;
	mov.b32 	%r841, 1;
	// begin inline asm
	{
    .reg .pred p;
    and.b32 %r839, %r861, %r841;    setp.ne.u32 p, %r839, 0;
    vote.ballot.sync.b32 %r839, p, 0xffffffff;
    @!p not.b32 %r839, %r839;
}

	// end inline asm
	mov.b32 	%r844, 2;
	// begin inline asm
	{
    .reg .pred p;
    and.b32 %r842, %r861, %r844;    setp.ne.u32 p, %r842, 0;
    vote.ballot.sync.b32 %r842, p, 0xffffffff;
    @!p not.b32 %r842, %r842;
}

	// end inline asm
	and.b32  	%r866, %r842, %r839;
	mov.b32 	%r847, 4;
	// begin inline asm
	{
    .reg .pred p;
    and.b32 %r845, %r861, %r847;    setp.ne.u32 p, %r845, 0;
    vote.ballot.sync.b32 %r845, p, 0xffffffff;
    @!p not.b32 %r845, %r845;
}

	// end inline asm
	and.b32  	%r867, %r845, %r866;
	mov.b32 	%r850, 8;
	// begin inline asm
	{
    .reg .pred p;
    and.b32 %r848, %r861, %r850;    setp.ne.u32 p, %r848, 0;
    vote.ballot.sync.b32 %r848, p, 0xffffffff;
    @!p not.b32 %r848, %r848;
}

	// end inline asm
	and.b32  	%r868, %r848, %r867;
	mov.b32 	%r853, 16;
	// begin inline asm
	{
    .reg .pred p;
    and.b32 %r851, %r861, %r853;    setp.ne.u32 p, %r851, 0;
    vote.ballot.sync.b32 %r851, p, 0xffffffff;
    @!p not.b32 %r851, %r851;
}

	// end inline asm
	and.b32  	%r869, %r851, %r868;
	mov.b32 	%r856, 32;
	// begin inline asm
	{
    .reg .pred p;
    and.b32 %r854, %r861, %r856;    setp.ne.u32 p, %r854, 0;
    vote.ballot.sync.b32 %r854, p, 0xffffffff;
    @!p not.b32 %r854, %r854;
}

	// end inline asm
	and.b32  	%r870, %r854, %r869;
	mov.b32 	%r859, 64;
	// begin inline asm
	{
    .reg .pred p;
    and.b32 %r857, %r861, %r859;    setp.ne.u32 p, %r857, 0;
    vote.ballot.sync.b32 %r857, p, 0xffffffff;
    @!p not.b32 %r857, %r857;
}

	// end inline asm
	and.b32  	%r871, %r857, %r870;
	mov.b32 	%r862, 128;
	// begin inline asm
	{
    .reg .pred p;
    and.b32 %r860, %r861, %r862;    setp.ne.u32 p, %r860, 0;
    vote.ballot.sync.b32 %r860, p, 0xffffffff;
    @!p not.b32 %r860, %r860;
}

	// end inline asm
	and.b32  	%r872, %r860, %r871;
	clz.b32 	%r873, %r872;
	sub.s32 	%r197, 31, %r873;
	and.b32  	%r874, %r646, %r872;
	popc.b32 	%r198, %r874;
	setp.ne.s32 	%p82, %r295, %r197;
	mov.b32 	%r1788, 0;
	@%p82 bra 	$L__BB5_127;
	shl.b32 	%r875, %r861, 2;
	add.s32 	%r876, %r164, %r875;
	atom.shared.add.u32 	%r1788, [%r876], %r198;
$L__BB5_127:
	shfl.sync.idx.b32	%r902|%p83, %r1788, %r197, 31, -1;
	add.s32 	%r201, %r198, %r902;
	shr.u32 	%r903, %r1770, %r293;
	and.b32  	%r899, %r903, %r82;
	mov.b32 	%r879, 1;
	// begin inline asm
	{
    .reg .pred p;
    and.b32 %r877, %r899, %r879;    setp.ne.u32 p, %r877, 0;
    vote.ballot.sync.b32 %r877, p, 0xffffffff;
    @!p not.b32 %r877, %r877;
}

	// end inline asm
	mov.b32 	%r882, 2;
	// begin inline asm
	{
    .reg .pred p;
    and.b32 %r880, %r899, %r882;    setp.ne.u32 p, %r880, 0;
    vote.ballot.sync.b32 %r880, p, 0xffffffff;
    @!p not.b32 %r880, %r880;
}

	// end inline asm
	and.b32  	%r904, %r880, %r877;
	mov.b32 	%r885, 4;
	// begin inline asm
	{
    .reg .pred p;
    and.b32 %r883, %r899, %r885;    setp.ne.u32 p, %r883, 0;
    vote.ballot.sync.b32 %r883, p, 0xffffffff;
    @!p not.b32 %r883, %r883;
}

	// end inline asm
	and.b32  	%r905, %r883, %r904;
	mov.b32 	%r888, 8;
	// begin inline asm
	{
    .reg .pred p;
    and.b32 %r886, %r899, %r888;    setp.ne.u32 p, %r886, 0;
    vote.ballot.sync.b32 %r886, p, 0xffffffff;
    @!p not.b32 %r886, %r886;
}

	// end inline asm
	and.b32  	%r906, %r886, %r905;
	mov.b32 	%r891, 16;
	// begin inline asm
	{
    .reg .pred p;
    and.b32 %r889, %r899, %r891;    setp.ne.u32 p, %r889, 0;
    vote.ballot.sync.b32 %r889, p, 0xffffffff;
    @!p not.b32 %r889, %r889;
}

	// end inline asm
	and.b32  	%r907, %r889, %r906;
	mov.b32 	%r894, 32;
	// begin inline asm
	{
    .reg .pred p;
    and.b32 %r892, %r899, %r894;    setp.ne.u32 p, %r892, 0;
    vote.ballot.sync.b32 %r892, p, 0xffffffff;
    @!p not.b32 %r892, %r892;
}

	// end inline asm
	and.b32  	%r908, %r892, %r907;
	mov.b32 	%r897, 64;
	// begin inline asm
	{
    .reg .pred p;
    and.b32 %r895, %r899, %r897;    setp.ne.u32 p, %r895, 0;
    vote.ballot.sync.b32 %r895, p, 0xffffffff;
    @!p not.b32 %r895, %r895;
}

	// end inline asm
	and.b32  	%r909, %r895, %r908;
	mov.b32 	%r900, 128;
	// begin inline asm
	{
    .reg .pred p;
    and.b32 %r898, %r899, %r900;    setp.ne.u32 p, %r898, 0;
    vote.ballot.sync.b32 %r898, p, 0xffffffff;
    @!p not.b32 %r898, %r898;
}

	// end inline asm
	and.b32  	%r910, %r898, %r909;
	clz.b32 	%r911, %r910;
	sub.s32 	%r203, 31, %r911;
	and.b32  	%r912, %r646, %r910;
	popc.b32 	%r204, %r912;
	setp.ne.s32 	%p84, %r295, %r203;
	mov.b32 	%r1789, 0;
	@%p84 bra 	$L__BB5_129;
	shl.b32 	%r913, %r899, 2;
	add.s32 	%r914, %r164, %r913;
	atom.shared.add.u32 	%r1789, [%r914], %r204;
$L__BB5_129:
	shfl.sync.idx.b32	%r940|%p85, %r1789, %r203, 31, -1;
	add.s32 	%r207, %r204, %r940;
	shr.u32 	%r941, %r1771, %r293;
	and.b32  	%r937, %r941, %r82;
	mov.b32 	%r917, 1;
	// begin inline asm
	{
    .reg .pred p;
    and.b32 %r915, %r937, %r917;    setp.ne.u32 p, %r915, 0;
    vote.ballot.sync.b32 %r915, p, 0xffffffff;
    @!p not.b32 %r915, %r915;
}

	// end inline asm
	mov.b32 	%r920, 2;
	// begin inline asm
	{
    .reg .pred p;
    and.b32 %r918, %r937, %r920;    setp.ne.u32 p, %r918, 0;
    vote.ballot.sync.b32 %r918, p, 0xffffffff;
    @!p not.b32 %r918, %r918;
}

	// end inline asm
	and.b32  	%r942, %r918, %r915;
	mov.b32 	%r923, 4;
	// begin inline asm
	{
    .reg .pred p;
    and.b32 %r921, %r937, %r923;    setp.ne.u32 p, %r921, 0;
    vote.ballot.sync.b32 %r921, p, 0xffffffff;
    @!p not.b32 %r921, %r921;
}

	// end inline asm
	and.b32  	%r943, %r921, %r942;
	mov.b32 	%r926, 8;
	// begin inline asm
	{
    .reg .pred p;
    and.b32 %r924, %r937, %r926;    setp.ne.u32 p, %r924, 0;
    vote.ballot.sync.b32 %r924, p, 0xffffffff;
    @!p not.b32 %r924, %r924;
}

	// end inline asm
	and.b32  	%r944, %r924, %r943;
	mov.b32 	%r929, 16;
	// begin inline asm
	{
    .reg .pred p;
    and.b32 %r927, %r937, %r929;    setp.ne.u32 p, %r927, 0;
    vote.ballot.sync.b32 %r927, p, 0xffffffff;
    @!p not.b32 %r927, %r927;
}

	// end inline asm
	and.b32  	%r945, %r927, %r944;
	mov.b32 	%r932, 32;
	// begin inline asm
	{
    .reg .pred p;
    and.b32 %r930, %r937, %r932;    setp.ne.u32 p, %r930, 0;
    vote.ballot.sync.b32 %r930, p, 0xffffffff;
    @!p not.b32 %r930, %r930;
}

	// end inline asm
	and.b32  	%r946, %r930, %r945;
	mov.b32 	%r935, 64;
	// begin inline asm
	{
    .reg .pred p;
    and.b32 %r933, %r937, %r935;    setp.ne.u32 p, %r933, 0;
    vote.ballot.sync.b32 %r933, p, 0xffffffff;
    @!p not.b32 %r933, %r933;
}

	// end inline asm
	and.b32  	%r947, %r933, %r946;
	mov.b32 	%r938, 128;
	// begin inline asm
	{
    .reg .pred p;
    and.b32 %r936, %r937, %r938;    setp.ne.u32 p, %r936, 0;
    vote.ballot.sync.b32 %r936, p, 0xffffffff;
    @!p not.b32 %r936, %r936;
}

	// end inline asm
	and.b32  	%r948, %r936, %r947;
	clz.b32 	%r949, %r948;
	sub.s32 	%r209, 31, %r949;
	and.b32  	%r950, %r646, %r948;
	popc.b32 	%r210, %r950;
	setp.ne.s32 	%p86, %r295, %r209;
	mov.b32 	%r1790, 0;
	@%p86 bra 	$L__BB5_131;
	shl.b32 	%r951, %r937, 2;
	add.s32 	%r952, %r164, %r951;
	atom.shared.add.u32 	%r1790, [%r952], %r210;
$L__BB5_131:
	shfl.sync.idx.b32	%r978|%p87, %r1790, %r209, 31, -1;
	add.s32 	%r213, %r210, %r978;
	shr.u32 	%r979, %r1772, %r293;
	and.b32  	%r975, %r979, %r82;
	mov.b32 	%r955, 1;
	// begin inline asm
	{
    .reg .pred p;
    and.b32 %r953, %r975, %r955;    setp.ne.u32 p, %r953, 0;
    vote.ballot.sync.b32 %r953, p, 0xffffffff;
    @!p not.b32 %r953, %r953;
}

	// end inline asm
	mov.b32 	%r958, 2;
	// begin inline asm
	{
    .reg .pred p;
    and.b32 %r956, %r975, %r958;    setp.ne.u32 p, %r956, 0;
    vote.ballot.sync.b32 %r956, p, 0xffffffff;
    @!p not.b32 %r956, %r956;
}

	// end inline asm
	and.b32  	%r980, %r956, %r953;
	mov.b32 	%r961, 4;
	// begin inline asm
	{
    .reg .pred p;
    and.b32 %r959, %r975, %r961;    setp.ne.u32 p, %r959, 0;
    vote.ballot.sync.b32 %r959, p, 0xffffffff;
    @!p not.b32 %r959, %r959;
}

	// end inline asm
	and.b32  	%r981, %r959, %r980;
	mov.b32 	%r964, 8;
	// begin inline asm
	{
    .reg .pred p;
    and.b32 %r962, %r975, %r964;    setp.ne.u32 p, %r962, 0;
    vote.ballot.sync.b32 %r962, p, 0xffffffff;
    @!p not.b32 %r962, %r962;
}

	// end inline asm
	and.b32  	%r982, %r962, %r981;
	mov.b32 	%r967, 16;
	// begin inline asm
	{
    .reg .pred p;
    and.b32 %r965, %r975, %r967;    setp.ne.u32 p, %r965, 0;
    vote.ballot.sync.b32 %r965, p, 0xffffffff;
    @!p not.b32 %r965, %r965;
}

	// end inline asm
	and.b32  	%r983, %r965, %r982;
	mov.b32 	%r970, 32;
	// begin inline asm
	{
    .reg .pred p;
    and.b32 %r968, %r975, %r970;    setp.ne.u32 p, %r968, 0;
    vote.ballot.sync.b32 %r968, p, 0xffffffff;
    @!p not.b32 %r968, %r968;
}

	// end inline asm
	and.b32  	%r984, %r968, %r983;
	mov.b32 	%r973, 64;
	// begin inline asm
	{
    .reg .pred p;
    and.b32 %r971, %r975, %r973;    setp.ne.u32 p, %r971, 0;
    vote.ballot.sync.b32 %r971, p, 0xffffffff;
    @!p not.b32 %r971, %r971;
}

	// end inline asm
	and.b32  	%r985, %r971, %r984;
	mov.b32 	%r976, 128;
	// begin inline asm
	{
    .reg .pred p;
    and.b32 %r974, %r975, %r976;    setp.ne.u32 p, %r974, 0;
    vote.ballot.sync.b32 %r974, p, 0xffffffff;
    @!p not.b32 %r974, %r974;
}

	// end inline asm
	and.b32  	%r986, %r974, %r985;
	clz.b32 	%r987, %r986;
	sub.s32 	%r215, 31, %r987;
	and.b32  	%r988, %r646, %r986;
	popc.b32 	%r216, %r988;
	setp.ne.s32 	%p88, %r295, %r215;
	mov.b32 	%r1791, 0;
	@%p88 bra 	$L__BB5_133;
	shl.b32 	%r989, %r975, 2;
	add.s32 	%r990, %r164, %r989;
	atom.shared.add.u32 	%r1791, [%r990], %r216;
$L__BB5_133:
	shfl.sync.idx.b32	%r1016|%p89, %r1791, %r215, 31, -1;
	add.s32 	%r219, %r216, %r1016;
	shr.u32 	%r1017, %r1773, %r293;
	and.b32  	%r1013, %r1017, %r82;
	mov.b32 	%r993, 1;
	// begin inline asm
	{
    .reg .pred p;
    and.b32 %r991, %r1013, %r993;    setp.ne.u32 p, %r991, 0;
    vote.ballot.sync.b32 %r991, p, 0xffffffff;
    @!p not.b32 %r991, %r991;
}

	// end inline asm
	mov.b32 	%r996, 2;
	// begin inline asm
	{
    .reg .pred p;
    and.b32 %r994, %r1013, %r996;    setp.ne.u32 p, %r994, 0;
    vote.ballot.sync.b32 %r994, p, 0xffffffff;
    @!p not.b32 %r994, %r994;
}

	// end inline asm
	and.b32  	%r1018, %r994, %r991;
	mov.b32 	%r999, 4;
	// begin inline asm
	{
    .reg .pred p;
    and.b32 %r997, %r1013, %r999;    setp.ne.u32 p, %r997, 0;
    vote.ballot.sync.b32 %r997, p, 0xffffffff;
    @!p not.b32 %r997, %r997;
}

	// end inline asm
	and.b32  	%r1019, %r997, %r1018;
	mov.b32 	%r1002, 8;
	// begin inline asm
	{
    .reg .pred p;
    and.b32 %r1000, %r1013, %r1002;    setp.ne.u32 p, %r1000, 0;
    vote.ballot.sync.b32 %r1000, p, 0xffffffff;
    @!p not.b32 %r1000, %r1000;
}

	// end inline asm
	and.b32  	%r1020, %r1000, %r1019;
	mov.b32 	%r1005, 16;
	// begin inline asm
	{
    .reg .pred p;
    and.b32 %r1003, %r1013, %r1005;    setp.ne.u32 p, %r1003, 0;
    vote.ballot.sync.b32 %r1003, p, 0xffffffff;
    @!p not.b32 %r1003, %r1003;
}

	// end inline asm
	and.b32  	%r1021, %r1003, %r1020;
	mov.b32 	%r1008, 32;
	// begin inline asm
	{
    .reg .pred p;
    and.b32 %r1006, %r1013, %r1008;    setp.ne.u32 p, %r1006, 0;
    vote.ballot.sync.b32 %r1006, p, 0xffffffff;
    @!p not.b32 %r1006, %r1006;
}

	// end inline asm
	and.b32  	%r1022, %r1006, %r1021;
	mov.b32 	%r1011, 64;
	// begin inline asm
	{
    .reg .pred p;
    and.b32 %r1009, %r1013, %r1011;    setp.ne.u32 p, %r1009, 0;
    vote.ballot.sync.b32 %r1009, p, 0xffffffff;
    @!p not.b32 %r1009, %r1009;
}

	// end inline asm
	and.b32  	%r1023, %r1009, %r1022;
	mov.b32 	%r1014, 128;
	// begin inline asm
	{
    .reg .pred p;
    and.b32 %r1012, %r1013, %r1014;    setp.ne.u32 p, %r1012, 0;
    vote.ballot.sync.b32 %r1012, p, 0xffffffff;
    @!p not.b32 %r1012, %r1012;
}

	// end inline asm
	and.b32  	%r1024, %r1012, %r1023;
	clz.b32 	%r1025, %r1024;
	sub.s32 	%r221, 31, %r1025;
	and.b32  	%r1026, %r646, %r1024;
	popc.b32 	%r222, %r1026;
	setp.ne.s32 	%p90, %r295, %r221;
	mov.b32 	%r1792, 0;
	@%p90 bra 	$L__BB5_135;
	shl.b32 	%r1027, %r1013, 2;
	add.s32 	%r1028, %r164, %r1027;
	atom.shared.add.u32 	%r1792, [%r1028], %r222;
$L__BB5_135:
	shfl.sync.idx.b32	%r1054|%p91, %r1792, %r221, 31, -1;
	add.s32 	%r225, %r222, %r1054;
	shr.u32 	%r1055, %r1774, %r293;
	and.b32  	%r1051, %r1055, %r82;
	mov.b32 	%r1031, 1;
	// begin inline asm
	{
    .reg .pred p;
    and.b32 %r1029, %r1051, %r1031;    setp.ne.u32 p, %r1029, 0;
    vote.ballot.sync.b32 %r1029, p, 0xffffffff;
    @!p not.b32 %r1029, %r1029;
}

	// end inline asm
	mov.b32 	%r1034, 2;
	// begin inline asm
	{
    .reg .pred p;
    and.b32 %r1032, %r1051, %r1034;    setp.ne.u32 p, %r1032, 0;
    vote.ballot.sync.b32 %r1032, p, 0xffffffff;
    @!p not.b32 %r1032, %r1032;
}

	// end inline asm
	and.b32  	%r1056, %r1032, %r1029;
	mov.b32 	%r1037, 4;
	// begin inline asm
	{
    .reg .pred p;
    and.b32 %r1035, %r1051, %r1037;    setp.ne.u32 p, %r1035, 0;
    vote.ballot.sync.b32 %r1035, p, 0xffffffff;
    @!p not.b32 %r1035, %r1035;
}

	// end inline asm
	and.b32  	%r1057, %r1035, %r1056;
	mov.b32 	%r1040, 8;
	// begin inline asm
	{
    .reg .pred p;
    and.b32 %r1038, %r1051, %r1040;    setp.ne.u32 p, %r1038, 0;
    vote.ballot.sync.b32 %r1038, p, 0xffffffff;
    @!p not.b32 %r1038, %r1038;
}

	// end inline asm
	and.b32  	%r1058, %r1038, %r1057;
	mov.b32 	%r1043, 16;
	// begin inline asm
	{
    .reg .pred p;
    and.b32 %r1041, %r1051, %r1043;    setp.ne.u32 p, %r1041, 0;
    vote.ballot.sync.b32 %r1041, p, 0xffffffff;
    @!p not.b32 %r1041, %r1041;
}

	// end inline asm
	and.b32  	%r1059, %r1041, %r1058;
	mov.b32 	%r1046, 32;
	// begin inline asm
	{
    .reg .pred p;
    and.b32 %r1044, %r1051, %r1046;    setp.ne.u32 p, %r1044, 0;
    vote.ballot.sync.b32 %r1044, p, 0xffffffff;
    @!p not.b32 %r1044, %r1044;
}

	// end inline asm
	and.b32  	%r1060, %r1044, %r1059;
	mov.b32 	%r1049, 64;
	// begin inline asm
	{
    .reg .pred p;
    and.b32 %r1047, %r1051, %r1049;    setp.ne.u32 p, %r1047, 0;
    vote.ballot.sync.b32 %r1047, p, 0xffffffff;
    @!p not.b32 %r1047, %r1047;
}

	// end inline asm
	and.b32  	%r1061, %r1047, %r1060;
	mov.b32 	%r1052, 128;
	// begin inline asm
	{
    .reg .pred p;
    and.b32 %r1050, %r1051, %r1052;    setp.ne.u32 p, %r1050, 0;
    vote.ballot.sync.b32 %r1050, p, 0xffffffff;
    @!p not.b32 %r1050, %r1050;
}

	// end inline asm
	and.b32  	%r1062, %r1050, %r1061;
	clz.b32 	%r1063, %r1062;
	sub.s32 	%r227, 31, %r1063;
	and.b32  	%r1064, %r646, %r1062;
	popc.b32 	%r228, %r1064;
	setp.ne.s32 	%p92, %r295, %r227;
	mov.b32 	%r1793, 0;
	@%p92 bra 	$L__BB5_137;
	shl.b32 	%r1065, %r1051, 2;
	add.s32 	%r1066, %r164, %r1065;
	atom.shared.add.u32 	%r1793, [%r1066], %r228;
$L__BB5_137:
	shfl.sync.idx.b32	%r1092|%p93, %r1793, %r227, 31, -1;
	add.s32 	%r231, %r228, %r1092;
	shr.u32 	%r1093, %r1775, %r293;
	and.b32  	%r1089, %r1093, %r82;
	mov.b32 	%r1069, 1;
	// begin inline asm
	{
    .reg .pred p;
    and.b32 %r1067, %r1089, %r1069;    setp.ne.u32 p, %r1067, 0;
    vote.ballot.sync.b32 %r1067, p, 0xffffffff;
    @!p not.b32 %r1067, %r1067;
}

	// end inline asm
	mov.b32 	%r1072, 2;
	// begin inline asm
	{
    .reg .pred p;
    and.b32 %r1070, %r1089, %r1072;    setp.ne.u32 p, %r1070, 0;
    vote.ballot.sync.b32 %r1070, p, 0xffffffff;
    @!p not.b32 %r1070, %r1070;
}

	// end inline asm
	and.b32  	%r1094, %r1070, %r1067;
	mov.b32 	%r1075, 4;
	// begin inline asm
	{
    .reg .pred p;
    and.b32 %r1073, %r1089, %r1075;    setp.ne.u32 p, %r1073, 0;
    vote.ballot.sync.b32 %r1073, p, 0xffffffff;
    @!p not.b32 %r1073, %r1073;
}

	// end inline asm
	and.b32  	%r1095, %r1073, %r1094;
	mov.b32 	%r1078, 8;
	// begin inline asm
	{
    .reg .pred p;
    and.b32 %r1076, %r1089, %r1078;    setp.ne.u32 p, %r1076, 0;
    vote.ballot.sync.b32 %r1076, p, 0xffffffff;
    @!p not.b32 %r1076, %r1076;
}

	// end inline asm
	and.b32  	%r1096, %r1076, %r1095;
	mov.b32 	%r1081, 16;
	// begin inline asm
	{
    .reg .pred p;
    and.b32 %r1079, %r1089, %r1081;    setp.ne.u32 p, %r1079, 0;
    vote.ballot.sync.b32 %r1079, p, 0xffffffff;
    @!p not.b32 %r1079, %r1079;
}

	// end inline asm
	and.b32  	%r1097, %r1079, %r1096;
	mov.b32 	%r1084, 32;
	// begin inline asm
	{
    .reg .pred p;
    and.b32 %r1082, %r1089, %r1084;    setp.ne.u32 p, %r1082, 0;
    vote.ballot.sync.b32 %r1082, p, 0xffffffff;
    @!p not.b32 %r1082, %r1082;
}

	// end inline asm
	and.b32  	%r1098, %r1082, %r1097;
	mov.b32 	%r1087, 64;
	// begin inline asm
	{
    .reg .pred p;
    and.b32 %r1085, %r1089, %r1087;    setp.ne.u32 p, %r1085, 0;
    vote.ballot.sync.b32 %r1085, p, 0xffffffff;
    @!p not.b32 %r1085, %r1085;
}

	// end inline asm
	and.b32  	%r1099, %r1085, %r1098;
	mov.b32 	%r1090, 128;
	// begin inline asm
	{
    .reg .pred p;
    and.b32 %r1088, %r1089, %r1090;    setp.ne.u32 p, %r1088, 0;
    vote.ballot.sync.b32 %r1088, p, 0xffffffff;
    @!p not.b32 %r1088, %r1088;
}

	// end inline asm
	and.b32  	%r1100, %r1088, %r1099;
	clz.b32 	%r1101, %r1100;
	sub.s32 	%r233, 31, %r1101;
	and.b32  	%r1102, %r646, %r1100;
	popc.b32 	%r234, %r1102;
	setp.ne.s32 	%p94, %r295, %r233;
	mov.b32 	%r1794, 0;
	@%p94 bra 	$L__BB5_139;
	shl.b32 	%r1103, %r1089, 2;
	add.s32 	%r1104, %r164, %r1103;
	atom.shared.add.u32 	%r1794, [%r1104], %r234;
$L__BB5_139:
	shfl.sync.idx.b32	%r1130|%p95, %r1794, %r233, 31, -1;
	add.s32 	%r237, %r234, %r1130;
	shr.u32 	%r1131, %r1776, %r293;
	and.b32  	%r1127, %r1131, %r82;
	mov.b32 	%r1107, 1;
	// begin inline asm
	{
    .reg .pred p;
    and.b32 %r1105, %r1127, %r1107;    setp.ne.u32 p, %r1105, 0;
    vote.ballot.sync.b32 %r1105, p, 0xffffffff;
    @!p not.b32 %r1105, %r1105;
}

	// end inline asm
	mov.b32 	%r1110, 2;
	// begin inline asm
	{
    .reg .pred p;
    and.b32 %r1108, %r1127, %r1110;    setp.ne.u32 p, %r1108, 0;
    vote.ballot.sync.b32 %r1108, p, 0xffffffff;
    @!p not.b32 %r1108, %r1108;
}

	// end inline asm
	and.b32  	%r1132, %r1108, %r1105;
	mov.b32 	%r1113, 4;
	// begin inline asm
	{
    .reg .pred p;
    and.b32 %r1111, %r1127, %r1113;    setp.ne.u32 p, %r1111, 0;
    vote.ballot.sync.b32 %r1111, p, 0xffffffff;
    @!p not.b32 %r1111, %r1111;
}

	// end inline asm
	and.b32  	%r1133, %r1111, %r1132;
	mov.b32 	%r1116, 8;
	// begin inline asm
	{
    .reg .pred p;
    and.b32 %r1114, %r1127, %r1116;    setp.ne.u32 p, %r1114, 0;
    vote.ballot.sync.b32 %r1114, p, 0xffffffff;
    @!p not.b32 %r1114, %r1114;
}

	// end inline asm
	and.b32  	%r1134, %r1114, %r1133;
	mov.b32 	%r1119, 16;
	// begin inline asm
	{
    .reg .pred p;
    and.b32 %r1117, %r1127, %r1119;    setp.ne.u32 p, %r1117, 0;
    vote.ballot.sync.b32 %r1117, p, 0xffffffff;
    @!p not.b32 %r1117, %r1117;
}

	// end inline asm
	and.b32  	%r1135, %r1117, %r1134;
	mov.b32 	%r1122, 32;
	// begin inline asm
	{
    .reg .pred p;
    and.b32 %r1120, %r1127, %r1122;    setp.ne.u32 p, %r1120, 0;
    vote.ballot.sync.b32 %r1120, p, 0xffffffff;
    @!p not.b32 %r1120, %r1120;
}

	// end inline asm
	and.b32  	%r1136, %r1120, %r1135;
	mov.b32 	%r1125, 64;
	// begin inline asm
	{
    .reg .pred p;
    and.b32 %r1123, %r1127, %r1125;    setp.ne.u32 p, %r1123, 0;
    vote.ballot.sync.b32 %r1123, p, 0xffffffff;
    @!p not.b32 %r1123, %r1123;
}

	// end inline asm
	and.b32  	%r1137, %r1123, %r1136;
	mov.b32 	%r1128, 128;
	// begin inline asm
	{
    .reg .pred p;
    and.b32 %r1126, %r1127, %r1128;    setp.ne.u32 p, %r1126, 0;
    vote.ballot.sync.b32 %r1126, p, 0xffffffff;
    @!p not.b32 %r1126, %r1126;
}

	// end inline asm
	and.b32  	%r1138, %r1126, %r1137;
	clz.b32 	%r1139, %r1138;
	sub.s32 	%r239, 31, %r1139;
	and.b32  	%r1140, %r646, %r1138;
	popc.b32 	%r240, %r1140;
	setp.ne.s32 	%p96, %r295, %r239;
	mov.b32 	%r1795, 0;
	@%p96 bra 	$L__BB5_141;
	shl.b32 	%r1141, %r1127, 2;
	add.s32 	%r1142, %r164, %r1141;
	atom.shared.add.u32 	%r1795, [%r1142], %r240;
$L__BB5_141:
	shfl.sync.idx.b32	%r1168|%p97, %r1795, %r239, 31, -1;
	add.s32 	%r243, %r240, %r1168;
	shr.u32 	%r1169, %r1777, %r293;
	and.b32  	%r1165, %r1169, %r82;
	mov.b32 	%r1145, 1;
	// begin inline asm
	{
    .reg .pred p;
    and.b32 %r1143, %r1165, %r1145;    setp.ne.u32 p, %r1143, 0;
    vote.ballot.sync.b32 %r1143, p, 0xffffffff;
    @!p not.b32 %r1143, %r1143;
}

	// end inline asm
	mov.b32 	%r1148, 2;
	// begin inline asm
	{
    .reg .pred p;
    and.b32 %r1146, %r1165, %r1148;    setp.ne.u32 p, %r1146, 0;
    vote.ballot.sync.b32 %r1146, p, 0xffffffff;
    @!p not.b32 %r1146, %r1146;
}

	// end inline asm
	and.b32  	%r1170, %r1146, %r1143;
	mov.b32 	%r1151, 4;
	// begin inline asm
	{
    .reg .pred p;
    and.b32 %r1149, %r1165, %r1151;    setp.ne.u32 p, %r1149, 0;
    vote.ballot.sync.b32 %r1149, p, 0xffffffff;
    @!p not.b32 %r1149, %r1149;
}

	// end inline asm
	and.b32  	%r1171, %r1149, %r1170;
	mov.b32 	%r1154, 8;
	// begin inline asm
	{
    .reg .pred p;
    and.b32 %r1152, %r1165, %r1154;    setp.ne.u32 p, %r1152, 0;
    vote.ballot.sync.b32 %r1152, p, 0xffffffff;
    @!p not.b32 %r1152, %r1152;
}

	// end inline asm
	and.b32  	%r1172, %r1152, %r1171;
	mov.b32 	%r1157, 16;
	// begin inline asm
	{
    .reg .pred p;
    and.b32 %r1155, %r1165, %r1157;    setp.ne.u32 p, %r1155, 0;
    vote.ballot.sync.b32 %r1155, p, 0xffffffff;
    @!p not.b32 %r1155, %r1155;
}

	// end inline asm
	and.b32  	%r1173, %r1155, %r1172;
	mov.b32 	%r1160, 32;
	// begin inline asm
	{
    .reg .pred p;
    and.b32 %r1158, %r1165, %r1160;    setp.ne.u32 p, %r1158, 0;
    vote.ballot.sync.b32 %r1158, p, 0xffffffff;
    @!p not.b32 %r1158, %r1158;
}

	// end inline asm
	and.b32  	%r1174, %r1158, %r1173;
	mov.b32 	%r1163, 64;
	// begin inline asm
	{
    .reg .pred p;
    and.b32 %r1161, %r1165, %r1163;    setp.ne.u32 p, %r1161, 0;
    vote.ballot.sync.b32 %r1161, p, 0xffffffff;
    @!p not.b32 %r1161, %r1161;
}

	// end inline asm
	and.b32  	%r1175, %r1161, %r1174;
	mov.b32 	%r1166, 128;
	// begin inline asm
	{
    .reg .pred p;
    and.b32 %r1164, %r1165, %r1166;    setp.ne.u32 p, %r1164, 0;
    vote.ballot.sync.b32 %r1164, p, 0xffffffff;
    @!p not.b32 %r1164, %r1164;
}

	// end inline asm
	and.b32  	%r1176, %r1164, %r1175;
	clz.b32 	%r1177, %r1176;
	sub.s32 	%r245, 31, %r1177;
	and.b32  	%r1178, %r646, %r1176;
	popc.b32 	%r246, %r1178;
	setp.ne.s32 	%p98, %r295, %r245;
	mov.b32 	%r1796, 0;
	@%p98 bra 	$L__BB5_143;
	shl.b32 	%r1179, %r1165, 2;
	add.s32 	%r1180, %r164, %r1179;
	atom.shared.add.u32 	%r1796, [%r1180], %r246;
$L__BB5_143:
	shfl.sync.idx.b32	%r1206|%p99, %r1796, %r245, 31, -1;
	add.s32 	%r249, %r246, %r1206;
	shr.u32 	%r1207, %r1778, %r293;
	and.b32  	%r1203, %r1207, %r82;
	mov.b32 	%r1183, 1;
	// begin inline asm
	{
    .reg .pred p;
    and.b32 %r1181, %r1203, %r1183;    setp.ne.u32 p, %r1181, 0;
    vote.ballot.sync.b32 %r1181, p, 0xffffffff;
    @!p not.b32 %r1181, %r1181;
}

	// end inline asm
	mov.b32 	%r1186, 2;
	// begin inline asm
	{
    .reg .pred p;
    and.b32 %r1184, %r1203, %r1186;    setp.ne.u32 p, %r1184, 0;
    vote.ballot.sync.b32 %r1184, p, 0xffffffff;
    @!p not.b32 %r1184, %r1184;
}

	// end inline asm
	and.b32  	%r1208, %r1184, %r1181;
	mov.b32 	%r1189, 4;
	// begin inline asm
	{
    .reg .pred p;
    and.b32 %r1187, %r1203, %r1189;    setp.ne.u32 p, %r1187, 0;
    vote.ballot.sync.b32 %r1187, p, 0xffffffff;
    @!p not.b32 %r1187, %r1187;
}

	// end inline asm
	and.b32  	%r1209, %r1187, %r1208;
	mov.b32 	%r1192, 8;
	// begin inline asm
	{
    .reg .pred p;
    and.b32 %r1190, %r1203, %r1192;    setp.ne.u32 p, %r1190, 0;
    vote.ballot.sync.b32 %r1190, p, 0xffffffff;
    @!p not.b32 %r1190, %r1190;
}

	// end inline asm
	and.b32  	%r1210, %r1190, %r1209;
	mov.b32 	%r1195, 16;
	// begin inline asm
	{
    .reg .pred p;
    and.b32 %r1193, %r1203, %r1195;    setp.ne.u32 p, %r1193, 0;
    vote.ballot.sync.b32 %r1193, p, 0xffffffff;
    @!p not.b32 %r1193, %r1193;
}

	// end inline asm
	and.b32  	%r1211, %r1193, %r1210;
	mov.b32 	%r1198, 32;
	// begin inline asm
	{
    .reg .pred p;
    and.b32 %r1196, %r1203, %r1198;    setp.ne.u32 p, %r1196, 0;
    vote.ballot.sync.b32 %r1196, p, 0xffffffff;
    @!p not.b32 %r1196, %r1196;
}

	// end inline asm
	and.b32  	%r1212, %r1196, %r1211;
	mov.b32 	%r1201, 64;
	// begin inline asm
	{
    .reg .pred p;
    and.b32 %r1199, %r1203, %r1201;    setp.ne.u32 p, %r1199, 0;
    vote.ballot.sync.b32 %r1199, p, 0xffffffff;
    @!p not.b32 %r1199, %r1199;
}

	// end inline asm
	and.b32  	%r1213, %r1199, %r1212;
	mov.b32 	%r1204, 128;
	// begin inline asm
	{
    .reg .pred p;
    and.b32 %r1202, %r1203, %r1204;    setp.ne.u32 p, %r1202, 0;
    vote.ballot.sync.b32 %r1202, p, 0xffffffff;
    @!p not.b32 %r1202, %r1202;
}

	// end inline asm
	and.b32  	%r1214, %r1202, %r1213;
	clz.b32 	%r1215, %r1214;
	sub.s32 	%r251, 31, %r1215;
	and.b32  	%r1216, %r646, %r1214;
	popc.b32 	%r252, %r1216;
	setp.ne.s32 	%p100, %r295, %r251;
	mov.b32 	%r1797, 0;
	@%p100 bra 	$L__BB5_145;
	shl.b32 	%r1217, %r1203, 2;
	add.s32 	%r1218, %r164, %r1217;
	atom.shared.add.u32 	%r1797, [%r1218], %r252;
$L__BB5_145:
	shfl.sync.idx.b32	%r1244|%p101, %r1797, %r251, 31, -1;
	add.s32 	%r255, %r252, %r1244;
	shr.u32 	%r1245, %r1779, %r293;
	and.b32  	%r1241, %r1245, %r82;
	mov.b32 	%r1221, 1;
	// begin inline asm
	{
    .reg .pred p;
    and.b32 %r1219, %r1241, %r1221;    setp.ne.u32 p, %r1219, 0;
    vote.ballot.sync.b32 %r1219, p, 0xffffffff;
    @!p not.b32 %r1219, %r1219;
}

	// end inline asm
	mov.b32 	%r1224, 2;
	// begin inline asm
	{
    .reg .pred p;
    and.b32 %r1222, %r1241, %r1224;    setp.ne.u32 p, %r1222, 0;
    vote.ballot.sync.b32 %r1222, p, 0xffffffff;
    @!p not.b32 %r1222, %r1222;
}

	// end inline asm
	and.b32  	%r1246, %r1222, %r1219;
	mov.b32 	%r1227, 4;
	// begin inline asm
	{
    .reg .pred p;
    and.b32 %r1225, %r1241, %r1227;    setp.ne.u32 p, %r1225, 0;
    vote.ballot.sync.b32 %r1225, p, 0xffffffff;
    @!p not.b32 %r1225, %r1225;
}

	// end inline asm
	and.b32  	%r1247, %r1225, %r1246;
	mov.b32 	%r1230, 8;
	// begin inline asm
	{
    .reg .pred p;
    and.b32 %r1228, %r1241, %r1230;    setp.ne.u32 p, %r1228, 0;
    vote.ballot.sync.b32 %r1228, p, 0xffffffff;
    @!p not.b32 %r1228, %r1228;
}

	// end inline asm
	and.b32  	%r1248, %r1228, %r1247;
	mov.b32 	%r1233, 16;
	// begin inline asm
	{
    .reg .pred p;
    and.b32 %r1231, %r1241, %r1233;    setp.ne.u32 p, %r1231, 0;
    vote.ballot.sync.b32 %r1231, p, 0xffffffff;
    @!p not.b32 %r1231, %r1231;
}

	// end inline asm
	and.b32  	%r1249, %r1231, %r1248;
	mov.b32 	%r1236, 32;
	// begin inline asm
	{
    .reg .pred p;
    and.b32 %r1234, %r1241, %r1236;    setp.ne.u32 p, %r1234, 0;
    vote.ballot.sync.b32 %r1234, p, 0xffffffff;
    @!p not.b32 %r1234, %r1234;
}

	// end inline asm
	and.b32  	%r1250, %r1234, %r1249;
	mov.b32 	%r1239, 64;
	// begin inline asm
	{
    .reg .pred p;
    and.b32 %r1237, %r1241, %r1239;    setp.ne.u32 p, %r1237, 0;
    vote.ballot.sync.b32 %r1237, p, 0xffffffff;
    @!p not.b32 %r1237, %r1237;
}

	// end inline asm
	and.b32  	%r1251, %r1237, %r1250;
	mov.b32 	%r1242, 128;
	// begin inline asm
	{
    .reg .pred p;
    and.b32 %r1240, %r1241, %r1242;    setp.ne.u32 p, %r1240, 0;
    vote.ballot.sync.b32 %r1240, p, 0xffffffff;
    @!p not.b32 %r1240, %r1240;
}

	// end inline asm
	and.b32  	%r1252, %r1240, %r1251;
	clz.b32 	%r1253, %r1252;
	sub.s32 	%r257, 31, %r1253;
	and.b32  	%r1254, %r646, %r1252;
	popc.b32 	%r258, %r1254;
	setp.ne.s32 	%p102, %r295, %r257;
	mov.b32 	%r1798, 0;
	@%p102 bra 	$L__BB5_147;
	shl.b32 	%r1259, %r1241, 2;
	add.s32 	%r1260, %r164, %r1259;
	atom.shared.add.u32 	%r1798, [%r1260], %r258;
$L__BB5_147:
	shfl.sync.idx.b32	%r1286|%p103, %r1798, %r257, 31, -1;
	add.s32 	%r261, %r258, %r1286;
	shr.u32 	%r1287, %r1780, %r293;
	and.b32  	%r1283, %r1287, %r82;
	mov.b32 	%r1263, 1;
	// begin inline asm
	{
    .reg .pred p;
    and.b32 %r1261, %r1283, %r1263;    setp.ne.u32 p, %r1261, 0;
    vote.ballot.sync.b32 %r1261, p, 0xffffffff;
    @!p not.b32 %r1261, %r1261;
}

	// end inline asm
	mov.b32 	%r1266, 2;
	// begin inline asm
	{
    .reg .pred p;
    and.b32 %r1264, %r1283, %r1266;    setp.ne.u32 p, %r1264, 0;
    vote.ballot.sync.b32 %r1264, p, 0xffffffff;
    @!p not.b32 %r1264, %r1264;
}

	// end inline asm
	and.b32  	%r1288, %r1264, %r1261;
	mov.b32 	%r1269, 4;
	// begin inline asm
	{
    .reg .pred p;
    and.b32 %r1267, %r1283, %r1269;    setp.ne.u32 p, %r1267, 0;
    vote.ballot.sync.b32 %r1267, p, 0xffffffff;
    @!p not.b32 %r1267, %r1267;
}

	// end inline asm
	and.b32  	%r1289, %r1267, %r1288;
	mov.b32 	%r1272, 8;
	// begin inline asm
	{
    .reg .pred p;
    and.b32 %r1270, %r1283, %r1272;    setp.ne.u32 p, %r1270, 0;
    vote.ballot.sync.b32 %r1270, p, 0xffffffff;
    @!p not.b32 %r1270, %r1270;
}

	// end inline asm
	and.b32  	%r1290, %r1270, %r1289;
	mov.b32 	%r1275, 16;
	// begin inline asm
	{
    .reg .pred p;
    and.b32 %r1273, %r1283, %r1275;    setp.ne.u32 p, %r1273, 0;
    vote.ballot.sync.b32 %r1273, p, 0xffffffff;
    @!p not.b32 %r1273, %r1273;
}

	// end inline asm
	and.b32  	%r1291, %r1273, %r1290;
	mov.b32 	%r1278, 32;
	// begin inline asm
	{
    .reg .pred p;
    and.b32 %r1276, %r1283, %r1278;    setp.ne.u32 p, %r1276, 0;
    vote.ballot.sync.b32 %r1276, p, 0xffffffff;
    @!p not.b32 %r1276, %r1276;
}

	// end inline asm
	and.b32  	%r1292, %r1276, %r1291;
	mov.b32 	%r1281, 64;
	// begin inline asm
	{
    .reg .pred p;
    and.b32 %r1279, %r1283, %r1281;    setp.ne.u32 p, %r1279, 0;
    vote.ballot.sync.b32 %r1279, p, 0xffffffff;
    @!p not.b32 %r1279, %r1279;
}

	// end inline asm
	and.b32  	%r1293, %r1279, %r1292;
	mov.b32 	%r1284, 128;
	// begin inline asm
	{
    .reg .pred p;
    and.b32 %r1282, %r1283, %r1284;    setp.ne.u32 p, %r1282, 0;
    vote.ballot.sync.b32 %r1282, p, 0xffffffff;
    @!p not.b32 %r1282, %r1282;
}

	// end inline asm
	and.b32  	%r1294, %r1282, %r1293;
	clz.b32 	%r1295, %r1294;
	sub.s32 	%r263, 31, %r1295;
	and.b32  	%r1296, %r646, %r1294;
	popc.b32 	%r264, %r1296;
	setp.ne.s32 	%p104, %r295, %r263;
	mov.b32 	%r1799, 0;
	@%p104 bra 	$L__BB5_149;
	shl.b32 	%r1301, %r1283, 2;
	add.s32 	%r1302, %r164, %r1301;
	atom.shared.add.u32 	%r1799, [%r1302], %r264;
$L__BB5_149:
	shfl.sync.idx.b32	%r1328|%p105, %r1799, %r263, 31, -1;
	add.s32 	%r267, %r264, %r1328;
	shr.u32 	%r1329, %r1781, %r293;
	and.b32  	%r1325, %r1329, %r82;
	mov.b32 	%r1305, 1;
	// begin inline asm
	{
    .reg .pred p;
    and.b32 %r1303, %r1325, %r1305;    setp.ne.u32 p, %r1303, 0;
    vote.ballot.sync.b32 %r1303, p, 0xffffffff;
    @!p not.b32 %r1303, %r1303;
}

	// end inline asm
	mov.b32 	%r1308, 2;
	// begin inline asm
	{
    .reg .pred p;
    and.b32 %r1306, %r1325, %r1308;    setp.ne.u32 p, %r1306, 0;
    vote.ballot.sync.b32 %r1306, p, 0xffffffff;
    @!p not.b32 %r1306, %r1306;
}

	// end inline asm
	and.b32  	%r1330, %r1306, %r1303;
	mov.b32 	%r1311, 4;
	// begin inline asm
	{
    .reg .pred p;
    and.b32 %r1309, %r1325, %r1311;    setp.ne.u32 p, %r1309, 0;
    vote.ballot.sync.b32 %r1309, p, 0xffffffff;
    @!p not.b32 %r1309, %r1309;
}

	// end inline asm
	and.b32  	%r1331, %r1309, %r1330;
	mov.b32 	%r1314, 8;
	// begin inline asm
	{
    .reg .pred p;
    and.b32 %r1312, %r1325, %r1314;    setp.ne.u32 p, %r1312, 0;
    vote.ballot.sync.b32 %r1312, p, 0xffffffff;
    @!p not.b32 %r1312, %r1312;
}

	// end inline asm
	and.b32  	%r1332, %r1312, %r1331;
	mov.b32 	%r1317, 16;
	// begin inline asm
	{
    .reg .pred p;
    and.b32 %r1315, %r1325, %r1317;    setp.ne.u32 p, %r1315, 0;
    vote.ballot.sync.b32 %r1315, p, 0xffffffff;
    @!p not.b32 %r1315, %r1315;
}

	// end inline asm
	and.b32  	%r1333, %r1315, %r1332;
	mov.b32 	%r1320, 32;
	// begin inline asm
	{
    .reg .pred p;
    and.b32 %r1318, %r1325, %r1320;    setp.ne.u32 p, %r1318, 0;
    vote.ballot.sync.b32 %r1318, p, 0xffffffff;
    @!p not.b32 %r1318, %r1318;
}

	// end inline asm
	and.b32  	%r1334, %r1318, %r1333;
	mov.b32 	%r1323, 64;
	// begin inline asm
	{
    .reg .pred p;
    and.b32 %r1321, %r1325, %r1323;    setp.ne.u32 p, %r1321, 0;
    vote.ballot.sync.b32 %r1321, p, 0xffffffff;
    @!p not.b32 %r1321, %r1321;
}

	// end inline asm
	and.b32  	%r1335, %r1321, %r1334;
	mov.b32 	%r1326, 128;
	// begin inline asm
	{
    .reg .pred p;
    and.b32 %r1324, %r1325, %r1326;    setp.ne.u32 p, %r1324, 0;
    vote.ballot.sync.b32 %r1324, p, 0xffffffff;
    @!p not.b32 %r1324, %r1324;
}

	// end inline asm
	and.b32  	%r1336, %r1324, %r1335;
	clz.b32 	%r1337, %r1336;
	sub.s32 	%r269, 31, %r1337;
	and.b32  	%r1338, %r646, %r1336;
	popc.b32 	%r270, %r1338;
	setp.ne.s32 	%p106, %r295, %r269;
	mov.b32 	%r1800, 0;
	@%p106 bra 	$L__BB5_151;
	shl.b32 	%r1339, %r1, 5;
	and.b32  	%r1340, %r1339, 31744;
	add.s32 	%r1342, %r551, %r1340;
	shl.b32 	%r1343, %r1325, 2;
	add.s32 	%r1344, %r1342, %r1343;
	atom.shared.add.u32 	%r1800, [%r1344], %r270;
$L__BB5_151:
	shfl.sync.idx.b32	%r1370|%p107, %r1800, %r269, 31, -1;
	add.s32 	%r273, %r270, %r1370;
	shr.u32 	%r1371, %r1782, %r293;
	and.b32  	%r1367, %r1371, %r82;
	mov.b32 	%r1347, 1;
	// begin inline asm
	{
    .reg .pred p;
    and.b32 %r1345, %r1367, %r1347;    setp.ne.u32 p, %r1345, 0;
    vote.ballot.sync.b32 %r1345, p, 0xffffffff;
    @!p not.b32 %r1345, %r1345;
}

	// end inline asm
	mov.b32 	%r1350, 2;
	// begin inline asm
	{
    .reg .pred p;
    and.b32 %r1348, %r1367, %r1350;    setp.ne.u32 p, %r1348, 0;
    vote.ballot.sync.b32 %r1348, p, 0xffffffff;
    @!p not.b32 %r1348, %r1348;
}

	// end inline asm
	and.b32  	%r1372, %r1348, %r1345;
	mov.b32 	%r1353, 4;
	// begin inline asm
	{
    .reg .pred p;
    and.b32 %r1351, %r1367, %r1353;    setp.ne.u32 p, %r1351, 0;
    vote.ballot.sync.b32 %r1351, p, 0xffffffff;
    @!p not.b32 %r1351, %r1351;
}

	// end inline asm
	and.b32  	%r1373, %r1351, %r1372;
	mov.b32 	%r1356, 8;
	// begin inline asm
	{
    .reg .pred p;
    and.b32 %r1354, %r1367, %r1356;    setp.ne.u32 p, %r1354, 0;
    vote.ballot.sync.b32 %r1354, p, 0xffffffff;
    @!p not.b32 %r1354, %r1354;
}

	// end inline asm
	and.b32  	%r1374, %r1354, %r1373;
	mov.b32 	%r1359, 16;
	// begin inline asm
	{
    .reg .pred p;
    and.b32 %r1357, %r1367, %r1359;    setp.ne.u32 p, %r1357, 0;
    vote.ballot.sync.b32 %r1357, p, 0xffffffff;
    @!p not.b32 %r1357, %r1357;
}

	// end inline asm
	and.b32  	%r1375, %r1357, %r1374;
	mov.b32 	%r1362, 32;
	// begin inline asm
	{
    .reg .pred p;
    and.b32 %r1360, %r1367, %r1362;    setp.ne.u32 p, %r1360, 0;
    vote.ballot.sync.b32 %r1360, p, 0xffffffff;
    @!p not.b32 %r1360, %r1360;
}

	// end inline asm
	and.b32  	%r1376, %r1360, %r1375;
	mov.b32 	%r1365, 64;
	// begin inline asm
	{
    .reg .pred p;
    and.b32 %r1363, %r1367, %r1365;    setp.ne.u32 p, %r1363, 0;
    vote.ballot.sync.b32 %r1363, p, 0xffffffff;
    @!p not.b32 %r1363, %r1363;
}

	// end inline asm
	and.b32  	%r1377, %r1363, %r1376;
	mov.b32 	%r1368, 128;
	// begin inline asm
	{
    .reg .pred p;
    and.b32 %r1366, %r1367, %r1368;    setp.ne.u32 p, %r1366, 0;
    vote.ballot.sync.b32 %r1366, p, 0xffffffff;
    @!p not.b32 %r1366, %r1366;
}

	// end inline asm
	and.b32  	%r1378, %r1366, %r1377;
	clz.b32 	%r1379, %r1378;
	sub.s32 	%r275, 31, %r1379;
	and.b32  	%r1380, %r646, %r1378;
	popc.b32 	%r276, %r1380;
	setp.ne.s32 	%p108, %r295, %r275;
	mov.b32 	%r1801, 0;
	@%p108 bra 	$L__BB5_153;
	shl.b32 	%r1385, %r1367, 2;
	add.s32 	%r1386, %r164, %r1385;
	atom.shared.add.u32 	%r1801, [%r1386], %r276;
$L__BB5_153:
	setp.gt.u32 	%p109, %r1, 255;
	shfl.sync.idx.b32	%r1387|%p110, %r1801, %r275, 31, -1;
	add.s32 	%r1388, %r276, %r1387;
	bar.sync 	0;
	shl.b32 	%r1389, %r171, 2;
	add.s32 	%r1391, %r551, %r1389;
	st.shared.u32 	[%r1391+-4], %r1764;
	shl.b32 	%r1392, %r177, 2;
	add.s32 	%r1393, %r551, %r1392;
	st.shared.u32 	[%r1393+-4], %r1765;
	shl.b32 	%r1394, %r183, 2;
	add.s32 	%r1395, %r551, %r1394;
	st.shared.u32 	[%r1395+-4], %r1766;
	shl.b32 	%r1396, %r189, 2;
	add.s32 	%r1397, %r551, %r1396;
	st.shared.u32 	[%r1397+-4], %r1767;
	shl.b32 	%r1398, %r195, 2;
	add.s32 	%r1399, %r551, %r1398;
	st.shared.u32 	[%r1399+-4], %r1768;
	shl.b32 	%r1400, %r201, 2;
	add.s32 	%r1401, %r551, %r1400;
	st.shared.u32 	[%r1401+-4], %r1769;
	shl.b32 	%r1402, %r207, 2;
	add.s32 	%r1403, %r551, %r1402;
	st.shared.u32 	[%r1403+-4], %r1770;
	shl.b32 	%r1404, %r213, 2;
	add.s32 	%r1405, %r551, %r1404;
	st.shared.u32 	[%r1405+-4], %r1771;
	shl.b32 	%r1406, %r219, 2;
	add.s32 	%r1407, %r551, %r1406;
	st.shared.u32 	[%r1407+-4], %r1772;
	shl.b32 	%r1408, %r225, 2;
	add.s32 	%r1409, %r551, %r1408;
	st.shared.u32 	[%r1409+-4], %r1773;
	shl.b32 	%r1410, %r231, 2;
	add.s32 	%r1411, %r551, %r1410;
	st.shared.u32 	[%r1411+-4], %r1774;
	shl.b32 	%r1412, %r237, 2;
	add.s32 	%r1413, %r551, %r1412;
	st.shared.u32 	[%r1413+-4], %r1775;
	shl.b32 	%r1414, %r243, 2;
	add.s32 	%r1415, %r551, %r1414;
	st.shared.u32 	[%r1415+-4], %r1776;
	shl.b32 	%r1416, %r249, 2;
	add.s32 	%r1417, %r551, %r1416;
	st.shared.u32 	[%r1417+-4], %r1777;
	shl.b32 	%r1418, %r255, 2;
	add.s32 	%r1419, %r551, %r1418;
	st.shared.u32 	[%r1419+-4], %r1778;
	shl.b32 	%r1420, %r261, 2;
	add.s32 	%r1421, %r551, %r1420;
	st.shared.u32 	[%r1421+-4], %r1779;
	shl.b32 	%r1422, %r267, 2;
	add.s32 	%r1423, %r551, %r1422;
	st.shared.u32 	[%r1423+-4], %r1780;
	shl.b32 	%r1424, %r273, 2;
	add.s32 	%r1425, %r551, %r1424;
	st.shared.u32 	[%r1425+-4], %r1781;
	shl.b32 	%r1426, %r1388, 2;
	add.s32 	%r1427, %r551, %r1426;
	st.shared.u32 	[%r1427+-4], %r1782;
	shl.b32 	%r1428, %r1, 3;
	add.s32 	%r1429, %r551, %r1428;
	add.s32 	%r279, %r1429, 29184;
	@%p109 bra 	$L__BB5_161;
	ld.param.u64 	%rd236, [_ZN3cub18CUB_300001_SM_10006detail10radix_sort29DeviceRadixSortOnesweepKernelINS1_5radix10policy_hubIiNS0_8NullTypeEyE10Policy1000ELNS0_9SortOrderE0EiS6_yiiNS1_21identity_decomposer_tEEEvPT5_SC_PT3_PKSD_PT1_PKSH_PT2_PKSL_T4_iiT6__param_3];
	cvta.to.global.u64 	%rd57, %rd236;
	shl.b64 	%rd58, %rd7, 3;
	add.s64 	%rd59, %rd57, %rd58;
	ld.global.u64 	%rd60, [%rd59];
	cvt.s64.s32 	%rd61, %r163;
	sub.s64 	%rd238, %rd60, %rd61;
	st.shared.u64 	[%r279], %rd238;
	setp.lt.s32 	%p111, %r3, 1;
	mov.u32 	%r1805, %r1759;
	@%p111 bra 	$L__BB5_160;
	mov.b32 	%r1803, -1;
	mov.u32 	%r1802, %r3;
	mov.u32 	%r1805, %r1759;
$L__BB5_156:
	ld.param.u64 	%rd229, [_ZN3cub18CUB_300001_SM_10006detail10radix_sort29DeviceRadixSortOnesweepKernelINS1_5radix10policy_hubIiNS0_8NullTypeEyE10Policy1000ELNS0_9SortOrderE0EiS6_yiiNS1_21identity_decomposer_tEEEvPT5_SC_PT3_PKSD_PT1_PKSH_PT2_PKSL_T4_iiT6__param_0];
	add.s32 	%r283, %r1802, -1;
	shl.b32 	%r1431, %r283, 8;
	add.s32 	%r1432, %r1431, %r1;
	cvta.to.global.u64 	%rd62, %rd229;
	mul.wide.s32 	%rd63, %r1432, 4;
	add.s64 	%rd16, %rd62, %rd63;
$L__BB5_157:
	membar.cta;
	ld.volatile.global.u32 	%r284, [%rd16];
	setp.eq.s32 	%p112, %r284, 0;
	@%p112 bra 	$L__BB5_157;
	and.b32  	%r1433, %r284, 1073741823;
	add.s32 	%r1805, %r1433, %r1805;
	setp.gt.s32 	%p113, %r284, -1;
	vote.sync.ballot.b32 	%r1803, %p113, %r1803;
	setp.gt.u32 	%p115, %r1802, 1;
	and.pred  	%p116, %p113, %p115;
	mov.u32 	%r1802, %r283;
	@%p116 bra 	$L__BB5_156;
	ld.shared.u64 	%rd238, [%r279];
$L__BB5_160:
	ld.param.u64 	%rd230, [_ZN3cub18CUB_300001_SM_10006detail10radix_sort29DeviceRadixSortOnesweepKernelINS1_5radix10policy_hubIiNS0_8NullTypeEyE10Policy1000ELNS0_9SortOrderE0EiS6_yiiNS1_21identity_decomposer_tEEEvPT5_SC_PT3_PKSD_PT1_PKSH_PT2_PKSL_T4_iiT6__param_0];
	or.b32  	%r1434, %r1805, -2147483648;
	cvta.to.global.u64 	%rd64, %rd230;
	shl.b32 	%r1435, %r3, 8;
	add.s32 	%r1436, %r1435, %r1;
	mul.wide.s32 	%rd65, %r1436, 4;
	add.s64 	%rd66, %rd64, %rd65;
	st.volatile.global.u32 	[%rd66], %r1434;
	sub.s32 	%r1437, %r1805, %r1759;
	cvt.s64.s32 	%rd67, %r1437;
	add.s64 	%rd68, %rd238, %rd67;
	st.shared.u64 	[%r279], %rd68;
$L__BB5_161:
	ld.param.u32 	%r1711, [_ZN3cub18CUB_300001_SM_10006detail10radix_sort29DeviceRadixSortOnesweepKernelINS1_5radix10policy_hubIiNS0_8NullTypeEyE10Policy1000ELNS0_9SortOrderE0EiS6_yiiNS1_21identity_decomposer_tEEEvPT5_SC_PT3_PKSD_PT1_PKSH_PT2_PKSL_T4_iiT6__param_8];
	ld.param.u64 	%rd233, [_ZN3cub18CUB_300001_SM_10006detail10radix_sort29DeviceRadixSortOnesweepKernelINS1_5radix10policy_hubIiNS0_8NullTypeEyE10Policy1000ELNS0_9SortOrderE0EiS6_yiiNS1_21identity_decomposer_tEEEvPT5_SC_PT3_PKSD_PT1_PKSH_PT2_PKSL_T4_iiT6__param_2];
	setp.gt.u32 	%p117, %r1, 255;
	mad.lo.s32 	%r288, %r3, 7296, 7296;
	setp.lt.s32 	%p118, %r288, %r1711;
	setp.eq.s64 	%p119, %rd233, 0;
	or.pred  	%p120, %p119, %p118;
	or.pred  	%p121, %p117, %p120;
	@%p121 bra 	$L__BB5_163;
	ld.param.u64 	%rd234, [_ZN3cub18CUB_300001_SM_10006detail10radix_sort29DeviceRadixSortOnesweepKernelINS1_5radix10policy_hubIiNS0_8NullTypeEyE10Policy1000ELNS0_9SortOrderE0EiS6_yiiNS1_21identity_decomposer_tEEEvPT5_SC_PT3_PKSD_PT1_PKSH_PT2_PKSL_T4_iiT6__param_2];
	ld.shared.u64 	%rd69, [%r279];
	cvt.s64.s32 	%rd70, %r1759;
	cvt.s64.s32 	%rd71, %r163;
	add.s64 	%rd72, %rd71, %rd70;
	add.s64 	%rd73, %rd72, %rd69;
	cvta.to.global.u64 	%rd74, %rd234;
	shl.b64 	%rd75, %rd7, 3;
	add.s64 	%rd76, %rd74, %rd75;
	st.global.u64 	[%rd76], %rd73;
$L__BB5_163:
	ld.param.u32 	%r1712, [_ZN3cub18CUB_300001_SM_10006detail10radix_sort29DeviceRadixSortOnesweepKernelINS1_5radix10policy_hubIiNS0_8NullTypeEyE10Policy1000ELNS0_9SortOrderE0EiS6_yiiNS1_21identity_decomposer_tEEEvPT5_SC_PT3_PKSD_PT1_PKSH_PT2_PKSL_T4_iiT6__param_8];
	shl.b32 	%r1438, %r1, 2;
	add.s32 	%r289, %r551, %r1438;
	setp.gt.s32 	%p122, %r288, %r1712;
	bar.sync 	0;
	@%p122 bra 	$L__BB5_165;
	ld.shared.u32 	%r1440, [%r289];
	shr.u32 	%r1441, %r1440, %r293;
	and.b32  	%r1442, %r1441, %r82;
	shl.b32 	%r1443, %r1442, 3;
	add.s32 	%r1445, %r551, 29184;
	add.s32 	%r1446, %r1445, %r1443;
	ld.shared.u64 	%rd77, [%r1446];
	add.s64 	%rd78, %rd77, %rd7;
	xor.b32  	%r1447, %r1440, -2147483648;
	shl.b64 	%rd79, %rd78, 2;
	add.s64 	%rd80, %rd1, %rd79;
	st.global.u32 	[%rd80], %r1447;
	bar.warp.sync 	-1;
	ld.shared.u32 	%r1448, [%r289+1536];
	shr.u32 	%r1449, %r1448, %r293;
	and.b32  	%r1450, %r1449, %r82;
	shl.b32 	%r1451, %r1450, 3;
	add.s32 	%r1452, %r1445, %r1451;
	ld.shared.u64 	%rd81, [%r1452];
	add.s64 	%rd82, %rd81, %rd7;
	xor.b32  	%r1453, %r1448, -2147483648;
	shl.b64 	%rd83, %rd82, 2;
	add.s64 	%rd84, %rd1, %rd83;
	st.global.u32 	[%rd84+1536], %r1453;
	bar.warp.sync 	-1;
	ld.shared.u32 	%r1454, [%r289+3072];
	shr.u32 	%r1455, %r1454, %r293;
	and.b32  	%r1456, %r1455, %r82;
	shl.b32 	%r1457, %r1456, 3;
	add.s32 	%r1458, %r1445, %r1457;
	ld.shared.u64 	%rd85, [%r1458];
	add.s64 	%rd86, %rd85, %rd7;
	xor.b32  	%r1459, %r1454, -2147483648;
	shl.b64 	%rd87, %rd86, 2;
	add.s64 	%rd88, %rd1, %rd87;
	st.global.u32 	[%rd88+3072], %r1459;
	bar.warp.sync 	-1;
	ld.shared.u32 	%r1460, [%r289+4608];
	shr.u32 	%r1461, %r1460, %r293;
	and.b32  	%r1462, %r1461, %r82;
	shl.b32 	%r1463, %r1462, 3;
	add.s32 	%r1464, %r1445, %r1463;
	ld.shared.u64 	%rd89, [%r1464];
	add.s64 	%rd90, %rd89, %rd7;
	xor.b32  	%r1465, %r1460, -2147483648;
	shl.b64 	%rd91, %rd90, 2;
	add.s64 	%rd92, %rd1, %rd91;
	st.global.u32 	[%rd92+4608], %r1465;
	bar.warp.sync 	-1;
	ld.shared.u32 	%r1466, [%r289+6144];
	shr.u32 	%r1467, %r1466, %r293;
	and.b32  	%r1468, %r1467, %r82;
	shl.b32 	%r1469, %r1468, 3;
	add.s32 	%r1470, %r1445, %r1469;
	ld.shared.u64 	%rd93, [%r1470];
	add.s64 	%rd94, %rd93, %rd7;
	xor.b32  	%r1471, %r1466, -2147483648;
	shl.b64 	%rd95, %rd94, 2;
	add.s64 	%rd96, %rd1, %rd95;
	st.global.u32 	[%rd96+6144], %r1471;
	bar.warp.sync 	-1;
	ld.shared.u32 	%r1472, [%r289+7680];
	shr.u32 	%r1473, %r1472, %r293;
	and.b32  	%r1474, %r1473, %r82;
	shl.b32 	%r1475, %r1474, 3;
	add.s32 	%r1476, %r1445, %r1475;
	ld.shared.u64 	%rd97, [%r1476];
	add.s64 	%rd98, %rd97, %rd7;
	xor.b32  	%r1477, %r1472, -2147483648;
	shl.b64 	%rd99, %rd98, 2;
	add.s64 	%rd100, %rd1, %rd99;
	st.global.u32 	[%rd100+7680], %r1477;
	bar.warp.sync 	-1;
	ld.shared.u32 	%r1478, [%r289+9216];
	shr.u32 	%r1479, %r1478, %r293;
	and.b32  	%r1480, %r1479, %r82;
	shl.b32 	%r1481, %r1480, 3;
	add.s32 	%r1482, %r1445, %r1481;
	ld.shared.u64 	%rd101, [%r1482];
	add.s64 	%rd102, %rd101, %rd7;
	xor.b32  	%r1483, %r1478, -2147483648;
	shl.b64 	%rd103, %rd102, 2;
	add.s64 	%rd104, %rd1, %rd103;
	st.global.u32 	[%rd104+9216], %r1483;
	bar.warp.sync 	-1;
	ld.shared.u32 	%r1484, [%r289+10752];
	shr.u32 	%r1485, %r1484, %r293;
	and.b32  	%r1486, %r1485, %r82;
	shl.b32 	%r1487, %r1486, 3;
	add.s32 	%r1488, %r1445, %r1487;
	ld.shared.u64 	%rd105, [%r1488];
	add.s64 	%rd106, %rd105, %rd7;
	xor.b32  	%r1489, %r1484, -2147483648;
	shl.b64 	%rd107, %rd106, 2;
	add.s64 	%rd108, %rd1, %rd107;
	st.global.u32 	[%rd108+10752], %r1489;
	bar.warp.sync 	-1;
	ld.shared.u32 	%r1490, [%r289+12288];
	shr.u32 	%r1491, %r1490, %r293;
	and.b32  	%r1492, %r1491, %r82;
	shl.b32 	%r1493, %r1492, 3;
	add.s32 	%r1494, %r1445, %r1493;
	ld.shared.u64 	%rd109, [%r1494];
	add.s64 	%rd110, %rd109, %rd7;
	xor.b32  	%r1495, %r1490, -2147483648;
	shl.b64 	%rd111, %rd110, 2;
	add.s64 	%rd112, %rd1, %rd111;
	st.global.u32 	[%rd112+12288], %r1495;
	bar.warp.sync 	-1;
	ld.shared.u32 	%r1496, [%r289+13824];
	shr.u32 	%r1497, %r1496, %r293;
	and.b32  	%r1498, %r1497, %r82;
	shl.b32 	%r1499, %r1498, 3;
	add.s32 	%r1500, %r1445, %r1499;
	ld.shared.u64 	%rd113, [%r1500];
	add.s64 	%rd114, %rd113, %rd7;
	xor.b32  	%r1501, %r1496, -2147483648;
	shl.b64 	%rd115, %rd114, 2;
	add.s64 	%rd116, %rd1, %rd115;
	st.global.u32 	[%rd116+13824], %r1501;
	bar.warp.sync 	-1;
	ld.shared.u32 	%r1502, [%r289+15360];
	shr.u32 	%r1503, %r1502, %r293;
	and.b32  	%r1504, %r1503, %r82;
	shl.b32 	%r1505, %r1504, 3;
	add.s32 	%r1506, %r1445, %r1505;
	ld.shared.u64 	%rd117, [%r1506];
	add.s64 	%rd118, %rd117, %rd7;
	xor.b32  	%r1507, %r1502, -2147483648;
	shl.b64 	%rd119, %rd118, 2;
	add.s64 	%rd120, %rd1, %rd119;
	st.global.u32 	[%rd120+15360], %r1507;
	bar.warp.sync 	-1;
	ld.shared.u32 	%r1508, [%r289+16896];
	shr.u32 	%r1509, %r1508, %r293;
	and.b32  	%r1510, %r1509, %r82;
	shl.b32 	%r1511, %r1510, 3;
	add.s32 	%r1512, %r1445, %r1511;
	ld.shared.u64 	%rd121, [%r1512];
	add.s64 	%rd122, %rd121, %rd7;
	xor.b32  	%r1513, %r1508, -2147483648;
	shl.b64 	%rd123, %rd122, 2;
	add.s64 	%rd124, %rd1, %rd123;
	st.global.u32 	[%rd124+16896], %r1513;
	bar.warp.sync 	-1;
	ld.shared.u32 	%r1514, [%r289+18432];
	shr.u32 	%r1515, %r1514, %r293;
	and.b32  	%r1516, %r1515, %r82;
	shl.b32 	%r1517, %r1516, 3;
	add.s32 	%r1518, %r1445, %r1517;
	ld.shared.u64 	%rd125, [%r1518];
	add.s64 	%rd126, %rd125, %rd7;
	xor.b32  	%r1519, %r1514, -2147483648;
	shl.b64 	%rd127, %rd126, 2;
	add.s64 	%rd128, %rd1, %rd127;
	st.global.u32 	[%rd128+18432], %r1519;
	bar.warp.sync 	-1;
	ld.shared.u32 	%r1520, [%r289+19968];
	shr.u32 	%r1521, %r1520, %r293;
	and.b32  	%r1522, %r1521, %r82;
	shl.b32 	%r1523, %r1522, 3;
	add.s32 	%r1524, %r1445, %r1523;
	ld.shared.u64 	%rd129, [%r1524];
	add.s64 	%rd130, %rd129, %rd7;
	xor.b32  	%r1525, %r1520, -2147483648;
	shl.b64 	%rd131, %rd130, 2;
	add.s64 	%rd132, %rd1, %rd131;
	st.global.u32 	[%rd132+19968], %r1525;
	bar.warp.sync 	-1;
	ld.shared.u32 	%r1526, [%r289+21504];
	shr.u32 	%r1527, %r1526, %r293;
	and.b32  	%r1528, %r1527, %r82;
	shl.b32 	%r1529, %r1528, 3;
	add.s32 	%r1530, %r1445, %r1529;
	ld.shared.u64 	%rd133, [%r1530];
	add.s64 	%rd134, %rd133, %rd7;
	xor.b32  	%r1531, %r1526, -2147483648;
	shl.b64 	%rd135, %rd134, 2;
	add.s64 	%rd136, %rd1, %rd135;
	st.global.u32 	[%rd136+21504], %r1531;
	bar.warp.sync 	-1;
	ld.shared.u32 	%r1532, [%r289+23040];
	shr.u32 	%r1533, %r1532, %r293;
	and.b32  	%r1534, %r1533, %r82;
	shl.b32 	%r1535, %r1534, 3;
	add.s32 	%r1536, %r1445, %r1535;
	ld.shared.u64 	%rd137, [%r1536];
	add.s64 	%rd138, %rd137, %rd7;
	xor.b32  	%r1537, %r1532, -2147483648;
	shl.b64 	%rd139, %rd138, 2;
	add.s64 	%rd140, %rd1, %rd139;
	st.global.u32 	[%rd140+23040], %r1537;
	bar.warp.sync 	-1;
	ld.shared.u32 	%r1538, [%r289+24576];
	shr.u32 	%r1539, %r1538, %r293;
	and.b32  	%r1540, %r1539, %r82;
	shl.b32 	%r1541, %r1540, 3;
	add.s32 	%r1542, %r1445, %r1541;
	ld.shared.u64 	%rd141, [%r1542];
	add.s64 	%rd142, %rd141, %rd7;
	xor.b32  	%r1543, %r1538, -2147483648;
	shl.b64 	%rd143, %rd142, 2;
	add.s64 	%rd144, %rd1, %rd143;
	st.global.u32 	[%rd144+24576], %r1543;
	bar.warp.sync 	-1;
	ld.shared.u32 	%r1544, [%r289+26112];
	shr.u32 	%r1545, %r1544, %r293;
	and.b32  	%r1546, %r1545, %r82;
	shl.b32 	%r1547, %r1546, 3;
	add.s32 	%r1548, %r1445, %r1547;
	ld.shared.u64 	%rd145, [%r1548];
	add.s64 	%rd146, %rd145, %rd7;
	xor.b32  	%r1549, %r1544, -2147483648;
	shl.b64 	%rd147, %rd146, 2;
	add.s64 	%rd148, %rd1, %rd147;
	st.global.u32 	[%rd148+26112], %r1549;
	bar.warp.sync 	-1;
	ld.shared.u32 	%r1550, [%r289+27648];
	shr.u32 	%r1551, %r1550, %r293;
	and.b32  	%r1552, %r1551, %r82;
	shl.b32 	%r1553, %r1552, 3;
	add.s32 	%r1554, %r1445, %r1553;
	ld.shared.u64 	%rd149, [%r1554];
	add.s64 	%rd150, %rd149, %rd7;
	xor.b32  	%r1555, %r1550, -2147483648;
	shl.b64 	%rd151, %rd150, 2;
	add.s64 	%rd152, %rd1, %rd151;
	st.global.u32 	[%rd152+27648], %r1555;
	bar.warp.sync 	-1;
	bra.uni 	$L__BB5_204;
$L__BB5_165:
	ld.param.u32 	%r1713, [_ZN3cub18CUB_300001_SM_10006detail10radix_sort29DeviceRadixSortOnesweepKernelINS1_5radix10policy_hubIiNS0_8NullTypeEyE10Policy1000ELNS0_9SortOrderE0EiS6_yiiNS1_21identity_decomposer_tEEEvPT5_SC_PT3_PKSD_PT1_PKSH_PT2_PKSL_T4_iiT6__param_8];
	mad.lo.s32 	%r290, %r3, -7296, %r1713;
	setp.ge.s32 	%p123, %r1, %r290;
	@%p123 bra 	$L__BB5_167;
	ld.shared.u32 	%r1556, [%r289];
	shr.u32 	%r1557, %r1556, %r293;
	and.b32  	%r1558, %r1557, %r82;
	shl.b32 	%r1559, %r1558, 3;
	add.s32 	%r1561, %r551, %r1559;
	ld.shared.u64 	%rd153, [%r1561+29184];
	xor.b32  	%r1562, %r1556, -2147483648;
	add.s64 	%rd154, %rd153, %rd7;
	shl.b64 	%rd155, %rd154, 2;
	add.s64 	%rd156, %rd1, %rd155;
	st.global.u32 	[%rd156], %r1562;
$L__BB5_167:
	bar.warp.sync 	-1;
	add.s32 	%r1563, %r1, 384;
	setp.ge.s32 	%p124, %r1563, %r290;
	@%p124 bra 	$L__BB5_169;
	ld.shared.u32 	%r1564, [%r289+1536];
	shr.u32 	%r1565, %r1564, %r293;
	and.b32  	%r1566, %r1565, %r82;
	shl.b32 	%r1567, %r1566, 3;
	add.s32 	%r1569, %r551, %r1567;
	ld.shared.u64 	%rd157, [%r1569+29184];
	xor.b32  	%r1570, %r1564, -2147483648;
	add.s64 	%rd158, %rd157, %rd7;
	shl.b64 	%rd159, %rd158, 2;
	add.s64 	%rd160, %rd1, %rd159;
	st.global.u32 	[%rd160+1536], %r1570;
$L__BB5_169:
	bar.warp.sync 	-1;
	add.s32 	%r1571, %r1, 768;
	setp.ge.s32 	%p125, %r1571, %r290;
	@%p125 bra 	$L__BB5_171;
	ld.shared.u32 	%r1572, [%r289+3072];
	shr.u32 	%r1573, %r1572, %r293;
	and.b32  	%r1574, %r1573, %r82;
	shl.b32 	%r1575, %r1574, 3;
	add.s32 	%r1577, %r551, %r1575;
	ld.shared.u64 	%rd161, [%r1577+29184];
	xor.b32  	%r1578, %r1572, -2147483648;
	add.s64 	%rd162, %rd161, %rd7;
	shl.b64 	%rd163, %rd162, 2;
	add.s64 	%rd164, %rd1, %rd163;
	st.global.u32 	[%rd164+3072], %r1578;
$L__BB5_171:
	bar.warp.sync 	-1;
	add.s32 	%r1579, %r1, 1152;
	setp.ge.s32 	%p126, %r1579, %r290;
	@%p126 bra 	$L__BB5_173;
	ld.shared.u32 	%r1580, [%r289+4608];
	shr.u32 	%r1581, %r1580, %r293;
	and.b32  	%r1582, %r1581, %r82;
	shl.b32 	%r1583, %r1582, 3;
	add.s32 	%r1585, %r551, %r1583;
	ld.shared.u64 	%rd165, [%r1585+29184];
	xor.b32  	%r1586, %r1580, -2147483648;
	add.s64 	%rd166, %rd165, %rd7;
	shl.b64 	%rd167, %rd166, 2;
	add.s64 	%rd168, %rd1, %rd167;
	st.global.u32 	[%rd168+4608], %r1586;
$L__BB5_173:
	bar.warp.sync 	-1;
	add.s32 	%r1587, %r1, 1536;
	setp.ge.s32 	%p127, %r1587, %r290;
	@%p127 bra 	$L__BB5_175;
	ld.shared.u32 	%r1588, [%r289+6144];
	shr.u32 	%r1589, %r1588, %r293;
	and.b32  	%r1590, %r1589, %r82;
	shl.b32 	%r1591, %r1590, 3;
	add.s32 	%r1593, %r551, %r1591;
	ld.shared.u64 	%rd169, [%r1593+29184];
	xor.b32  	%r1594, %r1588, -2147483648;
	add.s64 	%rd170, %rd169, %rd7;
	shl.b64 	%rd171, %rd170, 2;
	add.s64 	%rd172, %rd1, %rd171;
	st.global.u32 	[%rd172+6144], %r1594;
$L__BB5_175:
	bar.warp.sync 	-1;
	add.s32 	%r1595, %r1, 1920;
	setp.ge.s32 	%p128, %r1595, %r290;
	@%p128 bra 	$L__BB5_177;
	ld.shared.u32 	%r1596, [%r289+7680];
	shr.u32 	%r1597, %r1596, %r293;
	and.b32  	%r1598, %r1597, %r82;
	shl.b32 	%r1599, %r1598, 3;
	add.s32 	%r1601, %r551, %r1599;
	ld.shared.u64 	%rd173, [%r1601+29184];
	xor.b32  	%r1602, %r1596, -2147483648;
	add.s64 	%rd174, %rd173, %rd7;
	shl.b64 	%rd175, %rd174, 2;
	add.s64 	%rd176, %rd1, %rd175;
	st.global.u32 	[%rd176+7680], %r1602;
$L__BB5_177:
	bar.warp.sync 	-1;
	add.s32 	%r1603, %r1, 2304;
	setp.ge.s32 	%p129, %r1603, %r290;
	@%p129 bra 	$L__BB5_179;
	ld.shared.u32 	%r1604, [%r289+9216];
	shr.u32 	%r1605, %r1604, %r293;
	and.b32  	%r1606, %r1605, %r82;
	shl.b32 	%r1607, %r1606, 3;
	add.s32 	%r1609, %r551, %r1607;
	ld.shared.u64 	%rd177, [%r1609+29184];
	xor.b32  	%r1610, %r1604, -2147483648;
	add.s64 	%rd178, %rd177, %rd7;
	shl.b64 	%rd179, %rd178, 2;
	add.s64 	%rd180, %rd1, %rd179;
	st.global.u32 	[%rd180+9216], %r1610;
$L__BB5_179:
	bar.warp.sync 	-1;
	add.s32 	%r1611, %r1, 2688;
	setp.ge.s32 	%p130, %r1611, %r290;
	@%p130 bra 	$L__BB5_181;
	ld.shared.u32 	%r1612, [%r289+10752];
	shr.u32 	%r1613, %r1612, %r293;
	and.b32  	%r1614, %r1613, %r82;
	shl.b32 	%r1615, %r1614, 3;
	add.s32 	%r1617, %r551, %r1615;
	ld.shared.u64 	%rd181, [%r1617+29184];
	xor.b32  	%r1618, %r1612, -2147483648;
	add.s64 	%rd182, %rd181, %rd7;
	shl.b64 	%rd183, %rd182, 2;
	add.s64 	%rd184, %rd1, %rd183;
	st.global.u32 	[%rd184+10752], %r1618;
$L__BB5_181:
	bar.warp.sync 	-1;
	or.b32  	%r1619, %r1, 3072;
	setp.ge.s32 	%p131, %r1619, %r290;
	@%p131 bra 	$L__BB5_183;
	ld.shared.u32 	%r1620, [%r289+12288];
	shr.u32 	%r1621, %r1620, %r293;
	and.b32  	%r1622, %r1621, %r82;
	shl.b32 	%r1623, %r1622, 3;
	add.s32 	%r1625, %r551, %r1623;
	ld.shared.u64 	%rd185, [%r1625+29184];
	xor.b32  	%r1626, %r1620, -2147483648;
	add.s64 	%rd186, %rd185, %rd7;
	shl.b64 	%rd187, %rd186, 2;
	add.s64 	%rd188, %rd1, %rd187;
	st.global.u32 	[%rd188+12288], %r1626;
$L__BB5_183:
	bar.warp.sync 	-1;
	add.s32 	%r1627, %r1, 3456;
	setp.ge.s32 	%p132, %r1627, %r290;
	@%p132 bra 	$L__BB5_185;
	ld.shared.u32 	%r1628, [%r289+13824];
	shr.u32 	%r1629, %r1628, %r293;
	and.b32  	%r1630, %r1629, %r82;
	shl.b32 	%r1631, %r1630, 3;
	add.s32 	%r1633, %r551, %r1631;
	ld.shared.u64 	%rd189, [%r1633+29184];
	xor.b32  	%r1634, %r1628, -2147483648;
	add.s64 	%rd190, %rd189, %rd7;
	shl.b64 	%rd191, %rd190, 2;
	add.s64 	%rd192, %rd1, %rd191;
	st.global.u32 	[%rd192+13824], %r1634;
$L__BB5_185:
	bar.warp.sync 	-1;
	add.s32 	%r1635, %r1, 3840;
	setp.ge.s32 	%p133, %r1635, %r290;
	@%p133 bra 	$L__BB5_187;
	ld.shared.u32 	%r1636, [%r289+15360];
	shr.u32 	%r1637, %r1636, %r293;
	and.b32  	%r1638, %r1637, %r82;
	shl.b32 	%r1639, %r1638, 3;
	add.s32 	%r1641, %r551, %r1639;
	ld.shared.u64 	%rd193, [%r1641+29184];
	xor.b32  	%r1642, %r1636, -2147483648;
	add.s64 	%rd194, %rd193, %rd7;
	shl.b64 	%rd195, %rd194, 2;
	add.s64 	%rd196, %rd1, %rd195;
	st.global.u32 	[%rd196+15360], %r1642;
$L__BB5_187:
	bar.warp.sync 	-1;
	add.s32 	%r1643, %r1, 4224;
	setp.ge.s32 	%p134, %r1643, %r290;
	@%p134 bra 	$L__BB5_189;
	ld.shared.u32 	%r1644, [%r289+16896];
	shr.u32 	%r1645, %r1644, %r293;
	and.b32  	%r1646, %r1645, %r82;
	shl.b32 	%r1647, %r1646, 3;
	add.s32 	%r1649, %r551, %r1647;
	ld.shared.u64 	%rd197, [%r1649+29184];
	xor.b32  	%r1650, %r1644, -2147483648;
	add.s64 	%rd198, %rd197, %rd7;
	shl.b64 	%rd199, %rd198, 2;
	add.s64 	%rd200, %rd1, %rd199;
	st.global.u32 	[%rd200+16896], %r1650;
$L__BB5_189:
	bar.warp.sync 	-1;
	add.s32 	%r1651, %r1, 4608;
	setp.ge.s32 	%p135, %r1651, %r290;
	@%p135 bra 	$L__BB5_191;
	ld.shared.u32 	%r1652, [%r289+18432];
	shr.u32 	%r1653, %r1652, %r293;
	and.b32  	%r1654, %r1653, %r82;
	shl.b32 	%r1655, %r1654, 3;
	add.s32 	%r1657, %r551, %r1655;
	ld.shared.u64 	%rd201, [%r1657+29184];
	xor.b32  	%r1658, %r1652, -2147483648;
	add.s64 	%rd202, %rd201, %rd7;
	shl.b64 	%rd203, %rd202, 2;
	add.s64 	%rd204, %rd1, %rd203;
	st.global.u32 	[%rd204+18432], %r1658;
$L__BB5_191:
	bar.warp.sync 	-1;
	add.s32 	%r1659, %r1, 4992;
	setp.ge.s32 	%p136, %r1659, %r290;
	@%p136 bra 	$L__BB5_193;
	ld.shared.u32 	%r1660, [%r289+19968];
	shr.u32 	%r1661, %r1660, %r293;
	and.b32  	%r1662, %r1661, %r82;
	shl.b32 	%r1663, %r1662, 3;
	add.s32 	%r1665, %r551, %r1663;
	ld.shared.u64 	%rd205, [%r1665+29184];
	xor.b32  	%r1666, %r1660, -2147483648;
	add.s64 	%rd206, %rd205, %rd7;
	shl.b64 	%rd207, %rd206, 2;
	add.s64 	%rd208, %rd1, %rd207;
	st.global.u32 	[%rd208+19968], %r1666;
$L__BB5_193:
	bar.warp.sync 	-1;
	add.s32 	%r1667, %r1, 5376;
	setp.ge.s32 	%p137, %r1667, %r290;
	@%p137 bra 	$L__BB5_195;
	ld.shared.u32 	%r1668, [%r289+21504];
	shr.u32 	%r1669, %r1668, %r293;
	and.b32  	%r1670, %r1669, %r82;
	shl.b32 	%r1671, %r1670, 3;
	add.s32 	%r1673, %r551, %r1671;
	ld.shared.u64 	%rd209, [%r1673+29184];
	xor.b32  	%r1674, %r1668, -2147483648;
	add.s64 	%rd210, %rd209, %rd7;
	shl.b64 	%rd211, %rd210, 2;
	add.s64 	%rd212, %rd1, %rd211;
	st.global.u32 	[%rd212+21504], %r1674;
$L__BB5_195:
	bar.warp.sync 	-1;
	add.s32 	%r1675, %r1, 5760;
	setp.ge.s32 	%p138, %r1675, %r290;
	@%p138 bra 	$L__BB5_197;
	ld.shared.u32 	%r1676, [%r289+23040];
	shr.u32 	%r1677, %r1676, %r293;
	and.b32  	%r1678, %r1677, %r82;
	shl.b32 	%r1679, %r1678, 3;
	add.s32 	%r1681, %r551, %r1679;
	ld.shared.u64 	%rd213, [%r1681+29184];
	xor.b32  	%r1682, %r1676, -2147483648;
	add.s64 	%rd214, %rd213, %rd7;
	shl.b64 	%rd215, %rd214, 2;
	add.s64 	%rd216, %rd1, %rd215;
	st.global.u32 	[%rd216+23040], %r1682;
$L__BB5_197:
	bar.warp.sync 	-1;
	or.b32  	%r1683, %r1, 6144;
	setp.ge.s32 	%p139, %r1683, %r290;
	@%p139 bra 	$L__BB5_199;
	ld.shared.u32 	%r1684, [%r289+24576];
	shr.u32 	%r1685, %r1684, %r293;
	and.b32  	%r1686, %r1685, %r82;
	shl.b32 	%r1687, %r1686, 3;
	add.s32 	%r1689, %r551, %r1687;
	ld.shared.u64 	%rd217, [%r1689+29184];
	xor.b32  	%r1690, %r1684, -2147483648;
	add.s64 	%rd218, %rd217, %rd7;
	shl.b64 	%rd219, %rd218, 2;
	add.s64 	%rd220, %rd1, %rd219;
	st.global.u32 	[%rd220+24576], %r1690;
$L__BB5_199:
	bar.warp.sync 	-1;
	add.s32 	%r1691, %r1, 6528;
	setp.ge.s32 	%p140, %r1691, %r290;
	@%p140 bra 	$L__BB5_201;
	ld.shared.u32 	%r1692, [%r289+26112];
	shr.u32 	%r1693, %r1692, %r293;
	and.b32  	%r1694, %r1693, %r82;
	shl.b32 	%r1695, %r1694, 3;
	add.s32 	%r1697, %r551, %r1695;
	ld.shared.u64 	%rd221, [%r1697+29184];
	xor.b32  	%r1698, %r1692, -2147483648;
	add.s64 	%rd222, %rd221, %rd7;
	shl.b64 	%rd223, %rd222, 2;
	add.s64 	%rd224, %rd1, %rd223;
	st.global.u32 	[%rd224+26112], %r1698;
$L__BB5_201:
	bar.warp.sync 	-1;
	add.s32 	%r1699, %r1, 6912;
	ld.shared.u32 	%r291, [%r289+27648];
	shr.u32 	%r1700, %r291, %r293;
	and.b32  	%r1701, %r1700, %r82;
	shl.b32 	%r1702, %r1701, 3;
	add.s32 	%r1704, %r551, %r1702;
	ld.shared.u64 	%rd225, [%r1704+29184];
	add.s64 	%rd19, %rd225, %rd7;
	setp.ge.s32 	%p141, %r1699, %r290;
	@%p141 bra 	$L__BB5_203;
	xor.b32  	%r1705, %r291, -2147483648;
	shl.b64 	%rd226, %rd19, 2;
	add.s64 	%rd227, %rd1, %rd226;
	st.global.u32 	[%rd227+27648], %r1705;
$L__BB5_203:
	bar.warp.sync 	-1;
$L__BB5_204:
	ret;

}


// ===== COMPILED SASS (sm_100) =====

	.target	sm_100

	.elftype	@"ET_EXEC"


//--------------------- .note.nv.tkinfo           --------------------------
	.section	.note.nv.tkinfo,"",@"SHT_NOTE"
	.sectionflags	@"SHF_NOTE_NV_TKINFO"
	.tkinfo
        /*0018*/ 	.word	0x00000002
        /*0030*/ 	.string	""
        /*0030*/ 	.string	"ptxas"
        /*0030*/ 	.string	"Cuda compilation tools, release 13.0, V13.0.88"
        /*0030*/ 	.string	"Build cuda_13.0.r13.0/compiler.36424714_0"
        /*0030*/ 	.string	"-arch sm_100 -m 64 "



//--------------------- .note.nv.cuinfo           --------------------------
	.section	.note.nv.cuinfo,"",@"SHT_NOTE"
	.sectionflags	@"SHF_NOTE_NV_CUINFO"
        /*0018*/ 	.short	0x0002
        /*001a*/ 	.short	0x0064
        /*001c*/ 	.short	0x0082
	.zero		2


//--------------------- .nv.info                  --------------------------
	.section	.nv.info,"",@"SHT_CUDA_INFO"
	.align	4


	//----- nvinfo : EIATTR_REGCOUNT
	.align		4
        /*0000*/ 	.byte	0x04, 0x2f
        /*0002*/ 	.short	(.L_46 - .L_45)
	.align		4
.L_45:
        /*0004*/ 	.word	index@(_Z18shellsortIncrementPiii)
        /*0008*/ 	.word	0x00000010


	//----- nvinfo : EIATTR_FRAME_SIZE
	.align		4
.L_46:
        /*000c*/ 	.byte	0x04, 0x11
        /*000e*/ 	.short	(.L_48 - .L_47)
	.align		4
.L_47:
        /*0010*/ 	.word	index@(_Z18shellsortIncrementPiii)
        /*0014*/ 	.word	0x00000000


	//----- nvinfo : EIATTR_REGCOUNT
	.align		4
.L_48:
        /*0018*/ 	.byte	0x04, 0x2f
        /*001a*/ 	.short	(.L_50 - .L_49)
	.align		4
.L_49:
        /*001c*/ 	.word	index@(_ZN3cub18CUB_300001_SM_10006detail11EmptyKernelIvEEvv)
        /*0020*/ 	.word	0x00000004


	//----- nvinfo : EIATTR_FRAME_SIZE
	.align		4
.L_50:
        /*0024*/ 	.byte	0x04, 0x11
        /*0026*/ 	.short	(.L_52 - .L_51)
	.align		4
.L_51:
        /*0028*/ 	.word	index@(_ZN3cub18CUB_300001_SM_10006detail11EmptyKernelIvEEvv)
        /*002c*/ 	.word	0x00000000


	//----- nvinfo : EIATTR_REGCOUNT
	.align		4
.L_52:
        /*0030*/ 	.byte	0x04, 0x2f
        /*0032*/ 	.short	(.L_54 - .L_53)
	.align		4
.L_53:
        /*0034*/ 	.word	index@(_ZN3cub18CUB_300001_SM_10006detail10radix_sort31DeviceRadixSortSingleTileKernelINS1_5radix10policy_hubIiNS0_8NullTypeEyE10Policy1000ELNS0_9SortOrderE0EiS6_yNS1_21identity_decomposer_tEEEvPKT1_PSB_PKT2_PSF_T3_iiT4_)
        /*0038*/ 	.word	0x0000007f


	//----- nvinfo : EIATTR_FRAME_SIZE
	.align		4
.L_54:
        /*003c*/ 	.byte	0x04, 0x11
        /*003e*/ 	.short	(.L_56 - .L_55)
	.align		4
.L_55:
        /*0040*/ 	.word	index@(_ZN3cub18CUB_300001_SM_10006detail10radix_sort31DeviceRadixSortSingleTileKernelINS1_5radix10policy_hubIiNS0_8NullTypeEyE10Policy1000ELNS0_9SortOrderE0EiS6_yNS1_21identity_decomposer_tEEEvPKT1_PSB_PKT2_PSF_T3_iiT4_)
        /*0044*/ 	.word	0x00000000


	//----- nvinfo : EIATTR_REGCOUNT
	.align		4
.L_56:
        /*0048*/ 	.byte	0x04, 0x2f
        /*004a*/ 	.short	(.L_58 - .L_57)
	.align		4
.L_57:
        /*004c*/ 	.word	index@(_ZN3cub18CUB_300001_SM_10006detail10radix_sort30DeviceRadixSortHistogramKernelINS1_5radix10policy_hubIiNS0_8NullTypeEyE10Policy1000ELNS0_9SortOrderE0EiyNS1_21identity_decomposer_tEEEvPT2_PKT1_SB_iiT3_)
        /*0050*/ 	.word	0x00000020


	//----- nvinfo : EIATTR_FRAME_SIZE
	.align		4
.L_58:
        /*0054*/ 	.byte	0x04, 0x11
        /*0056*/ 	.short	(.L_60 - .L_59)
	.align		4
.L_59:
        /*0058*/ 	.word	index@(_ZN3cub18CUB_300001_SM_10006detail10radix_sort30DeviceRadixSortHistogramKernelINS1_5radix10policy_hubIiNS0_8NullTypeEyE10Policy1000ELNS0_9SortOrderE0EiyNS1_21identity_decomposer_tEEEvPT2_PKT1_SB_iiT3_)
        /*005c*/ 	.word	0x00000000


	//----- nvinfo : EIATTR_REGCOUNT
	.align		4
.L_60:
        /*0060*/ 	.byte	0x04, 0x2f
        /*0062*/ 	.short	(.L_62 - .L_61)
	.align		4
.L_61:
        /*0064*/ 	.word	index@(_ZN3cub18CUB_300001_SM_10006detail10radix_sort33DeviceRadixSortExclusiveSumKernelINS1_5radix10policy_hubIiNS0_8NullTypeEyE10Policy1000EyEEvPT0_)
        /*0068*/ 	.word	0x00000020


	//----- nvinfo : EIATTR_FRAME_SIZE
	.align		4
.L_62:
        /*006c*/ 	.byte	0x04, 0x11
        /*006e*/ 	.short	(.L_64 - .L_63)
	.align		4
.L_63:
        /*0070*/ 	.word	index@(_ZN3cub18CUB_300001_SM_10006detail10radix_sort33DeviceRadixSortExclusiveSumKernelINS1_5radix10policy_hubIiNS0_8NullTypeEyE10Policy1000EyEEvPT0_)
        /*0074*/ 	.word	0x00000000


	//----- nvinfo : EIATTR_REGCOUNT
	.align		4
.L_64:
        /*0078*/ 	.byte	0x04, 0x2f
        /*007a*/ 	.short	(.L_66 - .L_65)
	.align		4
.L_65:
        /*007c*/ 	.word	index@(_ZN3cub18CUB_300001_SM_10006detail10radix_sort29DeviceRadixSortOnesweepKernelINS1_5radix10policy_hubIiNS0_8NullTypeEyE10Policy1000ELNS0_9SortOrderE0EiS6_yiiNS1_21identity_decomposer_tEEEvPT5_SC_PT3_PKSD_PT1_PKSH_PT2_PKSL_T4_iiT6_)
        /*0080*/ 	.word	0x00000038


	//----- nvinfo : EIATTR_FRAME_SIZE
	.align		4
.L_66:
        /*0084*/ 	.byte	0x04, 0x11
        /*0086*/ 	.short	(.L_68 - .L_67)
	.align		4
.L_67:
        /*0088*/ 	.word	index@(_ZN3cub18CUB_300001_SM_10006detail10radix_sort29DeviceRadixSortOnesweepKernelINS1_5radix10policy_hubIiNS0_8NullTypeEyE10Policy1000ELNS0_9SortOrderE0EiS6_yiiNS1_21identity_decomposer_tEEEvPT5_SC_PT3_PKSD_PT1_PKSH_PT2_PKSL_T4_iiT6_)
        /*008c*/ 	.word	0x00000000


	//----- nvinfo : EIATTR_MIN_STACK_SIZE
	.align		4
.L_68:
        /*0090*/ 	.byte	0x04, 0x12
        /*0092*/ 	.short	(.L_70 - .L_69)
	.align		4
.L_69:
        /*0094*/ 	.word	index@(_ZN3cub18CUB_300001_SM_10006detail10radix_sort29DeviceRadixSortOnesweepKernelINS1_5radix10policy_hubIiNS0_8NullTypeEyE10Policy1000ELNS0_9SortOrderE0EiS6_yiiNS1_21identity_decomposer_tEEEvPT5_SC_PT3_PKSD_PT1_PKSH_PT2_PKSL_T4_iiT6_)
        /*0098*/ 	.word	0x00000000


	//----- nvinfo : EIATTR_MIN_STACK_SIZE
	.align		4
.L_70:
        /*009c*/ 	.byte	0x04, 0x12
        /*009e*/ 	.short	(.L_72 - .L_71)
	.align		4
.L_71:
        /*00a0*/ 	.word	index@(_ZN3cub18CUB_300001_SM_10006detail10radix_sort33DeviceRadixSortExclusiveSumKernelINS1_5radix10policy_hubIiNS0_8NullTypeEyE10Policy1000EyEEvPT0_)
        /*00a4*/ 	.word	0x00000000


	//----- nvinfo : EIATTR_MIN_STACK_SIZE
	.align		4
.L_72:
        /*00a8*/ 	.byte	0x04, 0x12
        /*00aa*/ 	.short	(.L_74 - .L_73)
	.align		4
.L_73:
        /*00ac*/ 	.word	index@(_ZN3cub18CUB_300001_SM_10006detail10radix_sort30DeviceRadixSortHistogramKernelINS1_5radix10policy_hubIiNS0_8NullTypeEyE10Policy1000ELNS0_9SortOrderE0EiyNS1_21identity_decomposer_tEEEvPT2_PKT1_SB_iiT3_)
        /*00b0*/ 	.word	0x00000000


	//----- nvinfo : EIATTR_MIN_STACK_SIZE
	.align		4
.L_74:
        /*00b4*/ 	.byte	0x04, 0x12
        /*00b6*/ 	.short	(.L_76 - .L_75)
	.align		4
.L_75:
        /*00b8*/ 	.word	index@(_ZN3cub18CUB_300001_SM_10006detail10radix_sort31DeviceRadixSortSingleTileKernelINS1_5radix10policy_hubIiNS0_8NullTypeEyE10Policy1000ELNS0_9SortOrderE0EiS6_yNS1_21identity_decomposer_tEEEvPKT1_PSB_PKT2_PSF_T3_iiT4_)
        /*00bc*/ 	.word	0x00000000


	//----- nvinfo : EIATTR_MIN_STACK_SIZE
	.align		4
.L_76:
        /*00c0*/ 	.byte	0x04, 0x12
        /*00c2*/ 	.short	(.L_78 - .L_77)
	.align		4
.L_77:
        /*00c4*/ 	.word	index@(_ZN3cub18CUB_300001_SM_10006detail11EmptyKernelIvEEvv)
        /*00c8*/ 	.word	0x00000000


	//----- nvinfo : EIATTR_MIN_STACK_SIZE
	.align		4
.L_78:
        /*00cc*/ 	.byte	0x04, 0x12
        /*00ce*/ 	.short	(.L_80 - .L_79)
	.align		4
.L_79:
        /*00d0*/ 	.word	index@(_Z18shellsortIncrementPiii)
        /*00d4*/ 	.word	0x00000000
.L_80:


//--------------------- .nv.compat                --------------------------
	.section	.nv.compat,"",@"SHT_CUDA_COMPAT_INFO"
	.align	4
        /*0000*/ 	.byte	0x02, 0x09, 0x00, 0x00, 0x02, 0x02, 0x01, 0x00, 0x02, 0x05, 0x05, 0x00, 0x03, 0x07, 0x01, 0x01
        /*0010*/ 	.byte	0x02, 0x03, 0x00, 0x00, 0x02, 0x06, 0x01, 0x00, 0x04, 0x0b, 0x08, 0x00, 0x09, 0x00, 0x00, 0x00
        /*0020*/ 	.byte	0x00, 0x00, 0x00, 0x00


//--------------------- .nv.info._ZN3cub18CUB_300001_SM_10006detail10radix_sort29DeviceRadixSortOnesweepKernelINS1_5radix10policy_hubIiNS0_8NullTypeEyE10Policy1000ELNS0_9SortOrderE0EiS6_yiiNS1_21identity_decomposer_tEEEvPT5_SC_PT3_PKSD_PT1_PKSH_PT2_PKSL_T4_iiT6_ --------------------------
	.section	.nv.info._ZN3cub18CUB_300001_SM_10006detail10radix_sort29DeviceRadixSortOnesweepKernelINS1_5radix10policy_hubIiNS0_8NullTypeEyE10Policy1000ELNS0_9SortOrderE0EiS6_yiiNS1_21identity_decomposer_tEEEvPT5_SC_PT3_PKSD_PT1_PKSH_PT2_PKSL_T4_iiT6_,"",@"SHT_CUDA_INFO"
	.sectionflags	@""
	.align	4


	//----- nvinfo : EIATTR_CUDA_API_VERSION
	.align		4
        /*0000*/ 	.byte	0x04, 0x37
        /*0002*/ 	.short	(.L_82 - .L_81)
.L_81:
        /*0004*/ 	.word	0x00000082


	//----- nvinfo : EIATTR_KPARAM_INFO
	.align		4
.L_82:
        /*0008*/ 	.byte	0x04, 0x17
        /*000a*/ 	.short	(.L_84 - .L_83)
.L_83:
        /*000c*/ 	.word	0x00000000
        /*0010*/ 	.short	0x000b
        /*0012*/ 	.short	0x004c
        /*0014*/ 	.byte	0x00, 0xf0, 0x05, 0x00


	//----- nvinfo : EIATTR_KPARAM_INFO
	.align		4
.L_84:
        /*0018*/ 	.byte	0x04, 0x17
        /*001a*/ 	.short	(.L_86 - .L_85)
.L_85:
        /*001c*/ 	.word	0x00000000
        /*0020*/ 	.short	0x000a
        /*0022*/ 	.short	0x0048
        /*0024*/ 	.byte	0x00, 0xf0, 0x11, 0x00


	//----- nvinfo : EIATTR_KPARAM_INFO
	.align		4
.L_86:
        /*0028*/ 	.byte	0x04, 0x17
        /*002a*/ 	.short	(.L_88 - .L_87)
.L_87:
        /*002c*/ 	.word	0x00000000
        /*0030*/ 	.short	0x0009
        /*0032*/ 	.short	0x0044
        /*0034*/ 	.byte	0x00, 0xf0, 0x11, 0x00


	//----- nvinfo : EIATTR_KPARAM_INFO
	.align		4
.L_88:
        /*0038*/ 	.byte	0x04, 0x17
        /*003a*/ 	.short	(.L_90 - .L_89)
.L_89:
        /*003c*/ 	.word	0x00000000
        /*0040*/ 	.short	0x0008
        /*0042*/ 	.short	0x0040
        /*0044*/ 	.byte	0x00, 0xf0, 0x11, 0x00


	//----- nvinfo : EIATTR_KPARAM_INFO
	.align		4
.L_90:
        /*0048*/ 	.byte	0x04, 0x17
        /*004a*/ 	.short	(.L_92 - .L_91)
.L_91:
        /*004c*/ 	.word	0x00000000
        /*0050*/ 	.short	0x0007
        /*0052*/ 	.short	0x0038
        /*0054*/ 	.byte	0x00, 0xf5, 0x21, 0x00


	//----- nvinfo : EIATTR_KPARAM_INFO
	.align		4
.L_92:
        /*0058*/ 	.byte	0x04, 0x17
        /*005a*/ 	.short	(.L_94 - .L_93)
.L_93:
        /*005c*/ 	.word	0x00000000
        /*0060*/ 	.short	0x0006
        /*0062*/ 	.short	0x0030
        /*0064*/ 	.byte	0x00, 0xf5, 0x21, 0x00


	//----- nvinfo : EIATTR_KPARAM_INFO
	.align		4
.L_94:
        /*0068*/ 	.byte	0x04, 0x17
        /*006a*/ 	.short	(.L_96 - .L_95)
.L_95:
        /*006c*/ 	.word	0x00000000
        /*0070*/ 	.short	0x0005
        /*0072*/ 	.short	0x0028
        /*0074*/ 	.byte	0x00, 0xf5, 0x21, 0x00


	//----- nvinfo : EIATTR_KPARAM_INFO
	.align		4
.L_96:
        /*0078*/ 	.byte	0x04, 0x17
        /*007a*/ 	.short	(.L_98 - .L_97)
.L_97:
        /*007c*/ 	.word	0x00000000
        /*0080*/ 	.short	0x0004
        /*0082*/ 	.short	0x0020
        /*0084*/ 	.byte	0x00, 0xf5, 0x21, 0x00


	//----- nvinfo : EIATTR_KPARAM_INFO
	.align		4
.L_98:
        /*0088*/ 	.byte	0x04, 0x17
        /*008a*/ 	.short	(.L_100 - .L_99)
.L_99:
        /*008c*/ 	.word	0x00000000
        /*0090*/ 	.short	0x0003
        /*0092*/ 	.short	0x0018
        /*0094*/ 	.byte	0x00, 0xf5, 0x21, 0x00


	//----- nvinfo : EIATTR_KPARAM_INFO
	.align		4
.L_100:
        /*0098*/ 	.byte	0x04, 0x17
        /*009a*/ 	.short	(.L_102 - .L_101)
.L_101:
        /*009c*/ 	.word	0x00000000
        /*00a0*/ 	.short	0x0002
        /*00a2*/ 	.short	0x0010
        /*00a4*/ 	.byte	0x00, 0xf5, 0x21, 0x00


	//----- nvinfo : EIATTR_KPARAM_INFO
	.align		4
.L_102:
        /*00a8*/ 	.byte	0x04, 0x17
        /*00aa*/ 	.short	(.L_104 - .L_103)
.L_103:
        /*00ac*/ 	.word	0x00000000
        /*00b0*/ 	.short	0x0001
        /*00b2*/ 	.short	0x0008
        /*00b4*/ 	.byte	0x00, 0xf5, 0x21, 0x00


	//----- nvinfo : EIATTR_KPARAM_INFO
	.align		4
.L_104:
        /*00b8*/ 	.byte	0x04, 0x17
        /*00ba*/ 	.short	(.L_106 - .L_105)
.L_105:
        /*00bc*/ 	.word	0x00000000
        /*00c0*/ 	.short	0x0000
        /*00c2*/ 	.short	0x0000
        /*00c4*/ 	.byte	0x00, 0xf5, 0x21, 0x00


	//----- nvinfo : EIATTR_SPARSE_MMA_MASK
	.align		4
.L_106:
        /*00c8*/ 	.byte	0x03, 0x50
        /*00ca*/ 	.short	0x0000


	//----- nvinfo : EIATTR_MAXREG_COUNT
	.align		4
        /*00cc*/ 	.byte	0x03, 0x1b
        /*00ce*/ 	.short	0x00a8


	//----- nvinfo : EIATTR_NUM_BARRIERS
	.align		4
        /*00d0*/ 	.byte	0x02, 0x4c
        /*00d2*/ 	.byte	0x01
	.zero		1


	//----- nvinfo : EIATTR_MERCURY_ISA_VERSION
	.align		4
        /*00d4*/ 	.byte	0x03, 0x5f
        /*00d6*/ 	.short	0x0101


	//----- nvinfo : EIATTR_COOP_GROUP_MASK_REGIDS
	.align		4
        /*00d8*/ 	.byte	0x04, 0x29
        /*00da*/ 	.short	(.L_108 - .L_107)


	//   ....[0]....
.L_107:
        /*00dc*/ 	.word	0xffffffff


	//   ....[1]....
        /*00e0*/ 	.word	0x05000019


	//   ....[2]....
        /*00e4*/ 	.word	0xffffffff


	//   ....[3]....
        /*00e8*/ 	.word	0xffffffff


	//   ....[4]....
        /*00ec*/ 	.word	0xffffffff


	//   ....[5]....
        /*00f0*/ 	.word	0xffffffff


	//   ....[6]....
        /*00f4*/ 	.word	0xffffffff


	//   ....[7]....
        /*00f8*/ 	.word	0xffffffff


	//   ....[8]....
        /*00fc*/ 	.word	0xffffffff


	//   ....[9]....
        /*0100*/ 	.word	0xffffffff


	//   ....[10]....
        /*0104*/ 	.word	0xffffffff


	//   ....[11]....
        /*0108*/ 	.word	0xffffffff


	//   ....[12]....
        /*010c*/ 	.word	0xffffffff


	//   ....[13]....
        /*0110*/ 	.word	0xffffffff


	//   ....[14]....
        /*0114*/ 	.word	0xffffffff


	//   ....[15]....
        /*0118*/ 	.word	0xffffffff


	//   ....[16]....
        /*011c*/ 	.word	0xffffffff


	//   ....[17]....
        /*0120*/ 	.word	0xffffffff


	//   ....[18]....
        /*0124*/ 	.word	0xffffffff


	//   ....[19]....
        /*0128*/ 	.word	0xffffffff


	//   ....[20]....
        /*012c*/ 	.word	0xffffffff


	//   ....[21]....
        /*0130*/ 	.word	0xffffffff


	//   ....[22]....
        /*0134*/ 	.word	0xffffffff


	//   ....[23]....
        /*0138*/ 	.word	0xffffffff


	//   ....[24]....
        /*013c*/ 	.word	0xffffffff


	//   ....[25]....
        /*0140*/ 	.word	0xffffffff


	//   ....[26]....
        /*0144*/ 	.word	0xffffffff


	//   ....[27]....
        /*0148*/ 	.word	0xffffffff


	//   ....[28]....
        /*014c*/ 	.word	0xffffffff


	//   ....[29]....
        /*0150*/ 	.word	0xffffffff


	//   ....[30]....
        /*0154*/ 	.word	0xffffffff


	//   ....[31]....
        /*0158*/ 	.word	0xffffffff


	//   ....[32]....
        /*015c*/ 	.word	0xffffffff


	//   ....[33]....
        /*0160*/ 	.word	0xffffffff


	//   ....[34]....
        /*0164*/ 	.word	0xffffffff


	//   ....[35]....
        /*0168*/ 	.word	0xffffffff


	//   ....[36]....
        /*016c*/ 	.word	0xffffffff


	//   ....[37]....
        /*0170*/ 	.word	0xffffffff


	//   ....[38]....
        /*0174*/ 	.word	0xffffffff


	//   ....[39]....
        /*0178*/ 	.word	0xffffffff


	//   ....[40]....
        /*017c*/ 	.word	0xffffffff


	//   ....[41]....
        /*0180*/ 	.word	0xffffffff


	//   ....[42]....
        /*0184*/ 	.word	0xffffffff


	//   ....[43]....
        /*0188*/ 	.word	0xffffffff


	//   ....[44]....
        /*018c*/ 	.word	0xffffffff


	//   ....[45]....
        /*0190*/ 	.word	0xffffffff


	//   ....[46]....
        /*0194*/ 	.word	0xffffffff


	//   ....[47]....
        /*0198*/ 	.word	0xffffffff


	//   ....[48]....
        /*019c*/ 	.word	0xffffffff


	//   ....[49]....
        /*01a0*/ 	.word	0xffffffff


	//   ....[50]....
        /*01a4*/ 	.word	0xffffffff


	//   ....[51]....
        /*01a8*/ 	.word	0xffffffff


	//   ....[52]....
        /*01ac*/ 	.word	0xffffffff


	//   ....[53]....
        /*01b0*/ 	.word	0xffffffff


	//   ....[54]....
        /*01b4*/ 	.word	0xffffffff


	//   ....[55]....
        /*01b8*/ 	.word	0xffffffff


	//   ....[56]....
        /*01bc*/ 	.word	0xffffffff


	//   ....[57]....
        /*01c0*/ 	.word	0xffffffff


	//   ....[58]....
        /*01c4*/ 	.word	0xffffffff


	//   ....[59]....
        /*01c8*/ 	.word	0xffffffff


	//   ....[60]....
        /*01cc*/ 	.word	0xffffffff


	//   ....[61]....
        /*01d0*/ 	.word	0xffffffff


	//   ....[62]....
        /*01d4*/ 	.word	0xffffffff


	//   ....[63]....
        /*01d8*/ 	.word	0xffffffff


	//   ....[64]....
        /*01dc*/ 	.word	0xffffffff


	//   ....[65]....
        /*01e0*/ 	.word	0xffffffff


	//   ....[66]....
        /*01e4*/ 	.word	0xffffffff


	//   ....[67]....
        /*01e8*/ 	.word	0xffffffff


	//   ....[68]....
        /*01ec*/ 	.word	0xffffffff


	//   ....[69]....
        /*01f0*/ 	.word	0xffffffff


	//   ....[70]....
        /*01f4*/ 	.word	0xffffffff


	//   ....[71]....
        /*01f8*/ 	.word	0xffffffff


	//   ....[72]....
        /*01fc*/ 	.word	0xffffffff


	//   ....[73]....
        /*0200*/ 	.word	0xffffffff


	//   ....[74]....
        /*0204*/ 	.word	0xffffffff


	//   ....[75]....
        /*0208*/ 	.word	0xffffffff


	//   ....[76]....
        /*020c*/ 	.word	0xffffffff


	//   ....[77]....
        /*0210*/ 	.word	0xffffffff


	//   ....[78]....
        /*0214*/ 	.word	0xffffffff


	//   ....[79]....
        /*0218*/ 	.word	0xffffffff


	//   ....[80]....
        /*021c*/ 	.word	0xffffffff


	//   ....[81]....
        /*0220*/ 	.word	0xffffffff


	//   ....[82]....
        /*0224*/ 	.word	0xffffffff


	//   ....[83]....
        /*0228*/ 	.word	0xffffffff


	//   ....[84]....
        /*022c*/ 	.word	0xffffffff


	//   ....[85]....
        /*0230*/ 	.word	0xffffffff


	//   ....[86]....
        /*0234*/ 	.word	0xffffffff


	//   ....[87]....
        /*0238*/ 	.word	0xffffffff


	//   ....[88]....
        /*023c*/ 	.word	0xffffffff


	//   ....[89]....
        /*0240*/ 	.word	0xffffffff


	//   ....[90]....
        /*0244*/ 	.word	0xffffffff


	//   ....[91]....
        /*0248*/ 	.word	0xffffffff


	//   ....[92]....
        /*024c*/ 	.word	0xffffffff


	//   ....[93]....
        /*0250*/ 	.word	0xffffffff


	//   ....[94]....
        /*0254*/ 	.word	0xffffffff


	//   ....[95]....
        /*0258*/ 	.word	0xffffffff


	//   ....[96]....
        /*025c*/ 	.word	0xffffffff


	//   ....[97]....
        /*0260*/ 	.word	0xffffffff


	//   ....[98]....
        /*0264*/ 	.word	0xffffffff


	//   ....[99]....
        /*0268*/ 	.word	0xffffffff


	//   ....[100]....
        /*026c*/ 	.word	0xffffffff


	//   ....[101]....
        /*0270*/ 	.word	0xffffffff


	//   ....[102]....
        /*0274*/ 	.word	0xffffffff


	//   ....[103]....
        /*0278*/ 	.word	0xffffffff


	//   ....[104]....
        /*027c*/ 	.word	0xffffffff


	//   ....[105]....
        /*0280*/ 	.word	0xffffffff


	//   ....[106]....
        /*0284*/ 	.word	0xffffffff


	//   ....[107]....
        /*0288*/ 	.word	0xffffffff


	//   ....[108]....
        /*028c*/ 	.word	0xffffffff


	//   ....[109]....
        /*0290*/ 	.word	0xffffffff


	//   ....[110]....
        /*0294*/ 	.word	0xffffffff


	//   ....[111]....
        /*0298*/ 	.word	0xffffffff


	//   ....[112]....
        /*029c*/ 	.word	0xffffffff


	//   ....[113]....
        /*02a0*/ 	.word	0xffffffff


	//   ....[114]....
        /*02a4*/ 	.word	0xffffffff


	//   ....[115]....
        /*02a8*/ 	.word	0xffffffff


	//   ....[116]....
        /*02ac*/ 	.word	0xffffffff


	//   ....[117]....
        /*02b0*/ 	.word	0xffffffff


	//   ....[118]....
        /*02b4*/ 	.word	0xffffffff


	//   ....[119]....
        /*02b8*/ 	.word	0xffffffff


	//   ....[120]....
        /*02bc*/ 	.word	0xffffffff


	//   ....[121]....
        /*02c0*/ 	.word	0xffffffff


	//   ....[122]....
        /*02c4*/ 	.word	0xffffffff


	//   ....[123]....
        /*02c8*/ 	.word	0xffffffff


	//   ....[124]....
        /*02cc*/ 	.word	0xffffffff


	//   ....[125]....
        /*02d0*/ 	.word	0xffffffff


	//   ....[126]....
        /*02d4*/ 	.word	0xffffffff


	//   ....[127]....
        /*02d8*/ 	.word	0xffffffff


	//   ....[128]....
        /*02dc*/ 	.word	0xffffffff


	//   ....[129]....
        /*02e0*/ 	.word	0xffffffff


	//   ....[130]....
        /*02e4*/ 	.word	0xffffffff


	//   ....[131]....
        /*02e8*/ 	.word	0xffffffff


	//   ....[132]....
        /*02ec*/ 	.word	0xffffffff


	//   ....[133]....
        /*02f0*/ 	.word	0xffffffff


	//   ....[134]....
        /*02f4*/ 	.word	0xffffffff


	//   ....[135]....
        /*02f8*/ 	.word	0xffffffff


	//   ....[136]....
        /*02fc*/ 	.word	0xffffffff


	//   ....[137]....
        /*0300*/ 	.word	0xffffffff


	//   ....[138]....
        /*0304*/ 	.word	0xffffffff


	//   ....[139]....
        /*0308*/ 	.word	0xffffffff


	//   ....[140]....
        /*030c*/ 	.word	0xffffffff


	//   ....[141]....
        /*0310*/ 	.word	0xffffffff


	//   ....[142]....
        /*0314*/ 	.word	0xffffffff


	//   ....[143]....
        /*0318*/ 	.word	0xffffffff


	//   ....[144]....
        /*031c*/ 	.word	0xffffffff


	//   ....[145]....
        /*0320*/ 	.word	0xffffffff


	//   ....[146]....
        /*0324*/ 	.word	0xffffffff


	//   ....[147]....
        /*0328*/ 	.word	0xffffffff


	//   ....[148]....
        /*032c*/ 	.word	0xffffffff


	//   ....[149]....
        /*0330*/ 	.word	0xffffffff


	//   ....[150]....
        /*0334*/ 	.word	0xffffffff


	//   ....[151]....
        /*0338*/ 	.word	0xffffffff


	//   ....[152]....
        /*033c*/ 	.word	0xffffffff


	//   ....[153]....
        /*0340*/ 	.word	0xffffffff


	//   ....[154]....
        /*0344*/ 	.word	0xffffffff


	//   ....[155]....
        /*0348*/ 	.word	0xffffffff


	//   ....[156]....
        /*034c*/ 	.word	0xffffffff


	//   ....[157]....
        /*0350*/ 	.word	0xffffffff


	//   ....[158]....
        /*0354*/ 	.word	0xffffffff


	//   ....[159]....
        /*0358*/ 	.word	0xffffffff


	//   ....[160]....
        /*035c*/ 	.word	0xffffffff


	//   ....[161]....
        /*0360*/ 	.word	0xffffffff


	//   ....[162]....
        /*0364*/ 	.word	0xffffffff


	//   ....[163]....
        /*0368*/ 	.word	0xffffffff


	//   ....[164]....
        /*036c*/ 	.word	0xffffffff


	//   ....[165]....
        /*0370*/ 	.word	0xffffffff


	//   ....[166]....
        /*0374*/ 	.word	0xffffffff


	//   ....[167]....
        /*0378*/ 	.word	0xffffffff


	//   ....[168]....
        /*037c*/ 	.word	0xffffffff


	//   ....[169]....
        /*0380*/ 	.word	0xffffffff


	//   ....[170]....
        /*0384*/ 	.word	0xffffffff


	//   ....[171]....
        /*0388*/ 	.word	0xffffffff


	//   ....[172]....
        /*038c*/ 	.word	0xffffffff


	//   ....[173]....
        /*0390*/ 	.word	0xffffffff


	//   ....[174]....
        /*0394*/ 	.word	0xffffffff


	//   ....[175]....
        /*0398*/ 	.word	0xffffffff


	//   ....[176]....
        /*039c*/ 	.word	0xffffffff


	//   ....[177]....
        /*03a0*/ 	.word	0xffffffff


	//   ....[178]....
        /*03a4*/ 	.word	0x05000006


	//   ....[179]....
        /*03a8*/ 	.word	0xffffffff


	//   ....[180]....
        /*03ac*/ 	.word	0xffffffff


	//   ....[181]....
        /*03b0*/ 	.word	0xffffffff


	//   ....[182]....
        /*03b4*/ 	.word	0xffffffff


	//   ....[183]....
        /*03b8*/ 	.word	0xffffffff


	//   ....[184]....
        /*03bc*/ 	.word	0xffffffff


	//   ....[185]....
        /*03c0*/ 	.word	0xffffffff


	//   ....[186]....
        /*03c4*/ 	.word	0xffffffff


	//   ....[187]....
        /*03c8*/ 	.word	0xffffffff


	//   ....[188]....
        /*03cc*/ 	.word	0xffffffff


	//   ....[189]....
        /*03d0*/ 	.word	0xffffffff


	//   ....[190]....
        /*03d4*/ 	.word	0xffffffff


	//   ....[191]....
        /*03d8*/ 	.word	0xffffffff


	//   ....[192]....
        /*03dc*/ 	.word	0xffffffff


	//   ....[193]....
        /*03e0*/ 	.word	0xffffffff


	//   ....[194]....
        /*03e4*/ 	.word	0xffffffff


	//   ....[195]....
        /*03e8*/ 	.word	0xffffffff


	//   ....[196]....
        /*03ec*/ 	.word	0xffffffff


	//   ....[197]....
        /*03f0*/ 	.word	0xffffffff


	//   ....[198]....
        /*03f4*/ 	.word	0xffffffff


	//   ....[199]....
        /*03f8*/ 	.word	0xffffffff


	//   ....[200]....
        /*03fc*/ 	.word	0xffffffff


	//   ....[201]....
        /*0400*/ 	.word	0xffffffff


	//   ....[202]....
        /*0404*/ 	.word	0xffffffff


	//   ....[203]....
        /*0408*/ 	.word	0xffffffff


	//   ....[204]....
        /*040c*/ 	.word	0xffffffff


	//   ....[205]....
        /*0410*/ 	.word	0xffffffff


	//   ....[206]....
        /*0414*/ 	.word	0xffffffff


	//   ....[207]....
        /*0418*/ 	.word	0xffffffff


	//   ....[208]....
        /*041c*/ 	.word	0xffffffff


	//   ....[209]....
        /*0420*/ 	.word	0xffffffff


	//   ....[210]....
        /*0424*/ 	.word	0xffffffff


	//   ....[211]....
        /*0428*/ 	.word	0xffffffff


	//   ....[212]....
        /*042c*/ 	.word	0xffffffff


	//   ....[213]....
        /*0430*/ 	.word	0xffffffff


	//   ....[214]....
        /*0434*/ 	.word	0xffffffff


	//   ....[215]....
        /*0438*/ 	.word	0xffffffff


	//   ....[216]....
        /*043c*/ 	.word	0xffffffff


	//   ....[217]....
        /*0440*/ 	.word	0x0500002f


	//   ....[218]....
        /*0444*/ 	.word	0x0500002f


	//   ....[219]....
        /*0448*/ 	.word	0x0500002f


	//   ....[220]....
        /*044c*/ 	.word	0x0500002f


	//   ....[221]....
        /*0450*/ 	.word	0x0500002f


	//----- nvinfo : EIATTR_COOP_GROUP_INSTR_OFFSETS
	.align		4
.L_108:
        /*0454*/ 	.byte	0x04, 0x28
        /*0456*/ 	.short	(.L_110 - .L_109)


	//   ....[0]....
.L_109:
        /*0458*/ 	.word	0x00000ee0


	//   ....[1]....
        /*045c*/ 	.word	0x00001970


	//   ....[2]....
        /*0460*/ 	.word	0x00002370


	//   ....[3]....
        /*0464*/ 	.word	0x00002390


	//   ....[4]....
        /*0468*/ 	.word	0x000023b0


	//   ....[5]....
        /*046c*/ 	.word	0x000023d0


	//   ....[6]....
        /*0470*/ 	.word	0x000023f0


	//   ....[7]....
        /*0474*/ 	.word	0x000028c0


	//   ....[8]....
        /*0478*/ 	.word	0x000028d0


	//   ....[9]....
        /*047c*/ 	.word	0x000028f0


	//   ....[10]....
        /*0480*/ 	.word	0x00002910


	//   ....[11]....
        /*0484*/ 	.word	0x00002960


	//   ....[12]....
        /*0488*/ 	.word	0x00002990


	//   ....[13]....
        /*048c*/ 	.word	0x000029d0


	//   ....[14]....
        /*0490*/ 	.word	0x000029f0


	//   ....[15]....
        /*0494*/ 	.word	0x00002b20


	//   ....[16]....
        /*0498*/ 	.word	0x00002b50


	//   ....[17]....
        /*049c*/ 	.word	0x00002b60


	//   ....[18]....
        /*04a0*/ 	.word	0x00002b80


	//   ....[19]....
        /*04a4*/ 	.word	0x00002bc0


	//   ....[20]....
        /*04a8*/ 	.word	0x00002bf0


	//   ....[21]....
        /*04ac*/ 	.word	0x00002c30


	//   ....[22]....
        /*04b0*/ 	.word	0x00002c50


	//   ....[23]....
        /*04b4*/ 	.word	0x00002c70


	//   ....[24]....
        /*04b8*/ 	.word	0x00002d80


	//   ....[25]....
        /*04bc*/ 	.word	0x00002da0


	//   ....[26]....
        /*04c0*/ 	.word	0x00002db0


	//   ....[27]....
        /*04c4*/ 	.word	0x00002dd0


	//   ....[28]....
        /*04c8*/ 	.word	0x00002e10


	//   ....[29]....
        /*04cc*/ 	.word	0x00002e40


	//   ....[30]....
        /*04d0*/ 	.word	0x00002e80


	//   ....[31]....
        /*04d4*/ 	.word	0x00002ea0


	//   ....[32]....
        /*04d8*/ 	.word	0x00002ec0


	//   ....[33]....
        /*04dc*/ 	.word	0x00002fe0


	//   ....[34]....
        /*04e0*/ 	.word	0x00003000


	//   ....[35]....
        /*04e4*/ 	.word	0x00003010


	//   ....[36]....
        /*04e8*/ 	.word	0x00003030


	//   ....[37]....
        /*04ec*/ 	.word	0x00003070


	//   ....[38]....
        /*04f0*/ 	.word	0x000030a0


	//   ....[39]....
        /*04f4*/ 	.word	0x000030e0


	//   ....[40]....
        /*04f8*/ 	.word	0x00003100


	//   ....[41]....
        /*04fc*/ 	.word	0x00003120


	//   ....[42]....
        /*0500*/ 	.word	0x00003240


	//   ....[43]....
        /*0504*/ 	.word	0x00003270


	//   ....[44]....
        /*0508*/ 	.word	0x00003280


	//   ....[45]....
        /*050c*/ 	.word	0x000032a0


	//   ....[46]....
        /*0510*/ 	.word	0x000032e0


	//   ....[47]....
        /*0514*/ 	.word	0x00003310


	//   ....[48]....
        /*0518*/ 	.word	0x00003350


	//   ....[49]....
        /*051c*/ 	.word	0x00003370


	//   ....[50]....
        /*0520*/ 	.word	0x00003390


	//   ....[51]....
        /*0524*/ 	.word	0x000034a0


	//   ....[52]....
        /*0528*/ 	.word	0x000034c0


	//   ....[53]....
        /*052c*/ 	.word	0x000034d0


	//   ....[54]....
        /*0530*/ 	.word	0x000034f0


	//   ....[55]....
        /*0534*/ 	.word	0x00003530


	//   ....[56]....
        /*0538*/ 	.word	0x00003560


	//   ....[57]....
        /*053c*/ 	.word	0x000035a0


	//   ....[58]....
        /*0540*/ 	.word	0x000035c0


	//   ....[59]....
        /*0544*/ 	.word	0x000035e0


	//   ....[60]....
        /*0548*/ 	.word	0x00003700


	//   ....[61]....
        /*054c*/ 	.word	0x00003720


	//   ....[62]....
        /*0550*/ 	.word	0x00003730


	//   ....[63]....
        /*0554*/ 	.word	0x00003750


	//   ....[64]....
        /*0558*/ 	.word	0x00003790


	//   ....[65]....
        /*055c*/ 	.word	0x000037c0


	//   ....[66]....
        /*0560*/ 	.word	0x00003800


	//   ....[67]....
        /*0564*/ 	.word	0x00003820


	//   ....[68]....
        /*0568*/ 	.word	0x00003840


	//   ....[69]....
        /*056c*/ 	.word	0x00003940


	//   ....[70]....
        /*0570*/ 	.word	0x00003970


	//   ....[71]....
        /*0574*/ 	.word	0x00003980


	//   ....[72]....
        /*0578*/ 	.word	0x000039a0


	//   ....[73]....
        /*057c*/ 	.word	0x000039e0


	//   ....[74]....
        /*0580*/ 	.word	0x00003a10


	//   ....[75]....
        /*0584*/ 	.word	0x00003a50


	//   ....[76]....
        /*0588*/ 	.word	0x00003a70


	//   ....[77]....
        /*058c*/ 	.word	0x00003a90


	//   ....[78]....
        /*0590*/ 	.word	0x00003b80


	//   ....[79]....
        /*0594*/ 	.word	0x00003bb0


	//   ....[80]....
        /*0598*/ 	.word	0x00003bc0


	//   ....[81]....
        /*059c*/ 	.word	0x00003bf0


	//   ....[82]....
        /*05a0*/ 	.word	0x00003c10


	//   ....[83]....
        /*05a4*/ 	.word	0x00003c60


	//   ....[84]....
        /*05a8*/ 	.word	0x00003c80


	//   ....[85]....
        /*05ac*/ 	.word	0x00003cc0


	//   ....[86]....
        /*05b0*/ 	.word	0x00003ce0


	//   ....[87]....
        /*05b4*/ 	.word	0x00003de0


	//   ....[88]....
        /*05b8*/ 	.word	0x00003e30


	//   ....[89]....
        /*05bc*/ 	.word	0x00003e40


	//   ....[90]....
        /*05c0*/ 	.word	0x00003e90


	//   ....[91]....
        /*05c4*/ 	.word	0x00003ec0


	//   ....[92]....
        /*05c8*/ 	.word	0x00003ef0


	//   ....[93]....
        /*05cc*/ 	.word	0x00003f20


	//   ....[94]....
        /*05d0*/ 	.word	0x00003f50


	//   ....[95]....
        /*05d4*/ 	.word	0x00003f80


	//   ....[96]....
        /*05d8*/ 	.word	0x00004040


	//   ....[97]....
        /*05dc*/ 	.word	0x00004060


	//   ....[98]....
        /*05e0*/ 	.word	0x00004070


	//   ....[99]....
        /*05e4*/ 	.word	0x000040c0


	//   ....[100]....
        /*05e8*/ 	.word	0x000040f0


	//   ....[101]....
        /*05ec*/ 	.word	0x00004120


	//   ....[102]....
        /*05f0*/ 	.word	0x00004150


	//   ....[103]....
        /*05f4*/ 	.word	0x00004180


	//   ....[104]....
        /*05f8*/ 	.word	0x000041b0


	//   ....[105]....
        /*05fc*/ 	.word	0x000042d0


	//   ....[106]....
        /*0600*/ 	.word	0x000042e0


	//   ....[107]....
        /*0604*/ 	.word	0x000042f0


	//   ....[108]....
        /*0608*/ 	.word	0x00004350


	//   ....[109]....
        /*060c*/ 	.word	0x00004380


	//   ....[110]....
        /*0610*/ 	.word	0x000043b0


	//   ....[111]....
        /*0614*/ 	.word	0x000043e0


	//   ....[112]....
        /*0618*/ 	.word	0x00004410


	//   ....[113]....
        /*061c*/ 	.word	0x00004440


	//   ....[114]....
        /*0620*/ 	.word	0x00004530


	//   ....[115]....
        /*0624*/ 	.word	0x00004570


	//   ....[116]....
        /*0628*/ 	.word	0x00004580


	//   ....[117]....
        /*062c*/ 	.word	0x000045d0


	//   ....[118]....
        /*0630*/ 	.word	0x00004600


	//   ....[119]....
        /*0634*/ 	.word	0x00004630


	//   ....[120]....
        /*0638*/ 	.word	0x00004660


	//   ....[121]....
        /*063c*/ 	.word	0x00004690


	//   ....[122]....
        /*0640*/ 	.word	0x000046c0


	//   ....[123]....
        /*0644*/ 	.word	0x000047b0


	//   ....[124]....
        /*0648*/ 	.word	0x00004800


	//   ....[125]....
        /*064c*/ 	.word	0x00004810


	//   ....[126]....
        /*0650*/ 	.word	0x00004860


	//   ....[127]....
        /*0654*/ 	.word	0x00004890


	//   ....[128]....
        /*0658*/ 	.word	0x000048a0


	//   ....[129]....
        /*065c*/ 	.word	0x000048e0


	//   ....[130]....
        /*0660*/ 	.word	0x00004910


	//   ....[131]....
        /*0664*/ 	.word	0x00004940


	//   ....[132]....
        /*0668*/ 	.word	0x00004a30


	//   ....[133]....
        /*066c*/ 	.word	0x00004a90


	//   ....[134]....
        /*0670*/ 	.word	0x00004aa0


	//   ....[135]....
        /*0674*/ 	.word	0x00004af0


	//   ....[136]....
        /*0678*/ 	.word	0x00004b20


	//   ....[137]....
        /*067c*/ 	.word	0x00004b30


	//   ....[138]....
        /*0680*/ 	.word	0x00004b70


	//   ....[139]....
        /*0684*/ 	.word	0x00004ba0


	//   ....[140]....
        /*0688*/ 	.word	0x00004bd0


	//   ....[141]....
        /*068c*/ 	.word	0x00004cb0


	//   ....[142]....
        /*0690*/ 	.word	0x00004d10


	//   ....[143]....
        /*0694*/ 	.word	0x00004d20


	//   ....[144]....
        /*0698*/ 	.word	0x00004d70


	//   ....[145]....
        /*069c*/ 	.word	0x00004da0


	//   ....[146]....
        /*06a0*/ 	.word	0x00004db0


	//   ....[147]....
        /*06a4*/ 	.word	0x00004df0


	//   ....[148]....
        /*06a8*/ 	.word	0x00004e20


	//   ....[149]....
        /*06ac*/ 	.word	0x00004e50


	//   ....[150]....
        /*06b0*/ 	.word	0x00004f30


	//   ....[151]....
        /*06b4*/ 	.word	0x00004f90


	//   ....[152]....
        /*06b8*/ 	.word	0x00004fa0


	//   ....[153]....
        /*06bc*/ 	.word	0x00004ff0


	//   ....[154]....
        /*06c0*/ 	.word	0x00005020


	//   ....[155]....
        /*06c4*/ 	.word	0x00005050


	//   ....[156]....
        /*06c8*/ 	.word	0x00005080


	//   ....[157]....
        /*06cc*/ 	.word	0x000050b0


	//   ....[158]....
        /*06d0*/ 	.word	0x000050e0


	//   ....[159]....
        /*06d4*/ 	.word	0x000051b0


	//   ....[160]....
        /*06d8*/ 	.word	0x00005200


	//   ....[161]....
        /*06dc*/ 	.word	0x00005210


	//   ....[162]....
        /*06e0*/ 	.word	0x00005260


	//   ....[163]....
        /*06e4*/ 	.word	0x00005290


	//   ....[164]....
        /*06e8*/ 	.word	0x000052a0


	//   ....[165]....
        /*06ec*/ 	.word	0x000052e0


	//   ....[166]....
        /*06f0*/ 	.word	0x00005310


	//   ....[167]....
        /*06f4*/ 	.word	0x00005340


	//   ....[168]....
        /*06f8*/ 	.word	0x00005420


	//   ....[169]....
        /*06fc*/ 	.word	0x00005440


	//   ....[170]....
        /*0700*/ 	.word	0x00005450


	//   ....[171]....
        /*0704*/ 	.word	0x00005480


	//   ....[172]....
        /*0708*/ 	.word	0x000054a0


	//   ....[173]....
        /*070c*/ 	.word	0x000054f0


	//   ....[174]....
        /*0710*/ 	.word	0x00005520


	//   ....[175]....
        /*0714*/ 	.word	0x00005560


	//   ....[176]....
        /*0718*/ 	.word	0x00005590


	//   ....[177]....
        /*071c*/ 	.word	0x00005650


	//   ....[178]....
        /*0720*/ 	.word	0x00005b80


	//   ....[179]....
        /*0724*/ 	.word	0x00005ee0


	//   ....[180]....
        /*0728*/ 	.word	0x00005fa0


	//   ....[181]....
        /*072c*/ 	.word	0x00006060


	//   ....[182]....
        /*0730*/ 	.word	0x00006120


	//   ....[183]....
        /*0734*/ 	.word	0x000061e0


	//   ....[184]....
        /*0738*/ 	.word	0x000062a0


	//   ....[185]....
        /*073c*/ 	.word	0x00006360


	//   ....[186]....
        /*0740*/ 	.word	0x00006420


	//   ....[187]....
        /*0744*/ 	.word	0x000064e0


	//   ....[188]....
        /*0748*/ 	.word	0x000065a0


	//   ....[189]....
        /*074c*/ 	.word	0x00006660


	//   ....[190]....
        /*0750*/ 	.word	0x00006720


	//   ....[191]....
        /*0754*/ 	.word	0x000067e0


	//   ....[192]....
        /*0758*/ 	.word	0x000068a0


	//   ....[193]....
        /*075c*/ 	.word	0x00006960


	//   ....[194]....
        /*0760*/ 	.word	0x00006a20


	//   ....[195]....
        /*0764*/ 	.word	0x00006ae0


	//   ....[196]....
        /*0768*/ 	.word	0x00006ba0


	//   ....[197]....
        /*076c*/ 	.word	0x00006c60


	//   ....[198]....
        /*0770*/ 	.word	0x00006e80


	//   ....[199]....
        /*0774*/ 	.word	0x00006fb0


	//   ....[200]....
        /*0778*/ 	.word	0x000070e0


	//   ....[201]....
        /*077c*/ 	.word	0x00007210


	//   ....[202]....
        /*0780*/ 	.word	0x00007340


	//   ....[203]....
        /*0784*/ 	.word	0x00007470


	//   ....[204]....
        /*0788*/ 	.word	0x000075a0


	//   ....[205]....
        /*078c*/ 	.word	0x000076d0


	//   ....[206]....
        /*0790*/ 	.word	0x00007800


	//   ....[207]....
        /*0794*/ 	.word	0x00007930


	//   ....[208]....
        /*0798*/ 	.word	0x00007a60


	//   ....[209]....
        /*079c*/ 	.word	0x00007b80


	//   ....[210]....
        /*07a0*/ 	.word	0x00007c90


	//   ....[211]....
        /*07a4*/ 	.word	0x00007da0


	//   ....[212]....
        /*07a8*/ 	.word	0x00007eb0


	//   ....[213]....
        /*07ac*/ 	.word	0x00007fc0


	//   ....[214]....
        /*07b0*/ 	.word	0x000080d0


	//   ....[215]....
        /*07b4*/ 	.word	0x000081e0


	//   ....[216]....
        /*07b8*/ 	.word	0x000082e0


	//   ....[217]....
        /*07bc*/ 	.word	0x00008350


	//   ....[218]....
        /*07c0*/ 	.word	0x000083c0


	//   ....[219]....
        /*07c4*/ 	.word	0x00008430


	//   ....[220]....
        /*07c8*/ 	.word	0x000084a0


	//   ....[221]....
        /*07cc*/ 	.word	0x00008510


	//----- nvinfo : EIATTR_VRC_CTA_INIT_COUNT
	.align		4
.L_110:
        /*07d0*/ 	.byte	0x02, 0x4a
	.zero		1
	.zero		1


	//----- nvinfo : EIATTR_EXIT_INSTR_OFFSETS
	.align		4
        /*07d4*/ 	.byte	0x04, 0x1c
        /*07d6*/ 	.short	(.L_112 - .L_111)


	//   ....[0]....
.L_111:
        /*07d8*/ 	.word	0x00001d40


	//   ....[1]....
        /*07dc*/ 	.word	0x00002160


	//   ....[2]....
        /*07e0*/ 	.word	0x00002180


	//   ....[3]....
        /*07e4*/ 	.word	0x00006c70


	//   ....[4]....
        /*07e8*/ 	.word	0x000082f0


	//----- nvinfo : EIATTR_MAX_THREADS
	.align		4
.L_112:
        /*07ec*/ 	.byte	0x04, 0x05
        /*07ee*/ 	.short	(.L_114 - .L_113)
.L_113:
        /*07f0*/ 	.word	0x00000180
        /*07f4*/ 	.word	0x00000001
        /*07f8*/ 	.word	0x00000001


	//----- nvinfo : EIATTR_CRS_STACK_SIZE
	.align		4
.L_114:
        /*07fc*/ 	.byte	0x04, 0x1e
        /*07fe*/ 	.short	(.L_116 - .L_115)
.L_115:
        /*0800*/ 	.word	0x00000000


	//----- nvinfo : EIATTR_CBANK_PARAM_SIZE
	.align		4
.L_116:
        /*0804*/ 	.byte	0x03, 0x19
        /*0806*/ 	.short	0x004d


	//----- nvinfo : EIATTR_PARAM_CBANK
	.align		4
        /*0808*/ 	.byte	0x04, 0x0a
        /*080a*/ 	.short	(.L_118 - .L_117)
	.align		4
.L_117:
        /*080c*/ 	.word	index@(.nv.constant0._ZN3cub18CUB_300001_SM_10006detail10radix_sort29DeviceRadixSortOnesweepKernelINS1_5radix10policy_hubIiNS0_8NullTypeEyE10Policy1000ELNS0_9SortOrderE0EiS6_yiiNS1_21identity_decomposer_tEEEvPT5_SC_PT3_PKSD_PT1_PKSH_PT2_PKSL_T4_iiT6_)
        /*0810*/ 	.short	0x0380
        /*0812*/ 	.short	0x004d


	//----- nvinfo : EIATTR_SW_WAR
	.align		4
.L_118:
        /*0814*/ 	.byte	0x04, 0x36
        /*0816*/ 	.short	(.L_120 - .L_119)
.L_119:
        /*0818*/ 	.word	0x00000008
.L_120:


//--------------------- .nv.info._ZN3cub18CUB_300001_SM_10006detail10radix_sort33DeviceRadixSortExclusiveSumKernelINS1_5radix10policy_hubIiNS0_8NullTypeEyE10Policy1000EyEEvPT0_ --------------------------
	.section	.nv.info._ZN3cub18CUB_300001_SM_10006detail10radix_sort33DeviceRadixSortExclusiveSumKernelINS1_5radix10policy_hubIiNS0_8NullTypeEyE10Policy1000EyEEvPT0_,"",@"SHT_CUDA_INFO"
	.sectionflags	@""
	.align	4


	//----- nvinfo : EIATTR_CUDA_API_VERSION
	.align		4
        /*0000*/ 	.byte	0x04, 0x37
        /*0002*/ 	.short	(.L_122 - .L_121)
.L_121:
        /*0004*/ 	.word	0x00000082


	//----- nvinfo : EIATTR_KPARAM_INFO
	.align		4
.L_122:
        /*0008*/ 	.byte	0x04, 0x17
        /*000a*/ 	.short	(.L_124 - .L_123)
.L_123:
        /*000c*/ 	.word	0x00000000
        /*0010*/ 	.short	0x0000
        /*0012*/ 	.short	0x0000
        /*0014*/ 	.byte	0x00, 0xf5, 0x21, 0x00


	//----- nvinfo : EIATTR_SPARSE_MMA_MASK
	.align		4
.L_124:
        /*0018*/ 	.byte	0x03, 0x50
        /*001a*/ 	.short	0x0000


	//----- nvinfo : EIATTR_MAXREG_COUNT
	.align		4
        /*001c*/ 	.byte	0x03, 0x1b
        /*001e*/ 	.short	0x00ff


	//----- nvinfo : EIATTR_NUM_BARRIERS
	.align		4
        /*0020*/ 	.byte	0x02, 0x4c
        /*0022*/ 	.byte	0x01
	.zero		1


	//----- nvinfo : EIATTR_MERCURY_ISA_VERSION
	.align		4
        /*0024*/ 	.byte	0x03, 0x5f
        /*0026*/ 	.short	0x0101


	//----- nvinfo : EIATTR_COOP_GROUP_MASK_REGIDS
	.align		4
        /*0028*/ 	.byte	0x04, 0x29
        /*002a*/ 	.short	(.L_126 - .L_125)


	//   ....[0]....
.L_125:
        /*002c*/ 	.word	0xffffffff


	//   ....[1]....
        /*0030*/ 	.word	0xffffffff


	//   ....[2]....
        /*0034*/ 	.word	0xffffffff


	//   ....[3]....
        /*0038*/ 	.word	0xffffffff


	//   ....[4]....
        /*003c*/ 	.word	0xffffffff


	//   ....[5]....
        /*0040*/ 	.word	0xffffffff


	//   ....[6]....
        /*0044*/ 	.word	0xffffffff


	//   ....[7]....
        /*0048*/ 	.word	0xffffffff


	//   ....[8]....
        /*004c*/ 	.word	0xffffffff


	//   ....[9]....
        /*0050*/ 	.word	0xffffffff


	//   ....[10]....
        /*0054*/ 	.word	0x05000015


	//   ....[11]....
        /*0058*/ 	.word	0x05000015


	//   ....[12]....
        /*005c*/ 	.word	0x05000015


	//   ....[13]....
        /*0060*/ 	.word	0x05000015


	//   ....[14]....
        /*0064*/ 	.word	0x05000015


	//   ....[15]....
        /*0068*/ 	.word	0x05000015


	//   ....[16]....
        /*006c*/ 	.word	0x05000015


	//   ....[17]....
        /*0070*/ 	.word	0x05000015


	//   ....[18]....
        /*0074*/ 	.word	0x05000015


	//   ....[19]....
        /*0078*/ 	.word	0x05000015


	//----- nvinfo : EIATTR_COOP_GROUP_INSTR_OFFSETS
	.align		4
.L_126:
        /*007c*/ 	.byte	0x04, 0x28
        /*007e*/ 	.short	(.L_128 - .L_127)


	//   ....[0]....
.L_127:
        /*0080*/ 	.word	0x00000250


	//   ....[1]....
        /*0084*/ 	.word	0x00000260


	//   ....[2]....
        /*0088*/ 	.word	0x000002a0


	//   ....[3]....
        /*008c*/ 	.word	0x000002c0


	//   ....[4]....
        /*0090*/ 	.word	0x00000310


	//   ....[5]....
        /*0094*/ 	.word	0x00000320


	//   ....[6]....
        /*0098*/ 	.word	0x00000360


	//   ....[7]....
        /*009c*/ 	.word	0x00000380


	//   ....[8]....
        /*00a0*/ 	.word	0x000003d0


	//   ....[9]....
        /*00a4*/ 	.word	0x000003e0


	//   ....[10]....
        /*00a8*/ 	.word	0x00000660


	//   ....[11]....
        /*00ac*/ 	.word	0x000006b0


	//   ....[12]....
        /*00b0*/ 	.word	0x00000740


	//   ....[13]....
        /*00b4*/ 	.word	0x00000790


	//   ....[14]....
        /*00b8*/ 	.word	0x00000820


	//   ....[15]....
        /*00bc*/ 	.word	0x00000870


	//   ....[16]....
        /*00c0*/ 	.word	0x00000900


	//   ....[17]....
        /*00c4*/ 	.word	0x00000950


	//   ....[18]....
        /*00c8*/ 	.word	0x000009e0


	//   ....[19]....
        /*00cc*/ 	.word	0x00000a30


	//----- nvinfo : EIATTR_VRC_CTA_INIT_COUNT
	.align		4
.L_128:
        /*00d0*/ 	.byte	0x02, 0x4a
	.zero		1
	.zero		1


	//----- nvinfo : EIATTR_EXIT_INSTR_OFFSETS
	.align		4
        /*00d4*/ 	.byte	0x04, 0x1c
        /*00d6*/ 	.short	(.L_130 - .L_129)


	//   ....[0]....
.L_129:
        /*00d8*/ 	.word	0x000005d0


	//   ....[1]....
        /*00dc*/ 	.word	0x00000600


	//----- nvinfo : EIATTR_CRS_STACK_SIZE
	.align		4
.L_130:
        /*00e0*/ 	.byte	0x04, 0x1e
        /*00e2*/ 	.short	(.L_132 - .L_131)
.L_131:
        /*00e4*/ 	.word	0x00000000


	//----- nvinfo : EIATTR_CBANK_PARAM_SIZE
	.align		4
.L_132:
        /*00e8*/ 	.byte	0x03, 0x19
        /*00ea*/ 	.short	0x0008


	//----- nvinfo : EIATTR_PARAM_CBANK
	.align		4
        /*00ec*/ 	.byte	0x04, 0x0a
        /*00ee*/ 	.short	(.L_134 - .L_133)
	.align		4
.L_133:
        /*00f0*/ 	.word	index@(.nv.constant0._ZN3cub18CUB_300001_SM_10006detail10radix_sort33DeviceRadixSortExclusiveSumKernelINS1_5radix10policy_hubIiNS0_8NullTypeEyE10Policy1000EyEEvPT0_)
        /*00f4*/ 	.short	0x0380
        /*00f6*/ 	.short	0x0008


	//----- nvinfo : EIATTR_SW_WAR
	.align		4
.L_134:
        /*00f8*/ 	.byte	0x04, 0x36
        /*00fa*/ 	.short	(.L_136 - .L_135)
.L_135:
        /*00fc*/ 	.word	0x00000008
.L_136:


//--------------------- .nv.info._ZN3cub18CUB_300001_SM_10006detail10radix_sort30DeviceRadixSortHistogramKernelINS1_5radix10policy_hubIiNS0_8NullTypeEyE10Policy1000ELNS0_9SortOrderE0EiyNS1_21identity_decomposer_tEEEvPT2_PKT1_SB_iiT3_ --------------------------
	.section	.nv.info._ZN3cub18CUB_300001_SM_10006detail10radix_sort30DeviceRadixSortHistogramKernelINS1_5radix10policy_hubIiNS0_8NullTypeEyE10Policy1000ELNS0_9SortOrderE0EiyNS1_21identity_decomposer_tEEEvPT2_PKT1_SB_iiT3_,"",@"SHT_CUDA_INFO"
	.sectionflags	@""
	.align	4


	//----- nvinfo : EIATTR_CUDA_API_VERSION
	.align		4
        /*0000*/ 	.byte	0x04, 0x37
        /*0002*/ 	.short	(.L_138 - .L_137)
.L_137:
        /*0004*/ 	.word	0x00000082


	//----- nvinfo : EIATTR_KPARAM_INFO
	.align		4
.L_138:
        /*0008*/ 	.byte	0x04, 0x17
        /*000a*/ 	.short	(.L_140 - .L_139)
.L_139:
        /*000c*/ 	.word	0x00000000
        /*0010*/ 	.short	0x0005
        /*0012*/ 	.short	0x0020
        /*0014*/ 	.byte	0x00, 0xf0, 0x05, 0x00


	//----- nvinfo : EIATTR_KPARAM_INFO
	.align		4
.L_140:
        /*0018*/ 	.byte	0x04, 0x17
        /*001a*/ 	.short	(.L_142 - .L_141)
.L_141:
        /*001c*/ 	.word	0x00000000
        /*0020*/ 	.short	0x0004
        /*0022*/ 	.short	0x001c
        /*0024*/ 	.byte	0x00, 0xf0, 0x11, 0x00


	//----- nvinfo : EIATTR_KPARAM_INFO
	.align		4
.L_142:
        /*0028*/ 	.byte	0x04, 0x17
        /*002a*/ 	.short	(.L_144 - .L_143)
.L_143:
        /*002c*/ 	.word	0x00000000
        /*0030*/ 	.short	0x0003
        /*0032*/ 	.short	0x0018
        /*0034*/ 	.byte	0x00, 0xf0, 0x11, 0x00


	//----- nvinfo : EIATTR_KPARAM_INFO
	.align		4
.L_144:
        /*0038*/ 	.byte	0x04, 0x17
        /*003a*/ 	.short	(.L_146 - .L_145)
.L_145:
        /*003c*/ 	.word	0x00000000
        /*0040*/ 	.short	0x0002
        /*0042*/ 	.short	0x0010
        /*0044*/ 	.byte	0x00, 0xf0, 0x21, 0x00


	//----- nvinfo : EIATTR_KPARAM_INFO
	.align		4
.L_146:
        /*0048*/ 	.byte	0x04, 0x17
        /*004a*/ 	.short	(.L_148 - .L_147)
.L_147:
        /*004c*/ 	.word	0x00000000
        /*0050*/ 	.short	0x0001
        /*0052*/ 	.short	0x0008
        /*0054*/ 	.byte	0x00, 0xf5, 0x21, 0x00


	//----- nvinfo : EIATTR_KPARAM_INFO
	.align		4
.L_148:
        /*0058*/ 	.byte	0x04, 0x17
        /*005a*/ 	.short	(.L_150 - .L_149)
.L_149:
        /*005c*/ 	.word	0x00000000
        /*0060*/ 	.short	0x0000
        /*0062*/ 	.short	0x0000
        /*0064*/ 	.byte	0x00, 0xf5, 0x21, 0x00


	//----- nvinfo : EIATTR_SPARSE_MMA_MASK
	.align		4
.L_150:
        /*0068*/ 	.byte	0x03, 0x50
        /*006a*/ 	.short	0x0000


	//----- nvinfo : EIATTR_MAXREG_COUNT
	.align		4
        /*006c*/ 	.byte	0x03, 0x1b
        /*006e*/ 	.short	0x00ff


	//----- nvinfo : EIATTR_NUM_BARRIERS
	.align		4
        /*0070*/ 	.byte	0x02, 0x4c
        /*0072*/ 	.byte	0x01
	.zero		1


	//----- nvinfo : EIATTR_MERCURY_ISA_VERSION
	.align		4
        /*0074*/ 	.byte	0x03, 0x5f
        /*0076*/ 	.short	0x0101


	//----- nvinfo : EIATTR_VRC_CTA_INIT_COUNT
	.align		4
        /*0078*/ 	.byte	0x02, 0x4a
	.zero		1
	.zero		1


	//----- nvinfo : EIATTR_EXIT_INSTR_OFFSETS
	.align		4
        /*007c*/ 	.byte	0x04, 0x1c
        /*007e*/ 	.short	(.L_152 - .L_151)


	//   ....[0]....
.L_151:
        /*0080*/ 	.word	0x00000040


	//   ....[1]....
        /*0084*/ 	.word	0x00002ee0


	//----- nvinfo : EIATTR_MAX_THREADS
	.align		4
.L_152:
        /*0088*/ 	.byte	0x04, 0x05
        /*008a*/ 	.short	(.L_154 - .L_153)
.L_153:
        /*008c*/ 	.word	0x00000080
        /*0090*/ 	.word	0x00000001
        /*0094*/ 	.word	0x00000001


	//----- nvinfo : EIATTR_CRS_STACK_SIZE
	.align		4
.L_154:
        /*0098*/ 	.byte	0x04, 0x1e
        /*009a*/ 	.short	(.L_156 - .L_155)
.L_155:
        /*009c*/ 	.word	0x00000000


	//----- nvinfo : EIATTR_CBANK_PARAM_SIZE
	.align		4
.L_156:
        /*00a0*/ 	.byte	0x03, 0x19
        /*00a2*/ 	.short	0x0021


	//----- nvinfo : EIATTR_PARAM_CBANK
	.align		4
        /*00a4*/ 	.byte	0x04, 0x0a
        /*00a6*/ 	.short	(.L_158 - .L_157)
	.align		4
.L_157:
        /*00a8*/ 	.word	index@(.nv.constant0._ZN3cub18CUB_300001_SM_10006detail10radix_sort30DeviceRadixSortHistogramKernelINS1_5radix10policy_hubIiNS0_8NullTypeEyE10Policy1000ELNS0_9SortOrderE0EiyNS1_21identity_decomposer_tEEEvPT2_PKT1_SB_iiT3_)
        /*00ac*/ 	.short	0x0380
        /*00ae*/ 	.short	0x0021


	//----- nvinfo : EIATTR_SW_WAR
	.align		4
.L_158:
        /*00b0*/ 	.byte	0x04, 0x36
        /*00b2*/ 	.short	(.L_160 - .L_159)
.L_159:
        /*00b4*/ 	.word	0x00000008
.L_160:


//--------------------- .nv.info._ZN3cub18CUB_300001_SM_10006detail10radix_sort31DeviceRadixSortSingleTileKernelINS1_5radix10policy_hubIiNS0_8NullTypeEyE10Policy1000ELNS0_9SortOrderE0EiS6_yNS1_21identity_decomposer_tEEEvPKT1_PSB_PKT2_PSF_T3_iiT4_ --------------------------
	.section	.nv.info._ZN3cub18CUB_300001_SM_10006detail10radix_sort31DeviceRadixSortSingleTileKernelINS1_5radix10policy_hubIiNS0_8NullTypeEyE10Policy1000ELNS0_9SortOrderE0EiS6_yNS1_21identity_decomposer_tEEEvPKT1_PSB_PKT2_PSF_T3_iiT4_,"",@"SHT_CUDA_INFO"
	.sectionflags	@""
	.align	4


	//----- nvinfo : EIATTR_CUDA_API_VERSION
	.align		4
        /*0000*/ 	.byte	0x04, 0x37
        /*0002*/ 	.short	(.L_162 - .L_161)
.L_161:
        /*0004*/ 	.word	0x00000082


	//----- nvinfo : EIATTR_KPARAM_INFO
	.align		4
.L_162:
        /*0008*/ 	.byte	0x04, 0x17
        /*000a*/ 	.short	(.L_164 - .L_163)
.L_163:
        /*000c*/ 	.word	0x00000000
        /*0010*/ 	.short	0x0007
        /*0012*/ 	.short	0x0030
        /*0014*/ 	.byte	0x00, 0xf0, 0x05, 0x00


	//----- nvinfo : EIATTR_KPARAM_INFO
	.align		4
.L_164:
        /*0018*/ 	.byte	0x04, 0x17
        /*001a*/ 	.short	(.L_166 - .L_165)
.L_165:
        /*001c*/ 	.word	0x00000000
        /*0020*/ 	.short	0x0006
        /*0022*/ 	.short	0x002c
        /*0024*/ 	.byte	0x00, 0xf0, 0x11, 0x00


	//----- nvinfo : EIATTR_KPARAM_INFO
	.align		4
.L_166:
        /*0028*/ 	.byte	0x04, 0x17
        /*002a*/ 	.short	(.L_168 - .L_167)
.L_167:
        /*002c*/ 	.word	0x00000000
        /*0030*/ 	.short	0x0005
        /*0032*/ 	.short	0x0028
        /*0034*/ 	.byte	0x00, 0xf0, 0x11, 0x00


	//----- nvinfo : EIATTR_KPARAM_INFO
	.align		4
.L_168:
        /*0038*/ 	.byte	0x04, 0x17
        /*003a*/ 	.short	(.L_170 - .L_169)
.L_169:
        /*003c*/ 	.word	0x00000000
        /*0040*/ 	.short	0x0004
        /*0042*/ 	.short	0x0020
        /*0044*/ 	.byte	0x00, 0xf0, 0x21, 0x00


	//----- nvinfo : EIATTR_KPARAM_INFO
	.align		4
.L_170:
        /*0048*/ 	.byte	0x04, 0x17
        /*004a*/ 	.short	(.L_172 - .L_171)
.L_171:
        /*004c*/ 	.word	0x00000000
        /*0050*/ 	.short	0x0003
        /*0052*/ 	.short	0x0018
        /*0054*/ 	.byte	0x00, 0xf5, 0x21, 0x00


	//----- nvinfo : EIATTR_KPARAM_INFO
	.align		4
.L_172:
        /*0058*/ 	.byte	0x04, 0x17
        /*005a*/ 	.short	(.L_174 - .L_173)
.L_173:
        /*005c*/ 	.word	0x00000000
        /*0060*/ 	.short	0x0002
        /*0062*/ 	.short	0x0010
        /*0064*/ 	.byte	0x00, 0xf5, 0x21, 0x00


	//----- nvinfo : EIATTR_KPARAM_INFO
	.align		4
.L_174:
        /*0068*/ 	.byte	0x04, 0x17
        /*006a*/ 	.short	(.L_176 - .L_175)
.L_175:
        /*006c*/ 	.word	0x00000000
        /*0070*/ 	.short	0x0001
        /*0072*/ 	.short	0x0008
        /*0074*/ 	.byte	0x00, 0xf5, 0x21, 0x00


	//----- nvinfo : EIATTR_KPARAM_INFO
	.align		4
.L_176:
        /*0078*/ 	.byte	0x04, 0x17
        /*007a*/ 	.short	(.L_178 - .L_177)
.L_177:
        /*007c*/ 	.word	0x00000000
        /*0080*/ 	.short	0x0000
        /*0082*/ 	.short	0x0000
        /*0084*/ 	.byte	0x00, 0xf5, 0x21, 0x00


	//----- nvinfo : EIATTR_SPARSE_MMA_MASK
	.align		4
.L_178:
        /*0088*/ 	.byte	0x03, 0x50
        /*008a*/ 	.short	0x0000


	//----- nvinfo : EIATTR_MAXREG_COUNT
	.align		4
        /*008c*/ 	.byte	0x03, 0x1b
        /*008e*/ 	.short	0x00ff


	//----- nvinfo : EIATTR_NUM_BARRIERS
	.align		4
        /*0090*/ 	.byte	0x02, 0x4c
        /*0092*/ 	.byte	0x01
	.zero		1


	//----- nvinfo : EIATTR_MERCURY_ISA_VERSION
	.align		4
        /*0094*/ 	.byte	0x03, 0x5f
        /*0096*/ 	.short	0x0101


	//----- nvinfo : EIATTR_COOP_GROUP_MASK_REGIDS
	.align		4
        /*0098*/ 	.byte	0x04, 0x29
        /*009a*/ 	.short	(.L_180 - .L_179)


	//   ....[0]....
.L_179:
        /*009c*/ 	.word	0xffffffff


	//   ....[1]....
        /*00a0*/ 	.word	0xffffffff


	//   ....[2]....
        /*00a4*/ 	.word	0xffffffff


	//   ....[3]....
        /*00a8*/ 	.word	0xffffffff


	//   ....[4]....
        /*00ac*/ 	.word	0xffffffff


	//----- nvinfo : EIATTR_COOP_GROUP_INSTR_OFFSETS
	.align		4
.L_180:
        /*00b0*/ 	.byte	0x04, 0x28
        /*00b2*/ 	.short	(.L_182 - .L_181)


	//   ....[0]....
.L_181:
        /*00b4*/ 	.word	0x000019f0


	//   ....[1]....
        /*00b8*/ 	.word	0x00001a10


	//   ....[2]....
        /*00bc*/ 	.word	0x00001a30


	//   ....[3]....
        /*00c0*/ 	.word	0x00001a50


	//   ....[4]....
        /*00c4*/ 	.word	0x00001a70


	//----- nvinfo : EIATTR_VRC_CTA_INIT_COUNT
	.align		4
.L_182:
        /*00c8*/ 	.byte	0x02, 0x4a
	.zero		1
	.zero		1


	//----- nvinfo : EIATTR_EXIT_INSTR_OFFSETS
	.align		4
        /*00cc*/ 	.byte	0x04, 0x1c
        /*00ce*/ 	.short	(.L_184 - .L_183)


	//   ....[0]....
.L_183:
        /*00d0*/ 	.word	0x000030e0


	//   ....[1]....
        /*00d4*/ 	.word	0x00003120


	//----- nvinfo : EIATTR_MAX_THREADS
	.align		4
.L_184:
        /*00d8*/ 	.byte	0x04, 0x05
        /*00da*/ 	.short	(.L_186 - .L_185)
.L_185:
        /*00dc*/ 	.word	0x00000100
        /*00e0*/ 	.word	0x00000001
        /*00e4*/ 	.word	0x00000001


	//----- nvinfo : EIATTR_CBANK_PARAM_SIZE
	.align		4
.L_186:
        /*00e8*/ 	.byte	0x03, 0x19
        /*00ea*/ 	.short	0x0031


	//----- nvinfo : EIATTR_PARAM_CBANK
	.align		4
        /*00ec*/ 	.byte	0x04, 0x0a
        /*00ee*/ 	.short	(.L_188 - .L_187)
	.align		4
.L_187:
        /*00f0*/ 	.word	index@(.nv.constant0._ZN3cub18CUB_300001_SM_10006detail10radix_sort31DeviceRadixSortSingleTileKernelINS1_5radix10policy_hubIiNS0_8NullTypeEyE10Policy1000ELNS0_9SortOrderE0EiS6_yNS1_21identity_decomposer_tEEEvPKT1_PSB_PKT2_PSF_T3_iiT4_)
        /*00f4*/ 	.short	0x0380
        /*00f6*/ 	.short	0x0031


	//----- nvinfo : EIATTR_SW_WAR
	.align		4
.L_188:
        /*00f8*/ 	.byte	0x04, 0x36
        /*00fa*/ 	.short	(.L_190 - .L_189)
.L_189:
        /*00fc*/ 	.word	0x00000008
.L_190:


//--------------------- .nv.info._ZN3cub18CUB_300001_SM_10006detail11EmptyKernelIvEEvv --------------------------
	.section	.nv.info._ZN3cub18CUB_300001_SM_10006detail11EmptyKernelIvEEvv,"",@"SHT_CUDA_INFO"
	.sectionflags	@""
	.align	4


	//----- nvinfo : EIATTR_CUDA_API_VERSION
	.align		4
        /*0000*/ 	.byte	0x04, 0x37
        /*0002*/ 	.short	(.L_192 - .L_191)
.L_191:
        /*0004*/ 	.word	0x00000082


	//----- nvinfo : EIATTR_SPARSE_MMA_MASK
	.align		4
.L_192:
        /*0008*/ 	.byte	0x03, 0x50
        /*000a*/ 	.short	0x0000


	//----- nvinfo : EIATTR_MAXREG_COUNT
	.align		4
        /*000c*/ 	.byte	0x03, 0x1b
        /*000e*/ 	.short	0x00ff


	//----- nvinfo : EIATTR_MERCURY_ISA_VERSION
	.align		4
        /*0010*/ 	.byte	0x03, 0x5f
        /*0012*/ 	.short	0x0101


	//----- nvinfo : EIATTR_VRC_CTA_INIT_COUNT
	.align		4
        /*0014*/ 	.byte	0x02, 0x4a
	.zero		1
	.zero		1


	//----- nvinfo : EIATTR_EXIT_INSTR_OFFSETS
	.align		4
        /*0018*/ 	.byte	0x04, 0x1c
        /*001a*/ 	.short	(.L_194 - .L_193)


	//   ....[0]....
.L_193:
        /*001c*/ 	.word	0x00000010


	//----- nvinfo : EIATTR_SW_WAR
	.align		4
.L_194:
        /*0020*/ 	.byte	0x04, 0x36
        /*0022*/ 	.short	(.L_196 - .L_195)
.L_195:
        /*0024*/ 	.word	0x00000008
.L_196:


//--------------------- .nv.info._Z18shellsortIncrementPiii --------------------------
	.section	.nv.info._Z18shellsortIncrementPiii,"",@"SHT_CUDA_INFO"
	.sectionflags	@""
	.align	4


	//----- nvinfo : EIATTR_CUDA_API_VERSION
	.align		4
        /*0000*/ 	.byte	0x04, 0x37
        /*0002*/ 	.short	(.L_198 - .L_197)
.L_197:
        /*0004*/ 	.word	0x00000082


	//----- nvinfo : EIATTR_KPARAM_INFO
	.align		4
.L_198:
        /*0008*/ 	.byte	0x04, 0x17
        /*000a*/ 	.short	(.L_200 - .L_199)
.L_199:
        /*000c*/ 	.word	0x00000000
        /*0010*/ 	.short	0x0002
        /*0012*/ 	.short	0x000c
        /*0014*/ 	.byte	0x00, 0xf0, 0x11, 0x00


	//----- nvinfo : EIATTR_KPARAM_INFO
	.align		4
.L_200:
        /*0018*/ 	.byte	0x04, 0x17
        /*001a*/ 	.short	(.L_202 - .L_201)
.L_201:
        /*001c*/ 	.word	0x00000000
        /*0020*/ 	.short	0x0001
        /*0022*/ 	.short	0x0008
        /*0024*/ 	.byte	0x00, 0xf0, 0x11, 0x00


	//----- nvinfo : EIATTR_KPARAM_INFO
	.align		4
.L_202:
        /*0028*/ 	.byte	0x04, 0x17
        /*002a*/ 	.short	(.L_204 - .L_203)
.L_203:
        /*002c*/ 	.word	0x00000000
        /*0030*/ 	.short	0x0000
        /*0032*/ 	.short	0x0000
        /*0034*/ 	.byte	0x00, 0xf5, 0x21, 0x00


	//----- nvinfo : EIATTR_SPARSE_MMA_MASK
	.align		4
.L_204:
        /*0038*/ 	.byte	0x03, 0x50
        /*003a*/ 	.short	0x0000


	//----- nvinfo : EIATTR_MAXREG_COUNT
	.align		4
        /*003c*/ 	.byte	0x03, 0x1b
        /*003e*/ 	.short	0x00ff


	//----- nvinfo : EIATTR_MERCURY_ISA_VERSION
	.align		4
        /*0040*/ 	.byte	0x03, 0x5f
        /*0042*/ 	.short	0x0101


	//----- nvinfo : EIATTR_VRC_CTA_INIT_COUNT
	.align		4
        /*0044*/ 	.byte	0x02, 0x4a
	.zero		1
	.zero		1


	//----- nvinfo : EIATTR_EXIT_INSTR_OFFSETS
	.align		4
        /*0048*/ 	.byte	0x04, 0x1c
        /*004a*/ 	.short	(.L_206 - .L_205)


	//   ....[0]....
.L_205:
        /*004c*/ 	.word	0x00000090


	//   ....[1]....
        /*0050*/ 	.word	0x000002a0


	//----- nvinfo : EIATTR_CRS_STACK_SIZE
	.align		4
.L_206:
        /*0054*/ 	.byte	0x04, 0x1e
        /*0056*/ 	.short	(.L_208 - .L_207)
.L_207:
        /*0058*/ 	.word	0x00000000


	//----- nvinfo : EIATTR_CBANK_PARAM_SIZE
	.align		4
.L_208:
        /*005c*/ 	.byte	0x03, 0x19
        /*005e*/ 	.short	0x0010


	//----- nvinfo : EIATTR_PARAM_CBANK
	.align		4
        /*0060*/ 	.byte	0x04, 0x0a
        /*0062*/ 	.short	(.L_210 - .L_209)
	.align		4
.L_209:
        /*0064*/ 	.word	index@(.nv.constant0._Z18shellsortIncrementPiii)
        /*0068*/ 	.short	0x0380
        /*006a*/ 	.short	0x0010


	//----- nvinfo : EIATTR_SW_WAR
	.align		4
.L_210:
        /*006c*/ 	.byte	0x04, 0x36
        /*006e*/ 	.short	(.L_212 - .L_211)
.L_211:
        /*0070*/ 	.word	0x00000008
.L_212:


//--------------------- .nv.callgraph             --------------------------
	.section	.nv.callgraph,"",@"SHT_CUDA_CALLGRAPH"
	.align	4
	.sectionentsize	8
	.align		4
        /*0000*/ 	.word	0x00000000
	.align		4
        /*0004*/ 	.word	0xffffffff
	.align		4
        /*0008*/ 	.word	0x00000000
	.align		4
        /*000c*/ 	.word	0xfffffffe
	.align		4
        /*0010*/ 	.word	0x00000000
	.align		4
        /*0014*/ 	.word	0xfffffffd
	.align		4
        /*0018*/ 	.word	0x00000000
	.align		4
        /*001c*/ 	.word	0xfffffffc


//--------------------- .nv.constant4             --------------------------
	.section	.nv.constant4,"a",@progbits
	.align	8
	.align		8
.nv.constant4:
        /*0000*/ 	.dword	_ZN34_INTERNAL_34fe8e59_4_k_cu_5b1cb95c4cuda3std3__45__cpo5beginE
	.align		8
        /*0008*/ 	.dword	_ZN34_INTERNAL_34fe8e59_4_k_cu_5b1cb95c4cuda3std3__45__cpo3endE
	.align		8
        /*0010*/ 	.dword	_ZN34_INTERNAL_34fe8e59_4_k_cu_5b1cb95c4cuda3std3__45__cpo6cbeginE
	.align		8
        /*0018*/ 	.dword	_ZN34_INTERNAL_34fe8e59_4_k_cu_5b1cb95c4cuda3std3__45__cpo4cendE
	.align		8
        /*0020*/ 	.dword	_ZN34_INTERNAL_34fe8e59_4_k_cu_5b1cb95c4cuda3std3__45__cpo6rbeginE
	.align		8
        /*0028*/ 	.dword	_ZN34_INTERNAL_34fe8e59_4_k_cu_5b1cb95c4cuda3std3__45__cpo4rendE
	.align		8
        /*0030*/ 	.dword	_ZN34_INTERNAL_34fe8e59_4_k_cu_5b1cb95c4cuda3std3__45__cpo7crbeginE
	.align		8
        /*0038*/ 	.dword	_ZN34_INTERNAL_34fe8e59_4_k_cu_5b1cb95c4cuda3std3__45__cpo5crendE
	.align		8
        /*0040*/ 	.dword	_ZN34_INTERNAL_34fe8e59_4_k_cu_5b1cb95c4cuda3std3__436_GLOBAL__N__34fe8e59_4_k_cu_5b1cb95c6ignoreE
	.align		8
        /*0048*/ 	.dword	_ZN34_INTERNAL_34fe8e59_4_k_cu_5b1cb95c4cuda3std3__419piecewise_constructE
	.align		8
        /*0050*/ 	.dword	_ZN34_INTERNAL_34fe8e59_4_k_cu_5b1cb95c4cuda3std3__48in_placeE
	.align		8
        /*0058*/ 	.dword	_ZN34_INTERNAL_34fe8e59_4_k_cu_5b1cb95c4cuda3std3__420unreachable_sentinelE
	.align		8
        /*0060*/ 	.dword	_ZN34_INTERNAL_34fe8e59_4_k_cu_5b1cb95c4cuda3std3__47nulloptE
	.align		8
        /*0068*/ 	.dword	_ZN34_INTERNAL_34fe8e59_4_k_cu_5b1cb95c4cuda3std3__48unexpectE
	.align		8
        /*0070*/ 	.dword	_ZN34_INTERNAL_34fe8e59_4_k_cu_5b1cb95c4cuda3std6ranges3__45__cpo4swapE
	.align		8
        /*0078*/ 	.dword	_ZN34_INTERNAL_34fe8e59_4_k_cu_5b1cb95c4cuda3std6ranges3__45__cpo9iter_moveE
	.align		8
        /*0080*/ 	.dword	_ZN34_INTERNAL_34fe8e59_4_k_cu_5b1cb95c4cuda3std6ranges3__45__cpo5beginE
	.align		8
        /*0088*/ 	.dword	_ZN34_INTERNAL_34fe8e59_4_k_cu_5b1cb95c4cuda3std6ranges3__45__cpo3endE
	.align		8
        /*0090*/ 	.dword	_ZN34_INTERNAL_34fe8e59_4_k_cu_5b1cb95c4cuda3std6ranges3__45__cpo6cbeginE
	.align		8
        /*0098*/ 	.dword	_ZN34_INTERNAL_34fe8e59_4_k_cu_5b1cb95c4cuda3std6ranges3__45__cpo4cendE
	.align		8
        /*00a0*/ 	.dword	_ZN34_INTERNAL_34fe8e59_4_k_cu_5b1cb95c4cuda3std6ranges3__45__cpo7advanceE
	.align		8
        /*00a8*/ 	.dword	_ZN34_INTERNAL_34fe8e59_4_k_cu_5b1cb95c4cuda3std6ranges3__45__cpo9iter_swapE
	.align		8
        /*00b0*/ 	.dword	_ZN34_INTERNAL_34fe8e59_4_k_cu_5b1cb95c4cuda3std6ranges3__45__cpo4nextE
	.align		8
        /*00b8*/ 	.dword	_ZN34_INTERNAL_34fe8e59_4_k_cu_5b1cb95c4cuda3std6ranges3__45__cpo4prevE
	.align		8
        /*00c0*/ 	.dword	_ZN34_INTERNAL_34fe8e59_4_k_cu_5b1cb95c4cuda3std6ranges3__45__cpo4dataE
	.align		8
        /*00c8*/ 	.dword	_ZN34_INTERNAL_34fe8e59_4_k_cu_5b1cb95c4cuda3std6ranges3__45__cpo5cdataE
	.align		8
        /*00d0*/ 	.dword	_ZN34_INTERNAL_34fe8e59_4_k_cu_5b1cb95c4cuda3std6ranges3__45__cpo4sizeE
	.align		8
        /*00d8*/ 	.dword	_ZN34_INTERNAL_34fe8e59_4_k_cu_5b1cb95c4cuda3std6ranges3__45__cpo5ssizeE
	.align		8
        /*00e0*/ 	.dword	_ZN34_INTERNAL_34fe8e59_4_k_cu_5b1cb95c4cuda3std6ranges3__45__cpo8distanceE
	.align		8
        /*00e8*/ 	.dword	_ZN34_INTERNAL_34fe8e59_4_k_cu_5b1cb95c6thrust24THRUST_300001_SM_1000_NS8cuda_cub3parE
	.align		8
        /*00f0*/ 	.dword	_ZN34_INTERNAL_34fe8e59_4_k_cu_5b1cb95c6thrust24THRUST_300001_SM_1000_NS8cuda_cub10par_nosyncE
	.align		8
        /*00f8*/ 	.dword	_ZN34_INTERNAL_34fe8e59_4_k_cu_5b1cb95c6thrust24THRUST_300001_SM_1000_NS6system6detail10sequential3seqE
	.align		8
        /*0100*/ 	.dword	_ZN34_INTERNAL_34fe8e59_4_k_cu_5b1cb95c6thrust24THRUST_300001_SM_1000_NS6system3cpp3parE
	.align		8
        /*0108*/ 	.dword	_ZN34_INTERNAL_34fe8e59_4_k_cu_5b1cb95c6thrust24THRUST_300001_SM_1000_NS12placeholders2_1E
	.align		8
        /*0110*/ 	.dword	_ZN34_INTERNAL_34fe8e59_4_k_cu_5b1cb95c6thrust24THRUST_300001_SM_1000_NS12placeholders2_2E
	.align		8
        /*0118*/ 	.dword	_ZN34_INTERNAL_34fe8e59_4_k_cu_5b1cb95c6thrust24THRUST_300001_SM_1000_NS12placeholders2_3E
	.align		8
        /*0120*/ 	.dword	_ZN34_INTERNAL_34fe8e59_4_k_cu_5b1cb95c6thrust24THRUST_300001_SM_1000_NS12placeholders2_4E
	.align		8
        /*0128*/ 	.dword	_ZN34_INTERNAL_34fe8e59_4_k_cu_5b1cb95c6thrust24THRUST_300001_SM_1000_NS12placeholders2_5E
	.align		8
        /*0130*/ 	.dword	_ZN34_INTERNAL_34fe8e59_4_k_cu_5b1cb95c6thrust24THRUST_300001_SM_1000_NS12placeholders2_6E
	.align		8
        /*0138*/ 	.dword	_ZN34_INTERNAL_34fe8e59_4_k_cu_5b1cb95c6thrust24THRUST_300001_SM_1000_NS12placeholders2_7E
	.align		8
        /*0140*/ 	.dword	_ZN34_INTERNAL_34fe8e59_4_k_cu_5b1cb95c6thrust24THRUST_300001_SM_1000_NS12placeholders2_8E
	.align		8
        /*0148*/ 	.dword	_ZN34_INTERNAL_34fe8e59_4_k_cu_5b1cb95c6thrust24THRUST_300001_SM_1000_NS12placeholders2_9E
	.align		8
        /*0150*/ 	.dword	_ZN34_INTERNAL_34fe8e59_4_k_cu_5b1cb95c6thrust24THRUST_300001_SM_1000_NS12placeholders3_10E
	.align		8
        /*0158*/ 	.dword	_ZN34_INTERNAL_34fe8e59_4_k_cu_5b1cb95c6thrust24THRUST_300001_SM_1000_NS3seqE
	.align		8
        /*0160*/ 	.dword	_ZN34_INTERNAL_34fe8e59_4_k_cu_5b1cb95c6thrust24THRUST_300001_SM_1000_NS6deviceE


//--------------------- .text._ZN3cub18CUB_300001_SM_10006detail10radix_sort29DeviceRadixSortOnesweepKernelINS1_5radix10policy_hubIiNS0_8NullTypeEyE10Policy1000ELNS0_9SortOrderE0EiS6_yiiNS1_21identity_decomposer_tEEEvPT5_SC_PT3_PKSD_PT1_PKSH_PT2_PKSL_T4_iiT6_ --------------------------
	.section	.text._ZN3cub18CUB_300001_SM_10006detail10radix_sort29DeviceRadixSortOnesweepKernelINS1_5radix10policy_hubIiNS0_8NullTypeEyE10Policy1000ELNS0_9SortOrderE0EiS6_yiiNS1_21identity_decomposer_tEEEvPT5_SC_PT3_PKSD_PT1_PKSH_PT2_PKSL_T4_iiT6_,"ax",@progbits
	.align	128
        .global         _ZN3cub18CUB_300001_SM_10006detail10radix_sort29DeviceRadixSortOnesweepKernelINS1_5radix10policy_hubIiNS0_8NullTypeEyE10Policy1000ELNS0_9SortOrderE0EiS6_yiiNS1_21identity_decomposer_tEEEvPT5_SC_PT3_PKSD_PT1_PKSH_PT2_PKSL_T4_iiT6_
        .type           _ZN3cub18CUB_300001_SM_10006detail10radix_sort29DeviceRadixSortOnesweepKernelINS1_5radix10policy_hubIiNS0_8NullTypeEyE10Policy1000ELNS0_9SortOrderE0EiS6_yiiNS1_21identity_decomposer_tEEEvPT5_SC_PT3_PKSD_PT1_PKSH_PT2_PKSL_T4_iiT6_,@function
        .size           _ZN3cub18CUB_300001_SM_10006detail10radix_sort29DeviceRadixSortOnesweepKernelINS1_5radix10policy_hubIiNS0_8NullTypeEyE10Policy1000ELNS0_9SortOrderE0EiS6_yiiNS1_21identity_decomposer_tEEEvPT5_SC_PT3_PKSD_PT1_PKSH_PT2_PKSL_T4_iiT6_,(.L_x_228 - _ZN3cub18CUB_300001_SM_10006detail10radix_sort29DeviceRadixSortOnesweepKernelINS1_5radix10policy_hubIiNS0_8NullTypeEyE10Policy1000ELNS0_9SortOrderE0EiS6_yiiNS1_21identity_decomposer_tEEEvPT5_SC_PT3_PKSD_PT1_PKSH_PT2_PKSL_T4_iiT6_)
        .other          _ZN3cub18CUB_300001_SM_10006detail10radix_sort29DeviceRadixSortOnesweepKernelINS1_5radix10policy_hubIiNS0_8NullTypeEyE10Policy1000ELNS0_9SortOrderE0EiS6_yiiNS1_21identity_decomposer_tEEEvPT5_SC_PT3_PKSD_PT1_PKSH_PT2_PKSL_T4_iiT6_,@"STO_CUDA_ENTRY STV_DEFAULT"
_ZN3cub18CUB_300001_SM_10006detail10radix_sort29DeviceRadixSortOnesweepKernelINS1_5radix10policy_hubIiNS0_8NullTypeEyE10Policy1000ELNS0_9SortOrderE0EiS6_yiiNS1_21identity_decomposer_tEEEvPT5_SC_PT3_PKSD_PT1_PKSH_PT2_PKSL_T4_iiT6_:
.text._ZN3cub18CUB_300001_SM_10006detail10radix_sort29DeviceRadixSortOnesweepKernelINS1_5radix10policy_hubIiNS0_8NullTypeEyE10Policy1000ELNS0_9SortOrderE0EiS6_yiiNS1_21identity_decomposer_tEEEvPT5_SC_PT3_PKSD_PT1_PKSH_PT2_PKSL_T4_iiT6_:
[----:B------:R-:W-:Y:S01]  /*0000*/  LDC R1, c[0x0][0x37c] ;  /* 0x0000df00ff017b82 */ /* 0x000fe20000000800 */
[----:B------:R-:W0:Y:S01]  /*0010*/  S2R R3, SR_TID.X ;  /* 0x0000000000037919 */ /* 0x000e220000002100 */
[----:B------:R-:W1:Y:S01]  /*0020*/  LDCU.64 UR8, c[0x0][0x358] ;  /* 0x00006b00ff0877ac */ /* 0x000e620008000a00 */
[----:B------:R-:W-:Y:S01]  /*0030*/  BSSY.RECONVERGENT B0, `(.L_x_0) ;  /* 0x000000a000007945 */ /* 0x000fe20003800200 */
[----:B0-----:R-:W-:-:S13]  /*0040*/  ISETP.NE.AND P0, PT, R3, RZ, PT ;  /* 0x000000ff0300720c */ /* 0x001fda0003f05270 */
[----:B-1----:R-:W-:Y:S05]  /*0050*/  @P0 BRA `(.L_x_1) ;  /* 0x00000000001c0947 */ /* 0x002fea0003800000 */
[----:B------:R-:W0:Y:S01]  /*0060*/  LDC.64 R4, c[0x0][0x388] ;  /* 0x0000e200ff047b82 */ /* 0x000e220000000a00 */
[----:B------:R-:W-:-:S05]  /*0070*/  IMAD.MOV.U32 R7, RZ, RZ, 0x1 ;  /* 0x00000001ff077424 */ /* 0x000fca00078e00ff */
[----:B0-----:R-:W2:Y:S02]  /*0080*/  ATOMG.E.ADD.STRONG.GPU PT, R4, desc[UR8][R4.64], R7 ;  /* 0x80000007040479a8 */ /* 0x001ea400081ef108 */
[----:B------:R-:W0:Y:S01]  /*0090*/  S2UR UR5, SR_CgaCtaId ;  /* 0x00000000000579c3 */ /* 0x000e220000008800 */
[----:B------:R-:W-:Y:S02]  /*00a0*/  UMOV UR4, 0x400 ;  /* 0x0000040000047882 */ /* 0x000fe40000000000 */
[----:B0-----:R-:W-:-:S09]  /*00b0*/  ULEA UR4, UR5, UR4, 0x18 ;  /* 0x0000000405047291 */ /* 0x001fd2000f8ec0ff */
[----:B--2---:R0:W-:Y:S03]  /*00c0*/  STS [UR4+0x7200], R4 ;  /* 0x00720004ff007988 */ /* 0x0041e60008000804 */
.L_x_1:
[----:B------:R-:W-:Y:S05]  /*00d0*/  BSYNC.RECONVERGENT B0 ;  /* 0x0000000000007941 */ /* 0x000fea0003800200 */
.L_x_0:
[----:B------:R-:W1:Y:S08]  /*00e0*/  S2UR UR5, SR_CgaCtaId ;  /* 0x00000000000579c3 */ /* 0x000e700000008800 */
[----:B------:R-:W-:Y:S06]  /*00f0*/  BAR.SYNC.DEFER_BLOCKING 0x0 ;  /* 0x0000000000007b1d */ /* 0x000fec0000010000 */
[----:B------:R-:W-:Y:S01]  /*0100*/  UMOV UR4, 0x400 ;  /* 0x0000040000047882 */ /* 0x000fe20000000000 */
[----:B------:R-:W2:Y:S01]  /*0110*/  S2R R46, SR_LANEID ;  /* 0x00000000002e7919 */ /* 0x000ea20000000000 */
[----:B-1----:R-:W-:Y:S01]  /*0120*/  ULEA UR4, UR5, UR4, 0x18 ;  /* 0x0000000405047291 */ /* 0x002fe2000f8ec0ff */
[----:B------:R-:W1:Y:S08]  /*0130*/  LDCU UR5, c[0x0][0x3c0] ;  /* 0x00007800ff0577ac */ /* 0x000e700008000800 */
[----:B------:R-:W3:Y:S02]  /*0140*/  LDS R0, [UR4+0x7200] ;  /* 0x00720004ff007984 */ /* 0x000ee40008000800 */
[----:B---3--:R-:W-:-:S13]  /*0150*/  R2UR UR7, R0 ;  /* 0x00000000000772ca */ /* 0x008fda00000e0000 */
[----:B------:R-:W-:-:S04]  /*0160*/  UIMAD UR6, UR7, 0x1c80, URZ ;  /* 0x00001c80070678a4 */ /* 0x000fc8000f8e02ff */
[----:B------:R-:W-:Y:S02]  /*0170*/  UIADD3 UR10, UPT, UPT, UR6, 0x1c80, URZ ;  /* 0x00001c80060a7890 */ /* 0x000fe4000fffe0ff */
[----:B------:R-:W-:Y:S02]  /*0180*/  USHF.R.S32.HI UR11, URZ, 0x1f, UR6 ;  /* 0x0000001fff0b7899 */ /* 0x000fe40008011406 */
[----:B-1----:R-:W-:-:S09]  /*0190*/  UISETP.GT.AND UP0, UPT, UR10, UR5, UPT ;  /* 0x000000050a00728c */ /* 0x002fd2000bf04270 */
[----:B--2---:R-:W-:Y:S05]  /*01a0*/  BRA.U UP0, `(.L_x_2) ;  /* 0x0000000100707547 */ /* 0x004fea000b800000 */
[----:B------:R-:W0:Y:S01]  /*01b0*/  LDCU.64 UR12, c[0x0][0x3a8] ;  /* 0x00007500ff0c77ac */ /* 0x000e220008000a00 */
[C---:B------:R-:W-:Y:S02]  /*01c0*/  LOP3.LUT R0, R3.reuse, 0x1f, RZ, 0xc0, !PT ;  /* 0x0000001f03007812 */ /* 0x040fe400078ec0ff */
[----:B------:R-:W-:-:S05]  /*01d0*/  LOP3.LUT R5, R3, 0x3e0, RZ, 0xc0, !PT ;  /* 0x000003e003057812 */ /* 0x000fca00078ec0ff */
[----:B------:R-:W-:-:S05]  /*01e0*/  IMAD R0, R5, 0x13, R0 ;  /* 0x0000001305007824 */ /* 0x000fca00078e0200 */
[----:B------:R-:W-:-:S05]  /*01f0*/  IADD3 R0, P0, PT, R0, UR6, RZ ;  /* 0x0000000600007c10 */ /* 0x000fca000ff1e0ff */
[----:B------:R-:W-:Y:S01]  /*0200*/  IMAD.X R5, RZ, RZ, UR11, P0 ;  /* 0x0000000bff057e24 */ /* 0x000fe200080e06ff */
[----:B0-----:R-:W-:-:S04]  /*0210*/  LEA R4, P0, R0, UR12, 0x2 ;  /* 0x0000000c00047c11 */ /* 0x001fc8000f8010ff */
[----:B------:R-:W-:-:S05]  /*0220*/  LEA.HI.X R5, R0, UR13, R5, 0x2, P0 ;  /* 0x0000000d00057c11 */ /* 0x000fca00080f1405 */
[----:B------:R0:W5:Y:S04]  /*0230*/  LDG.E R44, desc[UR8][R4.64] ;  /* 0x00000008042c7981 */ /* 0x000168000c1e1900 */
        /* <DEDUP_REMOVED lines=17> */
[----:B------:R0:W5:Y:S01]  /*0350*/  LDG.E R24, desc[UR8][R4.64+0x900] ;  /* 0x0009000804187981 */ /* 0x000162000c1e1900 */
[----:B------:R-:W-:Y:S05]  /*0360*/  BRA `(.L_x_3) ;  /* 0x0000000400507947 */ /* 0x000fea0003800000 */
.L_x_2:
[C---:B------:R-:W-:Y:S01]  /*0370*/  LOP3.LUT R0, R3.reuse, 0x1f, RZ, 0xc0, !PT ;  /* 0x0000001f03007812 */ /* 0x040fe200078ec0ff */
[----:B------:R-:W1:Y:S01]  /*0380*/  LDCU.64 UR12, c[0x0][0x3a8] ;  /* 0x00007500ff0c77ac */ /* 0x000e620008000a00 */
[----:B------:R-:W-:Y:S01]  /*0390*/  LOP3.LUT R5, R3, 0x3e0, RZ, 0xc0, !PT ;  /* 0x000003e003057812 */ /* 0x000fe200078ec0ff */
[----:B------:R-:W-:Y:S01]  /*03a0*/  IMAD.MOV.U32 R44, RZ, RZ, 0x7fffffff ;  /* 0x7fffffffff2c7424 */ /* 0x000fe200078e00ff */
[----:B------:R-:W-:Y:S01]  /*03b0*/  UIADD3 UR5, UPT, UPT, -UR6, UR5, URZ ;  /* 0x0000000506057290 */ /* 0x000fe2000fffe1ff */
[----:B------:R-:W-:Y:S02]  /*03c0*/  IMAD.MOV.U32 R42, RZ, RZ, 0x7fffffff ;  /* 0x7fffffffff2a7424 */ /* 0x000fe400078e00ff */
[----:B------:R-:W-:Y:S02]  /*03d0*/  IMAD R7, R5, 0x13, R0 ;  /* 0x0000001305077824 */ /* 0x000fe400078e0200 */
[----:B------:R-:W-:Y:S02]  /*03e0*/  IMAD.MOV.U32 R43, RZ, RZ, 0x7fffffff ;  /* 0x7fffffffff2b7424 */ /* 0x000fe400078e00ff */
[C---:B------:R-:W-:Y:S01]  /*03f0*/  VIADD R0, R7.reuse, 0x20 ;  /* 0x0000002007007836 */ /* 0x040fe20000000000 */
[C---:B------:R-:W-:Y:S01]  /*0400*/  ISETP.GE.AND P1, PT, R7.reuse, UR5, PT ;  /* 0x0000000507007c0c */ /* 0x040fe2000bf26270 */
[----:B------:R-:W-:-:S02]  /*0410*/  VIADD R5, R7, 0x60 ;  /* 0x0000006007057836 */ /* 0x000fc40000000000 */
[C---:B0-----:R-:W-:Y:S01]  /*0420*/  VIADD R4, R7.reuse, 0x40 ;  /* 0x0000004007047836 */ /* 0x041fe20000000000 */
[----:B------:R-:W-:Y:S01]  /*0430*/  ISETP.GE.AND P2, PT, R0, UR5, PT ;  /* 0x0000000500007c0c */ /* 0x000fe2000bf46270 */
[C---:B------:R-:W-:Y:S01]  /*0440*/  VIADD R8, R7.reuse, 0xa0 ;  /* 0x000000a007087836 */ /* 0x040fe20000000000 */
[C---:B------:R-:W-:Y:S01]  /*0450*/  IADD3 R0, P0, PT, R7.reuse, UR6, RZ ;  /* 0x0000000607007c10 */ /* 0x040fe2000ff1e0ff */
[----:B------:R-:W-:Y:S01]  /*0460*/  VIADD R6, R7, 0x80 ;  /* 0x0000008007067836 */ /* 0x000fe20000000000 */
[----:B------:R-:W-:Y:S01]  /*0470*/  ISETP.GE.AND P4, PT, R5, UR5, PT ;  /* 0x0000000505007c0c */ /* 0x000fe2000bf86270 */
[----:B------:R-:W-:Y:S01]  /*0480*/  VIADD R9, R7, 0xc0 ;  /* 0x000000c007097836 */ /* 0x000fe20000000000 */
[----:B------:R-:W-:Y:S01]  /*0490*/  ISETP.GE.AND P3, PT, R4, UR5, PT ;  /* 0x0000000504007c0c */ /* 0x000fe2000bf66270 */
[----:B------:R-:W-:Y:S01]  /*04a0*/  IMAD.X R5, RZ, RZ, UR11, P0 ;  /* 0x0000000bff057e24 */ /* 0x000fe200080e06ff */
[----:B-1----:R-:W-:Y:S02]  /*04b0*/  LEA R4, P0, R0, UR12, 0x2 ;  /* 0x0000000c00047c11 */ /* 0x002fe4000f8010ff */
[----:B------:R-:W-:-:S02]  /*04c0*/  ISETP.GE.AND P6, PT, R8, UR5, PT ;  /* 0x0000000508007c0c */ /* 0x000fc4000bfc6270 */
[----:B------:R-:W-:Y:S01]  /*04d0*/  LEA.HI.X R5, R0, UR13, R5, 0x2, P0 ;  /* 0x0000000d00057c11 */ /* 0x000fe200080f1405 */
[----:B------:R-:W-:Y:S01]  /*04e0*/  VIADD R0, R7, 0xe0 ;  /* 0x000000e007007836 */ /* 0x000fe20000000000 */
[----:B------:R-:W-:Y:S01]  /*04f0*/  ISETP.GE.AND P5, PT, R6, UR5, PT ;  /* 0x0000000506007c0c */ /* 0x000fe2000bfa6270 */
[----:B------:R-:W-:Y:S01]  /*0500*/  IMAD.MOV.U32 R8, RZ, RZ, 0x7fffffff ;  /* 0x7fffffffff087424 */ /* 0x000fe200078e00ff */
[----:B------:R-:W-:Y:S01]  /*0510*/  ISETP.GE.AND P0, PT, R9, UR5, PT ;  /* 0x0000000509007c0c */ /* 0x000fe2000bf06270 */
[----:B------:R1:W5:Y:S01]  /*0520*/  @!P1 LDG.E R44, desc[UR8][R4.64] ;  /* 0x00000008042c9981 */ /* 0x000362000c1e1900 */
[----:B------:R-:W-:Y:S01]  /*0530*/  ISETP.GE.AND P1, PT, R0, UR5, PT ;  /* 0x0000000500007c0c */ /* 0x000fe2000bf26270 */
[C---:B------:R-:W-:Y:S02]  /*0540*/  VIADD R0, R7.reuse, 0x120 ;  /* 0x0000012007007836 */ /* 0x040fe40000000000 */
[----:B------:R1:W5:Y:S01]  /*0550*/  @!P3 LDG.E R42, desc[UR8][R4.64+0x100] ;  /* 0x00010008042ab981 */ /* 0x000362000c1e1900 */
[----:B------:R-:W-:-:S02]  /*0560*/  VIADD R6, R7, 0x100 ;  /* 0x0000010007067836 */ /* 0x000fc40000000000 */
[----:B------:R-:W-:Y:S01]  /*0570*/  ISETP.GE.AND P3, PT, R0, UR5, PT ;  /* 0x0000000500007c0c */ /* 0x000fe2000bf66270 */
[----:B------:R-:W-:Y:S01]  /*0580*/  VIADD R0, R7, 0x140 ;  /* 0x0000014007007836 */ /* 0x000fe20000000000 */
[----:B------:R1:W5:Y:S01]  /*0590*/  @!P4 LDG.E R8, desc[UR8][R4.64+0x180] ;  /* 0x000180080408c981 */ /* 0x000362000c1e1900 */
[----:B------:R-:W-:-:S03]  /*05a0*/  IMAD.MOV.U32 R10, RZ, RZ, 0x7fffffff ;  /* 0x7fffffffff0a7424 */ /* 0x000fc600078e00ff */
[----:B------:R-:W-:Y:S01]  /*05b0*/  ISETP.GE.AND P4, PT, R0, UR5, PT ;  /* 0x0000000500007c0c */ /* 0x000fe2000bf86270 */
[C---:B------:R-:W-:Y:S01]  /*05c0*/  VIADD R0, R7.reuse, 0x180 ;  /* 0x0000018007007836 */ /* 0x040fe20000000000 */
[----:B------:R1:W5:Y:S01]  /*05d0*/  @!P2 LDG.E R43, desc[UR8][R4.64+0x80] ;  /* 0x00008008042ba981 */ /* 0x000362000c1e1900 */
[----:B------:R-:W-:Y:S01]  /*05e0*/  ISETP.GE.AND P2, PT, R6, UR5, PT ;  /* 0x0000000506007c0c */ /* 0x000fe2000bf46270 */
[----:B------:R-:W-:Y:S02]  /*05f0*/  IMAD.MOV.U32 R12, RZ, RZ, 0x7fffffff ;  /* 0x7fffffffff0c7424 */ /* 0x000fe400078e00ff */
[----:B------:R1:W5:Y:S01]  /*0600*/  @!P6 LDG.E R10, desc[UR8][R4.64+0x280] ;  /* 0x00028008040ae981 */ /* 0x000362000c1e1900 */
[----:B------:R-:W-:Y:S01]  /*0610*/  ISETP.GE.AND P6, PT, R0, UR5, PT ;  /* 0x0000000500007c0c */ /* 0x000fe2000bfc6270 */
[C---:B------:R-:W-:Y:S02]  /*0620*/  VIADD R0, R7.reuse, 0x1a0 ;  /* 0x000001a007007836 */ /* 0x040fe40000000000 */
[----:B------:R-:W-:Y:S01]  /*0630*/  IMAD.MOV.U32 R9, RZ, RZ, 0x7fffffff ;  /* 0x7fffffffff097424 */ /* 0x000fe200078e00ff */
[----:B------:R1:W5:Y:S01]  /*0640*/  @!P0 LDG.E R12, desc[UR8][R4.64+0x300] ;  /* 0x00030008040c8981 */ /* 0x000362000c1e1900 */
[----:B------:R-:W-:Y:S01]  /*0650*/  VIADD R6, R7, 0x160 ;  /* 0x0000016007067836 */ /* 0x000fe20000000000 */
[----:B------:R-:W-:Y:S01]  /*0660*/  ISETP.GE.AND P0, PT, R0, UR5, PT ;  /* 0x0000000500007c0c */ /* 0x000fe2000bf06270 */
[----:B------:R-:W-:-:S02]  /*0670*/  IMAD.MOV.U32 R14, RZ, RZ, 0x7fffffff ;  /* 0x7fffffffff0e7424 */ /* 0x000fc400078e00ff */
[C---:B------:R-:W-:Y:S01]  /*0680*/  VIADD R0, R7.reuse, 0x1e0 ;  /* 0x000001e007007836 */ /* 0x040fe20000000000 */
[----:B------:R1:W5:Y:S01]  /*0690*/  @!P5 LDG.E R9, desc[UR8][R4.64+0x200] ;  /* 0x000200080409d981 */ /* 0x000362000c1e1900 */
[----:B------:R-:W-:Y:S01]  /*06a0*/  ISETP.GE.AND P5, PT, R6, UR5, PT ;  /* 0x0000000506007c0c */ /* 0x000fe2000bfa6270 */
[----:B------:R-:W-:Y:S02]  /*06b0*/  IMAD.MOV.U32 R13, RZ, RZ, 0x7fffffff ;  /* 0x7fffffffff0d7424 */ /* 0x000fe400078e00ff */
[----:B------:R1:W5:Y:S01]  /*06c0*/  @!P2 LDG.E R14, desc[UR8][R4.64+0x400] ;  /* 0x00040008040ea981 */ /* 0x000362000c1e1900 */
[----:B------:R-:W-:Y:S01]  /*06d0*/  IMAD.MOV.U32 R15, RZ, RZ, 0x7fffffff ;  /* 0x7fffffffff0f7424 */ /* 0x000fe200078e00ff */
[----:B------:R-:W-:Y:S01]  /*06e0*/  ISETP.GE.AND P2, PT, R0, UR5, PT ;  /* 0x0000000500007c0c */ /* 0x000fe2000bf46270 */
[C---:B------:R-:W-:Y:S01]  /*06f0*/  VIADD R6, R7.reuse, 0x1c0 ;  /* 0x000001c007067836 */ /* 0x040fe20000000000 */
[----:B------:R1:W5:Y:S01]  /*0700*/  @!P1 LDG.E R13, desc[UR8][R4.64+0x380] ;  /* 0x00038008040d9981 */ /* 0x000362000c1e1900 */
[----:B------:R-:W-:-:S02]  /*0710*/  VIADD R0, R7, 0x200 ;  /* 0x0000020007007836 */ /* 0x000fc40000000000 */
[----:B------:R-:W-:Y:S01]  /*0720*/  IMAD.MOV.U32 R16, RZ, RZ, 0x7fffffff ;  /* 0x7fffffffff107424 */ /* 0x000fe200078e00ff */
[----:B------:R1:W5:Y:S01]  /*0730*/  @!P3 LDG.E R15, desc[UR8][R4.64+0x480] ;  /* 0x00048008040fb981 */ /* 0x000362000c1e1900 */
[----:B------:R-:W-:Y:S01]  /*0740*/  IMAD.MOV.U32 R17, RZ, RZ, 0x7fffffff ;  /* 0x7fffffffff117424 */ /* 0x000fe200078e00ff */
[----:B------:R-:W-:Y:S01]  /*0750*/  ISETP.GE.AND P1, PT, R6, UR5, PT ;  /* 0x0000000506007c0c */ /* 0x000fe2000bf26270 */
[C---:B------:R-:W-:Y:S01]  /*0760*/  VIADD R6, R7.reuse, 0x220 ;  /* 0x0000022007067836 */ /* 0x040fe20000000000 */
[----:B------:R-:W-:Y:S01]  /*0770*/  ISETP.GE.AND P3, PT, R0, UR5, PT ;  /* 0x0000000500007c0c */ /* 0x000fe2000bf66270 */
[----:B------:R-:W-:Y:S01]  /*0780*/  VIADD R0, R7, 0x240 ;  /* 0x0000024007007836 */ /* 0x000fe20000000000 */
[----:B------:R1:W5:Y:S02]  /*0790*/  @!P4 LDG.E R16, desc[UR8][R4.64+0x500] ;  /* 0x000500080410c981 */ /* 0x000364000c1e1900 */
[----:B------:R-:W-:Y:S02]  /*07a0*/  ISETP.GE.AND P4, PT, R6, UR5, PT ;  /* 0x0000000506007c0c */ /* 0x000fe4000bf86270 */
[----:B------:R1:W5:Y:S01]  /*07b0*/  @!P5 LDG.E R17, desc[UR8][R4.64+0x580] ;  /* 0x000580080411d981 */ /* 0x000362000c1e1900 */
[----:B------:R-:W-:Y:S01]  /*07c0*/  ISETP.GE.AND P5, PT, R0, UR5, PT ;  /* 0x0000000500007c0c */ /* 0x000fe2000bfa6270 */
[----:B------:R-:W-:-:S02]  /*07d0*/  IMAD.MOV.U32 R18, RZ, RZ, 0x7fffffff ;  /* 0x7fffffffff127424 */ /* 0x000fc400078e00ff */
[----:B------:R-:W-:Y:S02]  /*07e0*/  IMAD.MOV.U32 R19, RZ, RZ, 0x7fffffff ;  /* 0x7fffffffff137424 */ /* 0x000fe400078e00ff */
[----:B------:R-:W-:Y:S02]  /*07f0*/  IMAD.MOV.U32 R20, RZ, RZ, 0x7fffffff ;  /* 0x7fffffffff147424 */ /* 0x000fe400078e00ff */
[----:B------:R-:W-:Y:S01]  /*0800*/  IMAD.MOV.U32 R21, RZ, RZ, 0x7fffffff ;  /* 0x7fffffffff157424 */ /* 0x000fe200078e00ff */
[----:B------:R1:W5:Y:S01]  /*0810*/  @!P6 LDG.E R18, desc[UR8][R4.64+0x600] ;  /* 0x000600080412e981 */ /* 0x000362000c1e1900 */
[----:B------:R-:W-:Y:S02]  /*0820*/  IMAD.MOV.U32 R22, RZ, RZ, 0x7fffffff ;  /* 0x7fffffffff167424 */ /* 0x000fe400078e00ff */
[----:B------:R-:W-:Y:S01]  /*0830*/  IMAD.MOV.U32 R23, RZ, RZ, 0x7fffffff ;  /* 0x7fffffffff177424 */ /* 0x000fe200078e00ff */
[----:B------:R1:W5:Y:S01]  /*0840*/  @!P0 LDG.E R19, desc[UR8][R4.64+0x680] ;  /* 0x0006800804138981 */ /* 0x000362000c1e1900 */
[----:B------:R-:W-:-:S03]  /*0850*/  IMAD.MOV.U32 R24, RZ, RZ, 0x7fffffff ;  /* 0x7fffffffff187424 */ /* 0x000fc600078e00ff */
[----:B------:R1:W5:Y:S04]  /*0860*/  @!P1 LDG.E R20, desc[UR8][R4.64+0x700] ;  /* 0x0007000804149981 */ /* 0x000368000c1e1900 */
[----:B------:R1:W5:Y:S04]  /*0870*/  @!P2 LDG.E R21, desc[UR8][R4.64+0x780] ;  /* 0x000780080415a981 */ /* 0x000368000c1e1900 */
[----:B------:R1:W5:Y:S04]  /*0880*/  @!P3 LDG.E R22, desc[UR8][R4.64+0x800] ;  /* 0x000800080416b981 */ /* 0x000368000c1e1900 */
[----:B------:R1:W5:Y:S04]  /*0890*/  @!P4 LDG.E R23, desc[UR8][R4.64+0x880] ;  /* 0x000880080417c981 */ /* 0x000368000c1e1900 */
[----:B------:R1:W5:Y:S02]  /*08a0*/  @!P5 LDG.E R24, desc[UR8][R4.64+0x900] ;  /* 0x000900080418d981 */ /* 0x000364000c1e1900 */
.L_x_3:
[----:B01----:R-:W-:Y:S01]  /*08b0*/  VIMNMX R5, PT, PT, R46, 0xe0, !PT ;  /* 0x000000e02e057848 */ /* 0x003fe20007fe0100 */
[----:B------:R-:W0:Y:S01]  /*08c0*/  LDCU UR5, c[0x0][0x3c8] ;  /* 0x00007900ff0577ac */ /* 0x000e220008000800 */
[----:B------:R-:W-:Y:S01]  /*08d0*/  SHF.R.U32.HI R0, RZ, 0x5, R3 ;  /* 0x00000005ff007819 */ /* 0x000fe20000011603 */
[----:B------:R-:W-:Y:S01]  /*08e0*/  BSSY.RECONVERGENT B0, `(.L_x_4) ;  /* 0x0000026000007945 */ /* 0x000fe20003800200 */
[--C-:B------:R-:W-:Y:S01]  /*08f0*/  IADD3 R5, PT, PT, R5, 0x1f, -R46.reuse ;  /* 0x0000001f05057810 */ /* 0x100fe20007ffe82e */
[----:B------:R-:W-:Y:S01]  /*0900*/  UMOV UR6, 0xffffffff ;  /* 0xffffffff00067882 */ /* 0x000fe20000000000 */
[----:B------:R-:W-:Y:S02]  /*0910*/  IMAD.MOV.U32 R7, RZ, RZ, R46 ;  /* 0x000000ffff077224 */ /* 0x000fe400078e002e */
[C---:B------:R-:W-:Y:S02]  /*0920*/  ISETP.GE.U32.AND P0, PT, R5.reuse, 0x1e0, PT ;  /* 0x000001e00500780c */ /* 0x040fe40003f06070 */
[----:B------:R-:W-:Y:S01]  /*0930*/  LEA.HI R6, R5, 0x1, RZ, 0x1b ;  /* 0x0000000105067811 */ /* 0x000fe200078fd8ff */
[----:B------:R-:W-:-:S03]  /*0940*/  IMAD.SHL.U32 R5, R0, 0x400, RZ ;  /* 0x0000040000057824 */ /* 0x000fc600078e00ff */
[----:B------:R-:W-:-:S04]  /*0950*/  LOP3.LUT R25, R6, 0xf, RZ, 0xc0, !PT ;  /* 0x0000000f06197812 */ /* 0x000fc800078ec0ff */
[----:B------:R-:W-:Y:S01]  /*0960*/  ISETP.NE.AND P1, PT, R25, RZ, PT ;  /* 0x000000ff1900720c */ /* 0x000fe20003f25270 */
[----:B0-----:R-:W-:Y:S02]  /*0970*/  USHF.L.U32 UR5, UR6, UR5, URZ ;  /* 0x0000000506057299 */ /* 0x001fe400080006ff */
[----:B------:R-:W-:Y:S10]  /*0980*/  @!P0 BRA `(.L_x_5) ;  /* 0x00000000006c8947 */ /* 0x000ff40003800000 */
[----:B------:R-:W-:Y:S01]  /*0990*/  IMAD R4, R46, 0x4, R5 ;  /* 0x000000042e047824 */ /* 0x000fe200078e0205 */
[----:B------:R-:W-:Y:S01]  /*09a0*/  LOP3.LUT R0, R6, 0xffffff0, RZ, 0xc0, !PT ;  /* 0x0ffffff006007812 */ /* 0x000fe200078ec0ff */
[----:B------:R-:W-:Y:S02]  /*09b0*/  IMAD.U32 R11, RZ, RZ, UR4 ;  /* 0x00000004ff0b7e24 */ /* 0x000fe4000f8e00ff */
[----:B------:R-:W-:Y:S02]  /*09c0*/  IMAD.MOV.U32 R7, RZ, RZ, R46 ;  /* 0x000000ffff077224 */ /* 0x000fe400078e002e */
[----:B------:R-:W-:Y:S01]  /*09d0*/  IMAD.MOV R0, RZ, RZ, -R0 ;  /* 0x000000ffff007224 */ /* 0x000fe200078e0a00 */
[----:B------:R-:W-:-:S07]  /*09e0*/  IADD3 R4, PT, PT, R4, 0x400, R11 ;  /* 0x0000040004047810 */ /* 0x000fce0007ffe00b */
.L_x_6:
[----:B------:R-:W-:Y:S01]  /*09f0*/  VIADD R0, R0, 0x10 ;  /* 0x0000001000007836 */ /* 0x000fe20000000000 */
[----:B------:R-:W-:Y:S01]  /*0a00*/  STS [R4+-0x400], RZ ;  /* 0xfffc00ff04007388 */ /* 0x000fe20000000800 */
[----:B------:R-:W-:-:S03]  /*0a10*/  VIADD R7, R7, 0x200 ;  /* 0x0000020007077836 */ /* 0x000fc60000000000 */
[----:B------:R-:W-:Y:S01]  /*0a20*/  ISETP.NE.AND P0, PT, R0, RZ, PT ;  /* 0x000000ff0000720c */ /* 0x000fe20003f05270 */
[----:B------:R-:W-:Y:S04]  /*0a30*/  STS [R4+-0x380], RZ ;  /* 0xfffc80ff04007388 */ /* 0x000fe80000000800 */
[----:B------:R-:W-:Y:S04]  /*0a40*/  STS [R4+-0x300], RZ ;  /* 0xfffd00ff04007388 */ /* 0x000fe80000000800 */
[----:B------:R-:W-:Y:S04]  /*0a50*/  STS [R4+-0x280], RZ ;  /* 0xfffd80ff04007388 */ /* 0x000fe80000000800 */
[----:B------:R-:W-:Y:S04]  /*0a60*/  STS [R4+-0x200], RZ ;  /* 0xfffe00ff04007388 */ /* 0x000fe80000000800 */
[----:B------:R-:W-:Y:S04]  /*0a70*/  STS [R4+-0x180], RZ ;  /* 0xfffe80ff04007388 */ /* 0x000fe80000000800 */
[----:B------:R-:W-:Y:S04]  /*0a80*/  STS [R4+-0x100], RZ ;  /* 0xffff00ff04007388 */ /* 0x000fe80000000800 */
[----:B------:R-:W-:Y:S04]  /*0a90*/  STS [R4+-0x80], RZ ;  /* 0xffff80ff04007388 */ /* 0x000fe80000000800 */
[----:B------:R-:W-:Y:S04]  /*0aa0*/  STS [R4], RZ ;  /* 0x000000ff04007388 */ /* 0x000fe80000000800 */
[----:B------:R-:W-:Y:S04]  /*0ab0*/  STS [R4+0x80], RZ ;  /* 0x000080ff04007388 */ /* 0x000fe80000000800 */
[----:B------:R-:W-:Y:S04]  /*0ac0*/  STS [R4+0x100], RZ ;  /* 0x000100ff04007388 */ /* 0x000fe80000000800 */
[----:B------:R-:W-:Y:S04]  /*0ad0*/  STS [R4+0x180], RZ ;  /* 0x000180ff04007388 */ /* 0x000fe80000000800 */
[----:B------:R-:W-:Y:S04]  /*0ae0*/  STS [R4+0x200], RZ ;  /* 0x000200ff04007388 */ /* 0x000fe80000000800 */
[----:B------:R-:W-:Y:S04]  /*0af0*/  STS [R4+0x280], RZ ;  /* 0x000280ff04007388 */ /* 0x000fe80000000800 */
[----:B------:R-:W-:Y:S04]  /*0b00*/  STS [R4+0x300], RZ ;  /* 0x000300ff04007388 */ /* 0x000fe80000000800 */
[----:B------:R0:W-:Y:S02]  /*0b10*/  STS [R4+0x380], RZ ;  /* 0x000380ff04007388 */ /* 0x0001e40000000800 */
[----:B0-----:R-:W-:Y:S01]  /*0b20*/  VIADD R4, R4, 0x800 ;  /* 0x0000080004047836 */ /* 0x001fe20000000000 */
[----:B------:R-:W-:Y:S06]  /*0b30*/  @P0 BRA `(.L_x_6) ;  /* 0xfffffffc00ac0947 */ /* 0x000fec000383ffff */
.L_x_5:
[----:B------:R-:W-:Y:S05]  /*0b40*/  BSYNC.RECONVERGENT B0 ;  /* 0x0000000000007941 */ /* 0x000fea0003800200 */
.L_x_4:
[----:B------:R-:W-:Y:S01]  /*0b50*/  BSSY.RECONVERGENT B0, `(.L_x_7) ;  /* 0x0000026000007945 */ /* 0x000fe20003800200 */
[----:B------:R-:W-:-:S03]  /*0b60*/  VIADD R4, R5, UR4 ;  /* 0x0000000405047c36 */ /* 0x000fc60008000000 */
[----:B------:R-:W-:Y:S05]  /*0b70*/  @!P1 BRA `(.L_x_8) ;  /* 0x00000000008c9947 */ /* 0x000fea0003800000 */
[----:B------:R-:W-:Y:S01]  /*0b80*/  ISETP.GE.U32.AND P0, PT, R25, 0x8, PT ;  /* 0x000000081900780c */ /* 0x000fe20003f06070 */
[----:B------:R-:W-:Y:S01]  /*0b90*/  BSSY.RECONVERGENT B1, `(.L_x_9) ;  /* 0x000000e000017945 */ /* 0x000fe20003800200 */
[----:B------:R-:W-:-:S04]  /*0ba0*/  LOP3.LUT R11, R6, 0x7, RZ, 0xc0, !PT ;  /* 0x00000007060b7812 */ /* 0x000fc800078ec0ff */
[----:B------:R-:W-:-:S07]  /*0bb0*/  ISETP.NE.AND P1, PT, R11, RZ, PT ;  /* 0x000000ff0b00720c */ /* 0x000fce0003f25270 */
[----:B------:R-:W-:Y:S06]  /*0bc0*/  @!P0 BRA `(.L_x_10) ;  /* 0x0000000000288947 */ /* 0x000fec0003800000 */
[C---:B------:R-:W-:Y:S02]  /*0bd0*/  IMAD R0, R7.reuse, 0x4, R4 ;  /* 0x0000000407007824 */ /* 0x040fe400078e0204 */
[----:B------:R-:W-:-:S03]  /*0be0*/  VIADD R7, R7, 0x100 ;  /* 0x0000010007077836 */ /* 0x000fc60000000000 */
[----:B------:R0:W-:Y:S04]  /*0bf0*/  STS [R0], RZ ;  /* 0x000000ff00007388 */ /* 0x0001e80000000800 */
[----:B------:R0:W-:Y:S04]  /*0c00*/  STS [R0+0x80], RZ ;  /* 0x000080ff00007388 */ /* 0x0001e80000000800 */
[----:B------:R0:W-:Y:S04]  /*0c10*/  STS [R0+0x100], RZ ;  /* 0x000100ff00007388 */ /* 0x0001e80000000800 */
[----:B------:R0:W-:Y:S04]  /*0c20*/  STS [R0+0x180], RZ ;  /* 0x000180ff00007388 */ /* 0x0001e80000000800 */
[----:B------:R0:W-:Y:S04]  /*0c30*/  STS [R0+0x200], RZ ;  /* 0x000200ff00007388 */ /* 0x0001e80000000800 */
[----:B------:R0:W-:Y:S04]  /*0c40*/  STS [R0+0x280], RZ ;  /* 0x000280ff00007388 */ /* 0x0001e80000000800 */
[----:B------:R0:W-:Y:S04]  /*0c50*/  STS [R0+0x300], RZ ;  /* 0x000300ff00007388 */ /* 0x0001e80000000800 */
[----:B------:R0:W-:Y:S02]  /*0c60*/  STS [R0+0x380], RZ ;  /* 0x000380ff00007388 */ /* 0x0001e40000000800 */
.L_x_10:
[----:B------:R-:W-:Y:S05]  /*0c70*/  BSYNC.RECONVERGENT B1 ;  /* 0x0000000000017941 */ /* 0x000fea0003800200 */
.L_x_9:
[----:B------:R-:W-:Y:S05]  /*0c80*/  @!P1 BRA `(.L_x_8) ;  /* 0x0000000000489947 */ /* 0x000fea0003800000 */
[----:B------:R-:W-:Y:S02]  /*0c90*/  ISETP.GE.U32.AND P0, PT, R11, 0x4, PT ;  /* 0x000000040b00780c */ /* 0x000fe40003f06070 */
[----:B------:R-:W-:-:S04]  /*0ca0*/  LOP3.LUT R6, R6, 0x3, RZ, 0xc0, !PT ;  /* 0x0000000306067812 */ /* 0x000fc800078ec0ff */
[----:B------:R-:W-:-:S07]  /*0cb0*/  ISETP.NE.AND P1, PT, R6, RZ, PT ;  /* 0x000000ff0600720c */ /* 0x000fce0003f25270 */
[C---:B0-----:R-:W-:Y:S02]  /*0cc0*/  @P0 IMAD R0, R7.reuse, 0x4, R4 ;  /* 0x0000000407000824 */ /* 0x041fe400078e0204 */
[----:B------:R-:W-:-:S03]  /*0cd0*/  @P0 VIADD R7, R7, 0x80 ;  /* 0x0000008007070836 */ /* 0x000fc60000000000 */
[----:B------:R1:W-:Y:S04]  /*0ce0*/  @P0 STS [R0], RZ ;  /* 0x000000ff00000388 */ /* 0x0003e80000000800 */
[----:B------:R1:W-:Y:S04]  /*0cf0*/  @P0 STS [R0+0x80], RZ ;  /* 0x000080ff00000388 */ /* 0x0003e80000000800 */
[----:B------:R1:W-:Y:S04]  /*0d00*/  @P0 STS [R0+0x100], RZ ;  /* 0x000100ff00000388 */ /* 0x0003e80000000800 */
[----:B------:R1:W-:Y:S01]  /*0d10*/  @P0 STS [R0+0x180], RZ ;  /* 0x000180ff00000388 */ /* 0x0003e20000000800 */
[----:B------:R-:W-:Y:S05]  /*0d20*/  @!P1 BRA `(.L_x_8) ;  /* 0x0000000000209947 */ /* 0x000fea0003800000 */
[----:B------:R-:W-:Y:S02]  /*0d30*/  IMAD R5, R7, 0x4, R5 ;  /* 0x0000000407057824 */ /* 0x000fe400078e0205 */
[----:B------:R-:W-:Y:S02]  /*0d40*/  IMAD.MOV R6, RZ, RZ, -R6 ;  /* 0x000000ffff067224 */ /* 0x000fe400078e0a06 */
[----:B------:R-:W-:-:S07]  /*0d50*/  VIADD R5, R5, UR4 ;  /* 0x0000000405057c36 */ /* 0x000fce0008000000 */
.L_x_11:
[----:B------:R-:W-:Y:S01]  /*0d60*/  VIADD R6, R6, 0x1 ;  /* 0x0000000106067836 */ /* 0x000fe20000000000 */
[----:B------:R0:W-:Y:S04]  /*0d70*/  STS [R5], RZ ;  /* 0x000000ff05007388 */ /* 0x0001e80000000800 */
[----:B------:R-:W-:Y:S01]  /*0d80*/  ISETP.NE.AND P0, PT, R6, RZ, PT ;  /* 0x000000ff0600720c */ /* 0x000fe20003f05270 */
[----:B0-----:R-:W-:-:S12]  /*0d90*/  VIADD R5, R5, 0x80 ;  /* 0x0000008005057836 */ /* 0x001fd80000000000 */
[----:B------:R-:W-:Y:S05]  /*0da0*/  @P0 BRA `(.L_x_11) ;  /* 0xfffffffc00ec0947 */ /* 0x000fea000383ffff */
.L_x_8:
[----:B------:R-:W-:Y:S05]  /*0db0*/  BSYNC.RECONVERGENT B0 ;  /* 0x0000000000007941 */ /* 0x000fea0003800200 */
.L_x_7:
[----:B------:R-:W2:Y:S01]  /*0dc0*/  LDCU UR6, c[0x0][0x3c4] ;  /* 0x00007880ff0677ac */ /* 0x000ea20008000800 */
[----:B-----5:R-:W-:Y:S01]  /*0dd0*/  LOP3.LUT R45, R44, 0x80000000, RZ, 0x3c, !PT ;  /* 0x800000002c2d7812 */ /* 0x020fe200078e3cff */
[----:B------:R-:W-:Y:S01]  /*0de0*/  BSSY.RECONVERGENT B0, `(.L_x_12) ;  /* 0x0000089000007945 */ /* 0x000fe20003800200 */
[----:B------:R-:W-:Y:S02]  /*0df0*/  LOP3.LUT R6, R43, 0x80000000, RZ, 0x3c, !PT ;  /* 0x800000002b067812 */ /* 0x000fe400078e3cff */
[----:B01----:R-:W-:Y:S02]  /*0e00*/  LOP3.LUT R0, R42, 0x80000000, RZ, 0x3c, !PT ;  /* 0x800000002a007812 */ /* 0x003fe400078e3cff */
[----:B------:R-:W-:Y:S02]  /*0e10*/  LOP3.LUT R41, R8, 0x80000000, RZ, 0x3c, !PT ;  /* 0x8000000008297812 */ /* 0x000fe400078e3cff */
[----:B------:R-:W-:Y:S02]  /*0e20*/  LOP3.LUT R40, R9, 0x80000000, RZ, 0x3c, !PT ;  /* 0x8000000009287812 */ /* 0x000fe400078e3cff */
[----:B------:R-:W-:-:S02]  /*0e30*/  LOP3.LUT R39, R10, 0x80000000, RZ, 0x3c, !PT ;  /* 0x800000000a277812 */ /* 0x000fc400078e3cff */
[----:B------:R-:W-:Y:S02]  /*0e40*/  LOP3.LUT R38, R13, 0x80000000, RZ, 0x3c, !PT ;  /* 0x800000000d267812 */ /* 0x000fe400078e3cff */
[----:B------:R-:W-:Y:S02]  /*0e50*/  LOP3.LUT R37, R14, 0x80000000, RZ, 0x3c, !PT ;  /* 0x800000000e257812 */ /* 0x000fe400078e3cff */
[----:B------:R-:W-:Y:S02]  /*0e60*/  LOP3.LUT R36, R15, 0x80000000, RZ, 0x3c, !PT ;  /* 0x800000000f247812 */ /* 0x000fe400078e3cff */
[----:B--2---:R-:W-:Y:S02]  /*0e70*/  SHF.R.U32.HI R47, RZ, UR6, R45 ;  /* 0x00000006ff2f7c19 */ /* 0x004fe4000801162d */
[----:B------:R-:W-:Y:S02]  /*0e80*/  SHF.R.U32.HI R7, RZ, UR6, R6 ;  /* 0x00000006ff077c19 */ /* 0x000fe40008011606 */
[----:B------:R-:W-:-:S02]  /*0e90*/  LOP3.LUT R47, R47, UR5, RZ, 0x30, !PT ;  /* 0x000000052f2f7c12 */ /* 0x000fc4000f8e30ff */
[----:B------:R-:W-:Y:S02]  /*0ea0*/  SHF.R.U32.HI R11, RZ, UR6, R0 ;  /* 0x00000006ff0b7c19 */ /* 0x000fe40008011600 */
[----:B------:R-:W-:Y:S01]  /*0eb0*/  SHF.R.U32.HI R25, RZ, UR6, R41 ;  /* 0x00000006ff197c19 */ /* 0x000fe20008011629 */
[----:B------:R-:W-:Y:S01]  /*0ec0*/  IMAD R5, R47, 0x4, R4 ;  /* 0x000000042f057824 */ /* 0x000fe200078e0204 */
[----:B------:R-:W-:Y:S01]  /*0ed0*/  LOP3.LUT R7, R7, UR5, RZ, 0x30, !PT ;  /* 0x0000000507077c12 */ /* 0x000fe2000f8e30ff */
[----:B------:R-:W-:Y:S01]  /*0ee0*/  NOP ;  /* 0x0000000000007918 */ /* 0x000fe20000000000 */
[----:B------:R-:W-:Y:S02]  /*0ef0*/  SHF.R.U32.HI R26, RZ, UR6, R40 ;  /* 0x00000006ff1a7c19 */ /* 0x000fe40008011628 */
[----:B------:R0:W-:Y:S01]  /*0f00*/  ATOMS.POPC.INC.32 RZ, [R5+URZ] ;  /* 0x0000000005ff7f8c */ /* 0x0001e2000d8000ff */
[----:B------:R-:W-:Y:S01]  /*0f10*/  LOP3.LUT R11, R11, UR5, RZ, 0x30, !PT ;  /* 0x000000050b0b7c12 */ /* 0x000fe2000f8e30ff */
[----:B------:R-:W-:Y:S01]  /*0f20*/  IMAD R7, R7, 0x4, R4 ;  /* 0x0000000407077824 */ /* 0x000fe200078e0204 */
[----:B------:R-:W-:-:S02]  /*0f30*/  SHF.R.U32.HI R27, RZ, UR6, R39 ;  /* 0x00000006ff1b7c19 */ /* 0x000fc40008011627 */
[----:B------:R-:W-:Y:S01]  /*0f40*/  LOP3.LUT R25, R25, UR5, RZ, 0x30, !PT ;  /* 0x0000000519197c12 */ /* 0x000fe2000f8e30ff */
[--C-:B------:R-:W-:Y:S01]  /*0f50*/  IMAD R11, R11, 0x4, R4.reuse ;  /* 0x000000040b0b7824 */ /* 0x100fe200078e0204 */
[----:B------:R-:W-:Y:S01]  /*0f60*/  LOP3.LUT R27, R27, UR5, RZ, 0x30, !PT ;  /* 0x000000051b1b7c12 */ /* 0x000fe2000f8e30ff */
[----:B------:R1:W-:Y:S01]  /*0f70*/  ATOMS.POPC.INC.32 RZ, [R7+URZ] ;  /* 0x0000000007ff7f8c */ /* 0x0003e2000d8000ff */
[----:B0-----:R-:W-:Y:S01]  /*0f80*/  LOP3.LUT R5, R26, UR5, RZ, 0x30, !PT ;  /* 0x000000051a057c12 */ /* 0x001fe2000f8e30ff */
[--C-:B------:R-:W-:Y:S01]  /*0f90*/  IMAD R25, R25, 0x4, R4.reuse ;  /* 0x0000000419197824 */ /* 0x100fe200078e0204 */
[----:B------:R-:W-:Y:S01]  /*0fa0*/  LOP3.LUT R26, R12, 0x80000000, RZ, 0x3c, !PT ;  /* 0x800000000c1a7812 */ /* 0x000fe200078e3cff */
[----:B------:R0:W-:Y:S01]  /*0fb0*/  ATOMS.POPC.INC.32 RZ, [R11+URZ] ;  /* 0x000000000bff7f8c */ /* 0x0001e2000d8000ff */
[----:B------:R-:W-:Y:S01]  /*0fc0*/  LOP3.LUT R35, R16, 0x80000000, RZ, 0x3c, !PT ;  /* 0x8000000010237812 */ /* 0x000fe200078e3cff */
[----:B------:R-:W-:Y:S01]  /*0fd0*/  IMAD R5, R5, 0x4, R4 ;  /* 0x0000000405057824 */ /* 0x000fe200078e0204 */
[----:B------:R-:W-:Y:S01]  /*0fe0*/  SHF.R.U32.HI R26, RZ, UR6, R26 ;  /* 0x00000006ff1a7c19 */ /* 0x000fe2000801161a */
[----:B------:R-:W-:Y:S01]  /*0ff0*/  IMAD R27, R27, 0x4, R4 ;  /* 0x000000041b1b7824 */ /* 0x000fe200078e0204 */
[----:B------:R2:W-:Y:S01]  /*1000*/  ATOMS.POPC.INC.32 RZ, [R25+URZ] ;  /* 0x0000000019ff7f8c */ /* 0x0005e2000d8000ff */
[----:B-1----:R-:W-:-:S02]  /*1010*/  SHF.R.U32.HI R7, RZ, UR6, R37 ;  /* 0x00000006ff077c19 */ /* 0x002fc40008011625 */
[----:B0-----:R-:W-:Y:S01]  /*1020*/  SHF.R.U32.HI R11, RZ, UR6, R38 ;  /* 0x00000006ff0b7c19 */ /* 0x001fe20008011626 */
[----:B------:R0:W-:Y:S01]  /*1030*/  ATOMS.POPC.INC.32 RZ, [R5+URZ] ;  /* 0x0000000005ff7f8c */ /* 0x0001e2000d8000ff */
[----:B------:R-:W-:Y:S02]  /*1040*/  SHF.R.U32.HI R28, RZ, UR6, R36 ;  /* 0x00000006ff1c7c19 */ /* 0x000fe40008011624 */
[----:B------:R-:W-:Y:S01]  /*1050*/  LOP3.LUT R11, R11, UR5, RZ, 0x30, !PT ;  /* 0x000000050b0b7c12 */ /* 0x000fe2000f8e30ff */
[----:B------:R1:W-:Y:S01]  /*1060*/  ATOMS.POPC.INC.32 RZ, [R27+URZ] ;  /* 0x000000001bff7f8c */ /* 0x0003e2000d8000ff */
[----:B--2---:R-:W-:Y:S02]  /*1070*/  LOP3.LUT R25, R26, UR5, RZ, 0x30, !PT ;  /* 0x000000051a197c12 */ /* 0x004fe4000f8e30ff */
[----:B------:R-:W-:Y:S01]  /*1080*/  SHF.R.U32.HI R26, RZ, UR6, R35 ;  /* 0x00000006ff1a7c19 */ /* 0x000fe20008011623 */
[--C-:B0-----:R-:W-:Y:S01]  /*1090*/  IMAD R5, R11, 0x4, R4.reuse ;  /* 0x000000040b057824 */ /* 0x101fe200078e0204 */
[----:B------:R-:W-:Y:S01]  /*10a0*/  LOP3.LUT R7, R7, UR5, RZ, 0x30, !PT ;  /* 0x0000000507077c12 */ /* 0x000fe2000f8e30ff */
[----:B------:R-:W-:Y:S01]  /*10b0*/  IMAD R25, R25, 0x4, R4 ;  /* 0x0000000419197824 */ /* 0x000fe200078e0204 */
[----:B------:R-:W-:-:S02]  /*10c0*/  LOP3.LUT R29, R26, UR5, RZ, 0x30, !PT ;  /* 0x000000051a1d7c12 */ /* 0x000fc4000f8e30ff */
[----:B-1----:R-:W-:Y:S01]  /*10d0*/  LOP3.LUT R27, R28, UR5, RZ, 0x30, !PT ;  /* 0x000000051c1b7c12 */ /* 0x002fe2000f8e30ff */
[--C-:B------:R-:W-:Y:S01]  /*10e0*/  IMAD R26, R7, 0x4, R4.reuse ;  /* 0x00000004071a7824 */ /* 0x100fe200078e0204 */
[----:B------:R-:W-:Y:S01]  /*10f0*/  LOP3.LUT R34, R17, 0x80000000, RZ, 0x3c, !PT ;  /* 0x8000000011227812 */ /* 0x000fe200078e3cff */
[--C-:B------:R-:W-:Y:S01]  /*1100*/  IMAD R28, R29, 0x4, R4.reuse ;  /* 0x000000041d1c7824 */ /* 0x100fe200078e0204 */
[----:B------:R-:W-:Y:S01]  /*1110*/  LOP3.LUT R48, R18, 0x80000000, RZ, 0x3c, !PT ;  /* 0x8000000012307812 */ /* 0x000fe200078e3cff */
[----:B------:R-:W-:Y:S01]  /*1120*/  IMAD R27, R27, 0x4, R4 ;  /* 0x000000041b1b7824 */ /* 0x000fe200078e0204 */
[----:B------:R-:W-:Y:S01]  /*1130*/  ATOMS.POPC.INC.32 RZ, [R25+URZ] ;  /* 0x0000000019ff7f8c */ /* 0x000fe2000d8000ff */
[----:B------:R-:W-:Y:S02]  /*1140*/  LOP3.LUT R33, R19, 0x80000000, RZ, 0x3c, !PT ;  /* 0x8000000013217812 */ /* 0x000fe400078e3cff */
[----:B------:R-:W-:Y:S01]  /*1150*/  LOP3.LUT R32, R20, 0x80000000, RZ, 0x3c, !PT ;  /* 0x8000000014207812 */ /* 0x000fe200078e3cff */
[----:B------:R-:W-:Y:S01]  /*1160*/  ATOMS.POPC.INC.32 RZ, [R5+URZ] ;  /* 0x0000000005ff7f8c */ /* 0x000fe2000d8000ff */
[----:B------:R-:W-:-:S02]  /*1170*/  LOP3.LUT R31, R21, 0x80000000, RZ, 0x3c, !PT ;  /* 0x80000000151f7812 */ /* 0x000fc400078e3cff */
[----:B------:R-:W-:Y:S01]  /*1180*/  SHF.R.U32.HI R53, RZ, UR6, R34 ;  /* 0x00000006ff357c19 */ /* 0x000fe20008011622 */
[----:B------:R-:W-:Y:S01]  /*1190*/  ATOMS.POPC.INC.32 RZ, [R26+URZ] ;  /* 0x000000001aff7f8c */ /* 0x000fe2000d8000ff */
[----:B------:R-:W-:Y:S02]  /*11a0*/  LOP3.LUT R30, R22, 0x80000000, RZ, 0x3c, !PT ;  /* 0x80000000161e7812 */ /* 0x000fe400078e3cff */
[----:B------:R-:W-:Y:S01]  /*11b0*/  SHF.R.U32.HI R48, RZ, UR6, R48 ;  /* 0x00000006ff307c19 */ /* 0x000fe20008011630 */
[----:B------:R0:W-:Y:S01]  /*11c0*/  ATOMS.POPC.INC.32 RZ, [R27+URZ] ;  /* 0x000000001bff7f8c */ /* 0x0001e2000d8000ff */
[----:B------:R-:W-:Y:S02]  /*11d0*/  LOP3.LUT R29, R23, 0x80000000, RZ, 0x3c, !PT ;  /* 0x80000000171d7812 */ /* 0x000fe400078e3cff */
[----:B------:R-:W-:Y:S01]  /*11e0*/  SHF.R.U32.HI R50, RZ, UR6, R33 ;  /* 0x00000006ff327c19 */ /* 0x000fe20008011621 */
[----:B------:R1:W-:Y:S01]  /*11f0*/  ATOMS.POPC.INC.32 RZ, [R28+URZ] ;  /* 0x000000001cff7f8c */ /* 0x0003e2000d8000ff */
[----:B------:R-:W-:-:S02]  /*1200*/  SHF.R.U32.HI R51, RZ, UR6, R32 ;  /* 0x00000006ff337c19 */ /* 0x000fc40008011620 */
[----:B------:R-:W-:Y:S02]  /*1210*/  LOP3.LUT R53, R53, UR5, RZ, 0x30, !PT ;  /* 0x0000000535357c12 */ /* 0x000fe4000f8e30ff */
[----:B0-----:R-:W-:Y:S02]  /*1220*/  SHF.R.U32.HI R27, RZ, UR6, R31 ;  /* 0x00000006ff1b7c19 */ /* 0x001fe4000801161f */
[----:B------:R-:W-:Y:S01]  /*1230*/  LOP3.LUT R48, R48, UR5, RZ, 0x30, !PT ;  /* 0x0000000530307c12 */ /* 0x000fe2000f8e30ff */
[----:B------:R-:W-:Y:S01]  /*1240*/  IMAD R26, R53, 0x4, R4 ;  /* 0x00000004351a7824 */ /* 0x000fe200078e0204 */
[----:B-1----:R-:W-:Y:S02]  /*1250*/  LOP3.LUT R28, R24, 0x80000000, RZ, 0x3c, !PT ;  /* 0x80000000181c7812 */ /* 0x002fe400078e3cff */
[----:B------:R-:W-:Y:S01]  /*1260*/  SHF.R.U32.HI R25, RZ, UR6, R30 ;  /* 0x00000006ff197c19 */ /* 0x000fe2000801161e */
[----:B------:R-:W-:Y:S01]  /*1270*/  IMAD R48, R48, 0x4, R4 ;  /* 0x0000000430307824 */ /* 0x000fe200078e0204 */
[----:B------:R-:W-:Y:S01]  /*1280*/  LOP3.LUT R50, R50, UR5, RZ, 0x30, !PT ;  /* 0x0000000532327c12 */ /* 0x000fe2000f8e30ff */
[----:B------:R0:W-:Y:S01]  /*1290*/  ATOMS.POPC.INC.32 RZ, [R26+URZ] ;  /* 0x000000001aff7f8c */ /* 0x0001e2000d8000ff */
[----:B------:R-:W-:-:S02]  /*12a0*/  SHF.R.U32.HI R5, RZ, UR6, R29 ;  /* 0x00000006ff057c19 */ /* 0x000fc4000801161d */
[----:B------:R-:W-:Y:S01]  /*12b0*/  LOP3.LUT R51, R51, UR5, RZ, 0x30, !PT ;  /* 0x0000000533337c12 */ /* 0x000fe2000f8e30ff */
[----:B------:R-:W-:Y:S01]  /*12c0*/  IMAD R50, R50, 0x4, R4 ;  /* 0x0000000432327824 */ /* 0x000fe200078e0204 */
[----:B------:R-:W-:Y:S01]  /*12d0*/  SHF.R.U32.HI R49, RZ, UR6, R28 ;  /* 0x00000006ff317c19 */ /* 0x000fe2000801161c */
[----:B------:R0:W-:Y:S01]  /*12e0*/  ATOMS.POPC.INC.32 RZ, [R48+URZ] ;  /* 0x0000000030ff7f8c */ /* 0x0001e2000d8000ff */
[----:B------:R-:W-:Y:S01]  /*12f0*/  LOP3.LUT R27, R27, UR5, RZ, 0x30, !PT ;  /* 0x000000051b1b7c12 */ /* 0x000fe2000f8e30ff */
[--C-:B------:R-:W-:Y:S01]  /*1300*/  IMAD R51, R51, 0x4, R4.reuse ;  /* 0x0000000433337824 */ /* 0x100fe200078e0204 */
[----:B------:R-:W-:Y:S01]  /*1310*/  LOP3.LUT R25, R25, UR5, RZ, 0x30, !PT ;  /* 0x0000000519197c12 */ /* 0x000fe2000f8e30ff */
[----:B------:R0:W-:Y:S01]  /*1320*/  ATOMS.POPC.INC.32 RZ, [R50+URZ] ;  /* 0x0000000032ff7f8c */ /* 0x0001e2000d8000ff */
[----:B------:R-:W-:Y:S01]  /*1330*/  LOP3.LUT R5, R5, UR5, RZ, 0x30, !PT ;  /* 0x0000000505057c12 */ /* 0x000fe2000f8e30ff */
[--C-:B------:R-:W-:Y:S01]  /*1340*/  IMAD R52, R27, 0x4, R4.reuse ;  /* 0x000000041b347824 */ /* 0x100fe200078e0204 */
[----:B------:R-:W-:Y:S01]  /*1350*/  ISETP.GT.U32.AND P1, PT, R3, 0xff, PT ;  /* 0x000000ff0300780c */ /* 0x000fe20003f24070 */
[--C-:B------:R-:W-:Y:S01]  /*1360*/  IMAD R25, R25, 0x4, R4.reuse ;  /* 0x0000000419197824 */ /* 0x100fe200078e0204 */
[----:B------:R-:W-:Y:S01]  /*1370*/  LOP3.LUT R49, R49, UR5, RZ, 0x30, !PT ;  /* 0x0000000531317c12 */ /* 0x000fe2000f8e30ff */
[----:B------:R-:W-:Y:S01]  /*1380*/  IMAD R5, R5, 0x4, R4 ;  /* 0x0000000405057824 */ /* 0x000fe200078e0204 */
[----:B------:R0:W-:Y:S01]  /*1390*/  ATOMS.POPC.INC.32 RZ, [R51+URZ] ;  /* 0x0000000033ff7f8c */ /* 0x0001e2000d8000ff */
[----:B------:R-:W-:Y:S01]  /*13a0*/  P2R R53, PR, RZ, 0x2 ;  /* 0x00000002ff357803 */ /* 0x000fe20000000000 */
[----:B------:R-:W-:-:S02]  /*13b0*/  IMAD.MOV.U32 R27, RZ, RZ, RZ ;  /* 0x000000ffff1b7224 */ /* 0x000fc400078e00ff */
[----:B------:R-:W-:Y:S01]  /*13c0*/  IMAD R49, R49, 0x4, R4 ;  /* 0x0000000431317824 */ /* 0x000fe200078e0204 */
[----:B------:R0:W-:Y:S01]  /*13d0*/  ATOMS.POPC.INC.32 RZ, [R52+URZ] ;  /* 0x0000000034ff7f8c */ /* 0x0001e2000d8000ff */
[----:B------:R-:W-:-:S03]  /*13e0*/  LEA R4, R3, UR4, 0x2 ;  /* 0x0000000403047c11 */ /* 0x000fc6000f8e10ff */
[----:B------:R0:W-:Y:S04]  /*13f0*/  ATOMS.POPC.INC.32 RZ, [R25+URZ] ;  /* 0x0000000019ff7f8c */ /* 0x0001e8000d8000ff */
[----:B------:R0:W-:Y:S04]  /*1400*/  ATOMS.POPC.INC.32 RZ, [R5+URZ] ;  /* 0x0000000005ff7f8c */ /* 0x0001e8000d8000ff */
[----:B------:R0:W-:Y:S01]  /*1410*/  ATOMS.POPC.INC.32 RZ, [R49+URZ] ;  /* 0x0000000031ff7f8c */ /* 0x0001e2000d8000ff */
[----:B------:R-:W-:Y:S06]  /*1420*/  BAR.SYNC.DEFER_BLOCKING 0x0 ;  /* 0x0000000000007b1d */ /* 0x000fec0000010000 */
[----:B------:R-:W-:Y:S05]  /*1430*/  @P1 BRA `(.L_x_13) ;  /* 0x00000000008c1947 */ /* 0x000fea0003800000 */
[----:B0-----:R-:W0:Y:S04]  /*1440*/  LDS R51, [R4] ;  /* 0x0000000004337984 */ /* 0x001e280000000800 */
[----:B------:R-:W1:Y:S04]  /*1450*/  LDS R26, [R4+0x400] ;  /* 0x00040000041a7984 */ /* 0x000e680000000800 */
[----:B------:R-:W2:Y:S04]  /*1460*/  LDS R5, [R4+0x800] ;  /* 0x0008000004057984 */ /* 0x000ea80000000800 */
[----:B------:R-:W3:Y:S04]  /*1470*/  LDS R48, [R4+0xc00] ;  /* 0x000c000004307984 */ /* 0x000ee80000000800 */
[----:B------:R-:W4:Y:S04]  /*1480*/  LDS R49, [R4+0x1000] ;  /* 0x0010000004317984 */ /* 0x000f280000000800 */
[----:B------:R-:W5:Y:S04]  /*1490*/  LDS R50, [R4+0x1400] ;  /* 0x0014000004327984 */ /* 0x000f680000000800 */
[----:B------:R-:W-:Y:S04]  /*14a0*/  LDS R27, [R4+0x2000] ;  /* 0x00200000041b7984 */ /* 0x000fe80000000800 */
[----:B------:R-:W-:Y:S04]  /*14b0*/  STS [R4], RZ ;  /* 0x000000ff04007388 */ /* 0x000fe80000000800 */
[----:B0-----:R-:W-:Y:S01]  /*14c0*/  STS [R4+0x400], R51 ;  /* 0x0004003304007388 */ /* 0x001fe20000000800 */
[----:B-1----:R-:W-:-:S03]  /*14d0*/  IMAD.IADD R52, R51, 0x1, R26 ;  /* 0x0000000133347824 */ /* 0x002fc600078e021a */
[----:B------:R-:W-:Y:S01]  /*14e0*/  LDS R26, [R4+0x2400] ;  /* 0x00240000041a7984 */ /* 0x000fe20000000800 */
[----:B--2---:R-:W-:-:S03]  /*14f0*/  IMAD.IADD R25, R52, 0x1, R5 ;  /* 0x0000000134197824 */ /* 0x004fc600078e0205 */
[----:B------:R-:W0:Y:S04]  /*1500*/  LDS R5, [R4+0x1800] ;  /* 0x0018000004057984 */ /* 0x000e280000000800 */
[----:B------:R3:W-:Y:S04]  /*1510*/  STS [R4+0x800], R52 ;  /* 0x0008003404007388 */ /* 0x0007e80000000800 */
[----:B------:R-:W-:Y:S01]  /*1520*/  STS [R4+0xc00], R25 ;  /* 0x000c001904007388 */ /* 0x000fe20000000800 */
[----:B---3--:R-:W-:-:S03]  /*1530*/  IMAD.IADD R52, R25, 0x1, R48 ;  /* 0x0000000119347824 */ /* 0x008fc600078e0230 */
[----:B------:R-:W1:Y:S01]  /*1540*/  LDS R48, [R4+0x1c00] ;  /* 0x001c000004307984 */ /* 0x000e620000000800 */
[----:B----4-:R-:W-:-:S03]  /*1550*/  IMAD.IADD R49, R52, 0x1, R49 ;  /* 0x0000000134317824 */ /* 0x010fc600078e0231 */
[----:B------:R-:W2:Y:S01]  /*1560*/  LDS R25, [R4+0x2800] ;  /* 0x0028000004197984 */ /* 0x000ea20000000800 */
[----:B-----5:R-:W-:-:S03]  /*1570*/  IMAD.IADD R51, R49, 0x1, R50 ;  /* 0x0000000131337824 */ /* 0x020fc600078e0232 */
[----:B------:R-:W3:Y:S04]  /*1580*/  LDS R50, [R4+0x2c00] ;  /* 0x002c000004327984 */ /* 0x000ee80000000800 */
[----:B------:R-:W-:Y:S04]  /*1590*/  STS [R4+0x1000], R52 ;  /* 0x0010003404007388 */ /* 0x000fe80000000800 */
[----:B------:R-:W-:Y:S04]  /*15a0*/  STS [R4+0x1400], R49 ;  /* 0x0014003104007388 */ /* 0x000fe80000000800 */
[----:B------:R-:W-:Y:S01]  /*15b0*/  STS [R4+0x1800], R51 ;  /* 0x0018003304007388 */ /* 0x000fe20000000800 */
[----:B0-----:R-:W-:-:S05]  /*15c0*/  IMAD.IADD R5, R51, 0x1, R5 ;  /* 0x0000000133057824 */ /* 0x001fca00078e0205 */
[----:B------:R-:W-:Y:S01]  /*15d0*/  STS [R4+0x1c00], R5 ;  /* 0x001c000504007388 */ /* 0x000fe20000000800 */
[----:B-1----:R-:W-:-:S04]  /*15e0*/  IMAD.IADD R48, R5, 0x1, R48 ;  /* 0x0000000105307824 */ /* 0x002fc800078e0230 */
[----:B------:R-:W-:Y:S01]  /*15f0*/  IMAD.IADD R27, R48, 0x1, R27 ;  /* 0x00000001301b7824 */ /* 0x000fe200078e021b */
[----:B------:R-:W-:Y:S03]  /*1600*/  STS [R4+0x2000], R48 ;  /* 0x0020003004007388 */ /* 0x000fe60000000800 */
[----:B------:R-:W-:Y:S01]  /*1610*/  IMAD.IADD R26, R27, 0x1, R26 ;  /* 0x000000011b1a7824 */ /* 0x000fe200078e021a */
[----:B------:R3:W-:Y:S03]  /*1620*/  STS [R4+0x2400], R27 ;  /* 0x0024001b04007388 */ /* 0x0007e60000000800 */
[----:B--2---:R-:W-:Y:S01]  /*1630*/  IMAD.IADD R25, R26, 0x1, R25 ;  /* 0x000000011a197824 */ /* 0x004fe200078e0219 */
[----:B------:R1:W-:Y:S04]  /*1640*/  STS [R4+0x2800], R26 ;  /* 0x0028001a04007388 */ /* 0x0003e80000000800 */
[----:B------:R1:W-:Y:S01]  /*1650*/  STS [R4+0x2c00], R25 ;  /* 0x002c001904007388 */ /* 0x0003e20000000800 */
[----:B---3--:R-:W-:-:S07]  /*1660*/  IMAD.IADD R27, R25, 0x1, R50 ;  /* 0x00000001191b7824 */ /* 0x008fce00078e0232 */
.L_x_13:
[----:B------:R-:W-:Y:S05]  /*1670*/  BSYNC.RECONVERGENT B0 ;  /* 0x0000000000007941 */ /* 0x000fea0003800200 */
.L_x_12:
[----:B01----:R-:W0:Y:S01]  /*1680*/  LDC.64 R4, c[0x0][0x380] ;  /* 0x0000e000ff047b82 */ /* 0x003e220000000a00 */
[C---:B------:R-:W-:Y:S01]  /*1690*/  ISETP.NE.AND P0, PT, R27.reuse, 0x1c80, PT ;  /* 0x00001c801b00780c */ /* 0x040fe20003f05270 */
[----:B------:R-:W-:Y:S01]  /*16a0*/  IMAD.U32 R25, RZ, RZ, UR7 ;  /* 0x00000007ff197e24 */ /* 0x000fe2000f8e00ff */
[----:B------:R-:W-:Y:S02]  /*16b0*/  @!P1 LOP3.LUT R49, R27, 0x40000000, RZ, 0xfc, !PT ;  /* 0x400000001b319812 */ /* 0x000fe400078efcff */
[----:B------:R-:W-:Y:S01]  /*16c0*/  ISETP.LT.U32.AND P0, PT, R3, 0x100, !P0 ;  /* 0x000001000300780c */ /* 0x000fe20004701070 */
[----:B------:R-:W-:Y:S01]  /*16d0*/  IMAD R25, R25, 0x100, R3 ;  /* 0x0000010019197824 */ /* 0x000fe200078e0203 */
[----:B------:R-:W-:-:S03]  /*16e0*/  LOP3.LUT R26, R18, 0x80000000, RZ, 0x3c, !PT ;  /* 0x80000000121a7812 */ /* 0x000fc600078e3cff */
[----:B0-----:R-:W-:Y:S01]  /*16f0*/  IMAD.WIDE R4, R25, 0x4, R4 ;  /* 0x0000000419047825 */ /* 0x001fe200078e0204 */
[----:B------:R-:W-:-:S04]  /*1700*/  LOP3.LUT R25, R12, 0x80000000, RZ, 0x3c, !PT ;  /* 0x800000000c197812 */ /* 0x000fc800078e3cff */
[----:B------:R0:W-:Y:S03]  /*1710*/  @!P1 STG.E.STRONG.SYS desc[UR8][R4.64], R49 ;  /* 0x0000003104009986 */ /* 0x0001e6000c115908 */
[----:B------:R-:W-:Y:S06]  /*1720*/  BAR.RED.OR.DEFER_BLOCKING 0x0, P0 ;  /* 0x0000000000007b1d */ /* 0x000fec0000014800 */
[----:B------:R-:W1:Y:S02]  /*1730*/  B2R.RESULT RZ, P0 ;  /* 0x0000000000ff731c */ /* 0x000e640000004000 */
[----:B01----:R-:W-:Y:S05]  /*1740*/  @!P0 BRA `(.L_x_14) ;  /* 0x0000000800908947 */ /* 0x003fea0003800000 */
[C---:B------:R-:W-:Y:S01]  /*1750*/  ISETP.GT.U32.AND P0, PT, R3.reuse, R47, PT ;  /* 0x0000002f0300720c */ /* 0x040fe20003f04070 */
[----:B------:R-:W-:Y:S01]  /*1760*/  BSSY B1, `(.L_x_15) ;  /* 0x000002e000017945 */ /* 0x000fe20003800000 */
[----:B------:R-:W-:Y:S02]  /*1770*/  LEA R11, R3, UR4, 0x3 ;  /* 0x00000004030b7c11 */ /* 0x000fe4000f8e18ff */
[----:B------:R-:W-:Y:S01]  /*1780*/  SEL R0, RZ, 0x1c80, !P0 ;  /* 0x00001c80ff007807 */ /* 0x000fe20004000000 */
[----:B------:R-:W-:Y:S08]  /*1790*/  @P1 BRA `(.L_x_16) ;  /* 0x0000000000a81947 */ /* 0x000ff00003800000 */
[----:B------:R-:W0:Y:S02]  /*17a0*/  LDC.64 R28, c[0x0][0x398] ;  /* 0x0000e600ff1c7b82 */ /* 0x000e240000000a00 */
[----:B0-----:R-:W-:-:S06]  /*17b0*/  IMAD.WIDE.U32 R28, R3, 0x8, R28 ;  /* 0x00000008031c7825 */ /* 0x001fcc00078e001c */
[----:B------:R-:W2:Y:S01]  /*17c0*/  LDG.E.64 R28, desc[UR8][R28.64] ;  /* 0x000000081c1c7981 */ /* 0x000ea2000c1e1b00 */
[----:B------:R-:W-:Y:S01]  /*17d0*/  UISETP.GE.AND UP0, UPT, UR7, 0x1, UPT ;  /* 0x000000010700788c */ /* 0x000fe2000bf06270 */
[----:B------:R-:W-:Y:S01]  /*17e0*/  IMAD.MOV.U32 R26, RZ, RZ, R27 ;  /* 0x000000ffff1a7224 */ /* 0x000fe200078e001b */
[----:B--2---:R-:W-:-:S04]  /*17f0*/  IADD3 R6, P0, PT, -R0, R28, RZ ;  /* 0x0000001c00067210 */ /* 0x004fc80007f1e1ff */
[----:B------:R-:W-:-:S05]  /*1800*/  IADD3.X R7, PT, PT, R29, -0x1, RZ, P0, !PT ;  /* 0xffffffff1d077810 */ /* 0x000fca00007fe4ff */
[----:B------:R0:W-:Y:S01]  /*1810*/  STS.64 [R11+0x7200], R6 ;  /* 0x007200060b007388 */ /* 0x0001e20000000a00 */
[----:B------:R-:W-:Y:S05]  /*1820*/  BRA.U !UP0, `(.L_x_17) ;  /* 0x00000001086c7547 */ /* 0x000fea000b800000 */
[----:B------:R-:W-:Y:S01]  /*1830*/  BSSY B0, `(.L_x_18) ;  /* 0x0000019000007945 */ /* 0x000fe20003800000 */
[----:B------:R-:W-:Y:S02]  /*1840*/  IMAD.MOV.U32 R25, RZ, RZ, -0x1 ;  /* 0xffffffffff197424 */ /* 0x000fe400078e00ff */
[----:B------:R-:W-:Y:S02]  /*1850*/  IMAD.U32 R28, RZ, RZ, UR7 ;  /* 0x00000007ff1c7e24 */ /* 0x000fe4000f8e00ff */
[----:B------:R-:W-:-:S07]  /*1860*/  IMAD.MOV.U32 R26, RZ, RZ, R27 ;  /* 0x000000ffff1a7224 */ /* 0x000fce00078e001b */
.L_x_22:
[----:B0-----:R-:W0:Y:S01]  /*1870*/  LDC.64 R6, c[0x0][0x380] ;  /* 0x0000e000ff067b82 */ /* 0x001e220000000a00 */
[----:B------:R-:W-:Y:S01]  /*1880*/  VIADD R31, R28, 0xffffffff ;  /* 0xffffffff1c1f7836 */ /* 0x000fe20000000000 */
[----:B------:R-:W-:Y:S03]  /*1890*/  BSSY B2, `(.L_x_19) ;  /* 0x0000008000027945 */ /* 0x000fe60003800000 */
[----:B------:R-:W-:-:S04]  /*18a0*/  IMAD R29, R31, 0x100, R3 ;  /* 0x000001001f1d7824 */ /* 0x000fc800078e0203 */
[----:B0-----:R-:W-:-:S07]  /*18b0*/  IMAD.WIDE R6, R29, 0x4, R6 ;  /* 0x000000041d067825 */ /* 0x001fce00078e0206 */
.L_x_20:
[----:B------:R-:W-:Y:S05]  /*18c0*/  YIELD ;  /* 0x0000000000007946 */ /* 0x000fea0003800000 */
[----:B------:R0:W-:Y:S06]  /*18d0*/  MEMBAR.SC.CTA ;  /* 0x0000000000007992 */ /* 0x0001ec0000000000 */
[----:B0-----:R-:W2:Y:S02]  /*18e0*/  LDG.E.STRONG.SYS R29, desc[UR8][R6.64] ;  /* 0x00000008061d7981 */ /* 0x001ea4000c1f5900 */
[----:B--2---:R-:W-:-:S13]  /*18f0*/  ISETP.NE.AND P0, PT, R29, RZ, PT ;  /* 0x000000ff1d00720c */ /* 0x004fda0003f05270 */
[----:B------:R-:W-:Y:S05]  /*1900*/  @!P0 BRA `(.L_x_20) ;  /* 0xfffffffc00ec8947 */ /* 0x000fea000383ffff */
[----:B------:R-:W-:Y:S05]  /*1910*/  BSYNC B2 ;  /* 0x0000000000027941 */ /* 0x000fea0003800000 */
.L_x_19:
[----:B------:R-:W-:Y:S01]  /*1920*/  BSSY.RECONVERGENT B2, `(.L_x_21) ;  /* 0x0000006000027945 */ /* 0x000fe20003800200 */
[C---:B------:R-:W-:Y:S02]  /*1930*/  ISETP.GT.AND P0, PT, R29.reuse, -0x1, PT ;  /* 0xffffffff1d00780c */ /* 0x040fe40003f04270 */
[----:B------:R-:W-:Y:S01]  /*1940*/  LOP3.LUT R29, R29, 0x3fffffff, RZ, 0xc0, !PT ;  /* 0x3fffffff1d1d7812 */ /* 0x000fe200078ec0ff */
[----:B------:R-:W-:Y:S05]  /*1950*/  WARPSYNC.EXCLUSIVE R25 ;  /* 0x0000000019007348 */ /* 0x000fea0003a00000 */
[----:B------:R-:W-:-:S05]  /*1960*/  IMAD.IADD R26, R29, 0x1, R26 ;  /* 0x000000011d1a7824 */ /* 0x000fca00078e021a */
[----:B------:R-:W-:-:S07]  /*1970*/  VOTE.ANY R25, PT, P0 ;  /* 0x0000000000197806 */ /* 0x000fce00000e0100 */
[----:B------:R-:W-:Y:S05]  /*1980*/  BSYNC.RECONVERGENT B2 ;  /* 0x0000000000027941 */ /* 0x000fea0003800200 */
.L_x_21:
[----:B------:R-:W-:Y:S01]  /*1990*/  ISETP.GT.U32.AND P1, PT, R28, 0x1, PT ;  /* 0x000000011c00780c */ /* 0x000fe20003f24070 */
[----:B------:R-:W-:-:S12]  /*19a0*/  IMAD.MOV.U32 R28, RZ, RZ, R31 ;  /* 0x000000ffff1c7224 */ /* 0x000fd800078e001f */
[----:B------:R-:W-:Y:S05]  /*19b0*/  @P0 BRA P1, `(.L_x_22) ;  /* 0xfffffffc00ac0947 */ /* 0x000fea000083ffff */
[----:B------:R-:W-:Y:S05]  /*19c0*/  BSYNC B0 ;  /* 0x0000000000007941 */ /* 0x000fea0003800000 */
.L_x_18:
[----:B------:R1:W2:Y:S02]  /*19d0*/  LDS.64 R6, [R11+0x7200] ;  /* 0x007200000b067984 */ /* 0x0002a40000000a00 */
.L_x_17:
[C---:B------:R-:W-:Y:S01]  /*19e0*/  IMAD.IADD R29, R26.reuse, 0x1, -R27 ;  /* 0x000000011a1d7824 */ /* 0x040fe200078e0a1b */
[----:B------:R-:W-:-:S04]  /*19f0*/  LOP3.LUT R25, R26, 0x80000000, RZ, 0xfc, !PT ;  /* 0x800000001a197812 */ /* 0x000fc800078efcff */
[C---:B0-2---:R-:W-:Y:S01]  /*1a00*/  IADD3 R6, P0, PT, R29.reuse, R6, RZ ;  /* 0x000000061d067210 */ /* 0x045fe20007f1e0ff */
[----:B------:R0:W-:Y:S03]  /*1a10*/  STG.E.STRONG.SYS desc[UR8][R4.64], R25 ;  /* 0x0000001904007986 */ /* 0x0001e6000c115908 */
[----:B------:R-:W-:-:S05]  /*1a20*/  LEA.HI.X.SX32 R7, R29, R7, 0x1, P0 ;  /* 0x000000071d077211 */ /* 0x000fca00000f0eff */
[----:B------:R0:W-:Y:S04]  /*1a30*/  STS.64 [R11+0x7200], R6 ;  /* 0x007200060b007388 */ /* 0x0001e80000000a00 */
.L_x_16:
[----:B------:R-:W-:Y:S05]  /*1a40*/  BSYNC B1 ;  /* 0x0000000000017941 */ /* 0x000fea0003800000 */
.L_x_15:
[----:B------:R-:W2:Y:S01]  /*1a50*/  LDC R26, c[0x0][0x3c0] ;  /* 0x0000f000ff1a7b82 */ /* 0x000ea20000000800 */
[----:B------:R-:W-:-:S07]  /*1a60*/  LEA R47, R47, UR4, 0x3 ;  /* 0x000000042f2f7c11 */ /* 0x000fce000f8e18ff */
[----:B0-----:R-:W0:Y:S01]  /*1a70*/  LDC.64 R4, c[0x0][0x390] ;  /* 0x0000e400ff047b82 */ /* 0x001e220000000a00 */
[----:B--2---:R-:W-:Y:S02]  /*1a80*/  ISETP.LE.AND P0, PT, R26, UR10, PT ;  /* 0x0000000a1a007c0c */ /* 0x004fe4000bf03270 */
[----:B0-----:R-:W-:-:S04]  /*1a90*/  ISETP.EQ.U32.AND P1, PT, R4, RZ, PT ;  /* 0x000000ff0400720c */ /* 0x001fc80003f22070 */
[----:B------:R-:W-:-:S04]  /*1aa0*/  ISETP.EQ.OR.EX P0, PT, R5, RZ, !P0, P1 ;  /* 0x000000ff0500720c */ /* 0x000fc80004702710 */
[----:B------:R-:W-:-:S13]  /*1ab0*/  ISETP.GT.U32.OR P0, PT, R3, 0xff, P0 ;  /* 0x000000ff0300780c */ /* 0x000fda0000704470 */
[----:B------:R-:W-:Y:S05]  /*1ac0*/  @P0 BRA `(.L_x_23) ;  /* 0x00000000001c0947 */ /* 0x000fea0003800000 */
[----:B------:R-:W0:Y:S01]  /*1ad0*/  LDS.64 R6, [R11+0x7200] ;  /* 0x007200000b067984 */ /* 0x000e220000000a00 */
[C---:B------:R-:W-:Y:S02]  /*1ae0*/  LEA R4, P2, R3.reuse, R4, 0x3 ;  /* 0x0000000403047211 */ /* 0x040fe400078418ff */
[--C-:B------:R-:W-:Y:S02]  /*1af0*/  SHF.R.S32.HI R25, RZ, 0x1f, R27.reuse ;  /* 0x0000001fff197819 */ /* 0x100fe4000001141b */
[----:B------:R-:W-:Y:S02]  /*1b00*/  LEA.HI.X R5, R3, R5, RZ, 0x3, P2 ;  /* 0x0000000503057211 */ /* 0x000fe400010f1cff */
[----:B0-----:R-:W-:-:S04]  /*1b10*/  IADD3 R6, P0, P1, R6, R0, R27 ;  /* 0x0000000006067210 */ /* 0x001fc8000791e01b */
[----:B------:R-:W-:-:S05]  /*1b20*/  IADD3.X R7, PT, PT, R7, RZ, R25, P0, P1 ;  /* 0x000000ff07077210 */ /* 0x000fca00007e2419 */
[----:B------:R0:W-:Y:S04]  /*1b30*/  STG.E.64 desc[UR8][R4.64], R6 ;  /* 0x0000000604007986 */ /* 0x0001e8000c101b08 */
.L_x_23:
[----:B------:R-:W-:Y:S05]  /*1b40*/  WARPSYNC.ALL ;  /* 0x0000000000007948 */ /* 0x000fea0003800000 */
[----:B------:R-:W-:Y:S01]  /*1b50*/  BAR.SYNC.DEFER_BLOCKING 0x0 ;  /* 0x0000000000007b1d */ /* 0x000fe20000010000 */
[----:B------:R-:W-:-:S05]  /*1b60*/  ISETP.LT.AND P0, PT, R26, UR10, PT ;  /* 0x0000000a1a007c0c */ /* 0x000fca000bf01270 */
[----:B0-----:R0:W2:Y:S08]  /*1b70*/  LDS.64 R4, [R47+0x7200] ;  /* 0x007200002f047984 */ /* 0x0010b00000000a00 */
[----:B0-----:R-:W-:Y:S05]  /*1b80*/  @P0 BRA `(.L_x_24) ;  /* 0x0000000000700947 */ /* 0x001fea0003800000 */
[----:B------:R-:W0:Y:S01]  /*1b90*/  LDCU.64 UR12, c[0x0][0x3a0] ;  /* 0x00007400ff0c77ac */ /* 0x000e220008000a00 */
[C---:B------:R-:W-:Y:S02]  /*1ba0*/  LOP3.LUT R7, R3.reuse, 0x3e0, RZ, 0xc0, !PT ;  /* 0x000003e003077812 */ /* 0x040fe400078ec0ff */
[----:B------:R-:W-:-:S05]  /*1bb0*/  LOP3.LUT R2, R3, 0x1f, RZ, 0xc0, !PT ;  /* 0x0000001f03027812 */ /* 0x000fca00078ec0ff */
[----:B------:R-:W-:-:S05]  /*1bc0*/  IMAD R7, R7, 0x13, R2 ;  /* 0x0000001307077824 */ /* 0x000fca00078e0202 */
[----:B--2---:R-:W-:-:S05]  /*1bd0*/  IADD3 R0, P0, PT, R7, R4, RZ ;  /* 0x0000000407007210 */ /* 0x004fca0007f1e0ff */
[----:B------:R-:W-:Y:S01]  /*1be0*/  IMAD.X R5, RZ, RZ, R5, P0 ;  /* 0x000000ffff057224 */ /* 0x000fe200000e0605 */
[----:B0-----:R-:W-:-:S04]  /*1bf0*/  LEA R2, P0, R0, UR12, 0x2 ;  /* 0x0000000c00027c11 */ /* 0x001fc8000f8010ff */
[----:B------:R-:W-:-:S05]  /*1c00*/  LEA.HI.X R3, R0, UR13, R5, 0x2, P0 ;  /* 0x0000000d00037c11 */ /* 0x000fca00080f1405 */
[----:B------:R-:W-:Y:S04]  /*1c10*/  STG.E desc[UR8][R2.64], R44 ;  /* 0x0000002c02007986 */ /* 0x000fe8000c101908 */
        /* <DEDUP_REMOVED lines=17> */
[----:B------:R-:W-:Y:S01]  /*1d30*/  STG.E desc[UR8][R2.64+0x900], R24 ;  /* 0x0009001802007986 */ /* 0x000fe2000c101908 */
[----:B------:R-:W-:Y:S05]  /*1d40*/  EXIT ;  /* 0x000000000000794d */ /* 0x000fea0003800000 */
.L_x_24:
[C---:B------:R-:W-:Y:S01]  /*1d50*/  LOP3.LUT R7, R3.reuse, 0x3e0, RZ, 0xc0, !PT ;  /* 0x000003e003077812 */ /* 0x040fe200078ec0ff */
[----:B------:R-:W0:Y:S01]  /*1d60*/  LDCU.64 UR12, c[0x0][0x3a0] ;  /* 0x00007400ff0c77ac */ /* 0x000e220008000a00 */
[----:B------:R-:W-:Y:S01]  /*1d70*/  LOP3.LUT R2, R3, 0x1f, RZ, 0xc0, !PT ;  /* 0x0000001f03027812 */ /* 0x000fe200078ec0ff */
[----:B-1----:R-:W-:-:S04]  /*1d80*/  IMAD.U32 R11, RZ, RZ, UR7 ;  /* 0x00000007ff0b7e24 */ /* 0x002fc8000f8e00ff */
[----:B------:R-:W-:Y:S02]  /*1d90*/  IMAD R7, R7, 0x13, R2 ;  /* 0x0000001307077824 */ /* 0x000fe400078e0202 */
[----:B------:R-:W-:Y:S02]  /*1da0*/  IMAD R0, R11, -0x1c80, R26 ;  /* 0xffffe3800b007824 */ /* 0x000fe400078e021a */
[C---:B------:R-:W-:Y:S01]  /*1db0*/  VIADD R11, R7.reuse, 0x20 ;  /* 0x00000020070b7836 */ /* 0x040fe20000000000 */
[C---:B--2---:R-:W-:Y:S01]  /*1dc0*/  IADD3 R3, P0, PT, R7.reuse, R4, RZ ;  /* 0x0000000407037210 */ /* 0x044fe20007f1e0ff */
[C---:B------:R-:W-:Y:S01]  /*1dd0*/  VIADD R25, R7.reuse, 0x60 ;  /* 0x0000006007197836 */ /* 0x040fe20000000000 */
[-C--:B------:R-:W-:Y:S02]  /*1de0*/  ISETP.GE.AND P1, PT, R7, R0.reuse, PT ;  /* 0x000000000700720c */ /* 0x080fe40003f26270 */
[-C--:B------:R-:W-:Y:S01]  /*1df0*/  ISETP.GE.AND P2, PT, R11, R0.reuse, PT ;  /* 0x000000000b00720c */ /* 0x080fe20003f46270 */
[----:B------:R-:W-:Y:S01]  /*1e00*/  IMAD.X R4, RZ, RZ, R5, P0 ;  /* 0x000000ffff047224 */ /* 0x000fe200000e0605 */
[----:B------:R-:W-:Y:S01]  /*1e10*/  ISETP.GE.AND P4, PT, R25, R0, PT ;  /* 0x000000001900720c */ /* 0x000fe20003f86270 */
[----:B------:R-:W-:Y:S01]  /*1e20*/  VIADD R5, R7, 0x40 ;  /* 0x0000004007057836 */ /* 0x000fe20000000000 */
[----:B0-----:R-:W-:Y:S01]  /*1e30*/  LEA R2, P0, R3, UR12, 0x2 ;  /* 0x0000000c03027c11 */ /* 0x001fe2000f8010ff */
[----:B------:R-:W-:-:S02]  /*1e40*/  VIADD R11, R7, 0xa0 ;  /* 0x000000a0070b7836 */ /* 0x000fc40000000000 */
[----:B------:R-:W-:Y:S01]  /*1e50*/  VIADD R25, R7, 0xc0 ;  /* 0x000000c007197836 */ /* 0x000fe20000000000 */
[-C--:B------:R-:W-:Y:S01]  /*1e60*/  ISETP.GE.AND P3, PT, R5, R0.reuse, PT ;  /* 0x000000000500720c */ /* 0x080fe20003f66270 */
[----:B------:R-:W-:Y:S01]  /*1e70*/  VIADD R5, R7, 0x80 ;  /* 0x0000008007057836 */ /* 0x000fe20000000000 */
[----:B------:R-:W-:Y:S02]  /*1e80*/  LEA.HI.X R3, R3, UR13, R4, 0x2, P0 ;  /* 0x0000000d03037c11 */ /* 0x000fe400080f1404 */
[-C--:B------:R-:W-:Y:S01]  /*1e90*/  ISETP.GE.AND P6, PT, R11, R0.reuse, PT ;  /* 0x000000000b00720c */ /* 0x080fe20003fc6270 */
[----:B------:R-:W-:Y:S01]  /*1ea0*/  VIADD R11, R7, 0x100 ;  /* 0x00000100070b7836 */ /* 0x000fe20000000000 */
[-C--:B------:R-:W-:Y:S01]  /*1eb0*/  ISETP.GE.AND P5, PT, R5, R0.reuse, PT ;  /* 0x000000000500720c */ /* 0x080fe20003fa6270 */
[----:B------:R-:W-:Y:S01]  /*1ec0*/  VIADD R5, R7, 0xe0 ;  /* 0x000000e007057836 */ /* 0x000fe20000000000 */
[----:B------:R-:W-:Y:S01]  /*1ed0*/  @!P1 STG.E desc[UR8][R2.64], R44 ;  /* 0x0000002c02009986 */ /* 0x000fe2000c101908 */
[----:B------:R-:W-:-:S03]  /*1ee0*/  ISETP.GE.AND P0, PT, R25, R0, PT ;  /* 0x000000001900720c */ /* 0x000fc60003f06270 */
[-C--:B------:R-:W-:Y:S01]  /*1ef0*/  ISETP.GE.AND P1, PT, R5, R0.reuse, PT ;  /* 0x000000000500720c */ /* 0x080fe20003f26270 */
[----:B------:R-:W-:Y:S01]  /*1f00*/  VIADD R5, R7, 0x120 ;  /* 0x0000012007057836 */ /* 0x000fe20000000000 */
[----:B------:R-:W-:Y:S04]  /*1f10*/  @!P3 STG.E desc[UR8][R2.64+0x100], R42 ;  /* 0x0001002a0200b986 */ /* 0x000fe8000c101908 */
[-C--:B------:R-:W-:Y:S01]  /*1f20*/  ISETP.GE.AND P3, PT, R5, R0.reuse, PT ;  /* 0x000000000500720c */ /* 0x080fe20003f66270 */
[----:B------:R-:W-:Y:S01]  /*1f30*/  VIADD R5, R7, 0x160 ;  /* 0x0000016007057836 */ /* 0x000fe20000000000 */
[----:B------:R-:W-:Y:S01]  /*1f40*/  @!P2 STG.E desc[UR8][R2.64+0x80], R43 ;  /* 0x0000802b0200a986 */ /* 0x000fe2000c101908 */
[----:B------:R-:W-:Y:S01]  /*1f50*/  ISETP.GE.AND P2, PT, R11, R0, PT ;  /* 0x000000000b00720c */ /* 0x000fe20003f46270 */
[----:B------:R-:W-:-:S02]  /*1f60*/  VIADD R11, R7, 0x140 ;  /* 0x00000140070b7836 */ /* 0x000fc40000000000 */
[----:B------:R0:W-:Y:S01]  /*1f70*/  @!P5 STG.E desc[UR8][R2.64+0x200], R9 ;  /* 0x000200090200d986 */ /* 0x0001e2000c101908 */
[-C--:B------:R-:W-:Y:S01]  /*1f80*/  ISETP.GE.AND P5, PT, R5, R0.reuse, PT ;  /* 0x000000000500720c */ /* 0x080fe20003fa6270 */
[----:B------:R-:W-:Y:S02]  /*1f90*/  VIADD R5, R7, 0x1a0 ;  /* 0x000001a007057836 */ /* 0x000fe40000000000 */
[----:B------:R1:W-:Y:S01]  /*1fa0*/  @!P4 STG.E desc[UR8][R2.64+0x180], R8 ;  /* 0x000180080200c986 */ /* 0x0003e2000c101908 */
[-C--:B------:R-:W-:Y:S01]  /*1fb0*/  ISETP.GE.AND P4, PT, R11, R0.reuse, PT ;  /* 0x000000000b00720c */ /* 0x080fe20003f86270 */
[----:B------:R-:W-:Y:S02]  /*1fc0*/  VIADD R11, R7, 0x180 ;  /* 0x00000180070b7836 */ /* 0x000fe40000000000 */
[----:B------:R1:W-:Y:S01]  /*1fd0*/  @!P0 STG.E desc[UR8][R2.64+0x300], R12 ;  /* 0x0003000c02008986 */ /* 0x0003e2000c101908 */
[----:B------:R-:W-:Y:S01]  /*1fe0*/  ISETP.GE.AND P0, PT, R5, R0, PT ;  /* 0x000000000500720c */ /* 0x000fe20003f06270 */
[----:B------:R-:W-:-:S02]  /*1ff0*/  VIADD R5, R7, 0x1e0 ;  /* 0x000001e007057836 */ /* 0x000fc40000000000 */
[----:B------:R1:W-:Y:S01]  /*2000*/  @!P6 STG.E desc[UR8][R2.64+0x280], R10 ;  /* 0x0002800a0200e986 */ /* 0x0003e2000c101908 */
[-C--:B------:R-:W-:Y:S01]  /*2010*/  ISETP.GE.AND P6, PT, R11, R0.reuse, PT ;  /* 0x000000000b00720c */ /* 0x080fe20003fc6270 */
[----:B------:R-:W-:Y:S02]  /*2020*/  VIADD R11, R7, 0x1c0 ;  /* 0x000001c0070b7836 */ /* 0x000fe40000000000 */
[----:B------:R1:W-:Y:S01]  /*2030*/  @!P2 STG.E desc[UR8][R2.64+0x400], R14 ;  /* 0x0004000e0200a986 */ /* 0x0003e2000c101908 */
[-C--:B------:R-:W-:Y:S01]  /*2040*/  ISETP.GE.AND P2, PT, R5, R0.reuse, PT ;  /* 0x000000000500720c */ /* 0x080fe20003f46270 */
[C---:B0-----:R-:W-:Y:S02]  /*2050*/  VIADD R9, R7.reuse, 0x200 ;  /* 0x0000020007097836 */ /* 0x041fe40000000000 */
[C---:B------:R-:W-:Y:S01]  /*2060*/  VIADD R5, R7.reuse, 0x220 ;  /* 0x0000022007057836 */ /* 0x040fe20000000000 */
[----:B------:R1:W-:Y:S01]  /*2070*/  @!P1 STG.E desc[UR8][R2.64+0x380], R13 ;  /* 0x0003800d02009986 */ /* 0x0003e2000c101908 */
[----:B------:R-:W-:Y:S01]  /*2080*/  VIADD R7, R7, 0x240 ;  /* 0x0000024007077836 */ /* 0x000fe20000000000 */
[----:B------:R-:W-:-:S02]  /*2090*/  ISETP.GE.AND P1, PT, R11, R0, PT ;  /* 0x000000000b00720c */ /* 0x000fc40003f26270 */
[----:B------:R1:W-:Y:S01]  /*20a0*/  @!P3 STG.E desc[UR8][R2.64+0x480], R15 ;  /* 0x0004800f0200b986 */ /* 0x0003e2000c101908 */
[----:B------:R-:W-:-:S03]  /*20b0*/  ISETP.GE.AND P3, PT, R9, R0, PT ;  /* 0x000000000900720c */ /* 0x000fc60003f66270 */
[----:B------:R1:W-:Y:S01]  /*20c0*/  @!P4 STG.E desc[UR8][R2.64+0x500], R16 ;  /* 0x000500100200c986 */ /* 0x0003e2000c101908 */
[----:B------:R-:W-:-:S03]  /*20d0*/  ISETP.GE.AND P4, PT, R5, R0, PT ;  /* 0x000000000500720c */ /* 0x000fc60003f86270 */
[----:B------:R1:W-:Y:S01]  /*20e0*/  @!P5 STG.E desc[UR8][R2.64+0x580], R17 ;  /* 0x000580110200d986 */ /* 0x0003e2000c101908 */
[----:B------:R-:W-:-:S03]  /*20f0*/  ISETP.GE.AND P5, PT, R7, R0, PT ;  /* 0x000000000700720c */ /* 0x000fc60003fa6270 */
[----:B------:R1:W-:Y:S04]  /*2100*/  @!P6 STG.E desc[UR8][R2.64+0x600], R18 ;  /* 0x000600120200e986 */ /* 0x0003e8000c101908 */
[----:B------:R1:W-:Y:S04]  /*2110*/  @!P0 STG.E desc[UR8][R2.64+0x680], R19 ;  /* 0x0006801302008986 */ /* 0x0003e8000c101908 */
[----:B------:R1:W-:Y:S04]  /*2120*/  @!P1 STG.E desc[UR8][R2.64+0x700], R20 ;  /* 0x0007001402009986 */ /* 0x0003e8000c101908 */
[----:B------:R1:W-:Y:S04]  /*2130*/  @!P2 STG.E desc[UR8][R2.64+0x780], R21 ;  /* 0x000780150200a986 */ /* 0x0003e8000c101908 */
[----:B------:R1:W-:Y:S04]  /*2140*/  @!P3 STG.E desc[UR8][R2.64+0x800], R22 ;  /* 0x000800160200b986 */ /* 0x0003e8000c101908 */
[----:B------:R1:W-:Y:S01]  /*2150*/  @!P4 STG.E desc[UR8][R2.64+0x880], R23 ;  /* 0x000880170200c986 */ /* 0x0003e2000c101908 */
[----:B------:R-:W-:Y:S05]  /*2160*/  @P5 EXIT ;  /* 0x000000000000594d */ /* 0x000fea0003800000 */
[----:B------:R-:W-:Y:S01]  /*2170*/  STG.E desc[UR8][R2.64+0x900], R24 ;  /* 0x0009001802007986 */ /* 0x000fe2000c101908 */
[----:B------:R-:W-:Y:S05]  /*2180*/  EXIT ;  /* 0x000000000000794d */ /* 0x000fea0003800000 */
.L_x_14:
[----:B------:R-:W-:Y:S01]  /*2190*/  IMAD.MOV.U32 R2, RZ, RZ, RZ ;  /* 0x000000ffff027224 */ /* 0x000fe200078e00ff */
[C---:B------:R-:W-:Y:S01]  /*21a0*/  ISETP.GT.U32.AND P0, PT, R3.reuse, 0x1f, PT ;  /* 0x0000001f0300780c */ /* 0x040fe20003f04070 */
[----:B------:R-:W-:Y:S05]  /*21b0*/  WARPSYNC.ALL ;  /* 0x0000000000007948 */ /* 0x000fea0003800000 */
[----:B------:R-:W-:-:S05]  /*21c0*/  IMAD.HI.U32 R24, R3, 0x15555556, R2 ;  /* 0x1555555603187827 */ /* 0x000fca00078e0002 */
[----:B------:R-:W-:-:S05]  /*21d0*/  LEA R24, R24, UR4, 0x2 ;  /* 0x0000000418187c11 */ /* 0x000fca000f8e10ff */
[----:B------:R0:W-:Y:S01]  /*21e0*/  STS [R24+0x3410], R27 ;  /* 0x0034101b18007388 */ /* 0x0001e20000000800 */
[----:B------:R-:W-:Y:S06]  /*21f0*/  BAR.SYNC.DEFER_BLOCKING 0x0 ;  /* 0x0000000000007b1d */ /* 0x000fec0000010000 */
[----:B------:R-:W-:Y:S05]  /*2200*/  @P0 BRA `(.L_x_25) ;  /* 0x0000000000e00947 */ /* 0x000fea0003800000 */
[----:B------:R-:W-:Y:S01]  /*2210*/  IMAD.MOV.U32 R5, RZ, RZ, 0x34 ;  /* 0x00000034ff057424 */ /* 0x000fe200078e00ff */
[----:B------:R-:W-:-:S03]  /*2220*/  UMOV UR11, 0xffffffff ;  /* 0xffffffff000b7882 */ /* 0x000fc60000000000 */
[----:B------:R-:W-:-:S05]  /*2230*/  IMAD R18, R3, R5, UR4 ;  /* 0x0000000403127e24 */ /* 0x000fca000f8e0205 */
[----:B------:R-:W-:Y:S04]  /*2240*/  LDS R16, [R18+0x3410] ;  /* 0x0034100012107984 */ /* 0x000fe80000000800 */
[----:B------:R-:W-:Y:S04]  /*2250*/  LDS R17, [R18+0x3414] ;  /* 0x0034140012117984 */ /* 0x000fe80000000800 */
[----:B------:R-:W1:Y:S04]  /*2260*/  LDS R14, [R18+0x3418] ;  /* 0x00341800120e7984 */ /* 0x000e680000000800 */
[----:B------:R-:W-:Y:S04]  /*2270*/  LDS R15, [R18+0x341c] ;  /* 0x00341c00120f7984 */ /* 0x000fe80000000800 */
[----:B------:R-:W2:Y:S04]  /*2280*/  LDS R12, [R18+0x3420] ;  /* 0x00342000120c7984 */ /* 0x000ea80000000800 */
[----:B------:R-:W-:Y:S04]  /*2290*/  LDS R13, [R18+0x3424] ;  /* 0x00342400120d7984 */ /* 0x000fe80000000800 */
[----:B------:R-:W3:Y:S04]  /*22a0*/  LDS R10, [R18+0x3428] ;  /* 0x00342800120a7984 */ /* 0x000ee80000000800 */
[----:B------:R-:W-:Y:S04]  /*22b0*/  LDS R9, [R18+0x342c] ;  /* 0x00342c0012097984 */ /* 0x000fe80000000800 */
[----:B------:R-:W4:Y:S04]  /*22c0*/  LDS R8, [R18+0x3430] ;  /* 0x0034300012087984 */ /* 0x000f280000000800 */
[----:B------:R-:W-:Y:S04]  /*22d0*/  LDS R5, [R18+0x3434] ;  /* 0x0034340012057984 */ /* 0x000fe80000000800 */
[----:B------:R-:W5:Y:S04]  /*22e0*/  LDS R4, [R18+0x3438] ;  /* 0x0034380012047984 */ /* 0x000f680000000800 */
[----:B------:R-:W0:Y:S01]  /*22f0*/  LDS R19, [R18+0x343c] ;  /* 0x00343c0012137984 */ /* 0x000e220000000800 */
[----:B-1----:R-:W-:-:S04]  /*2300*/  IADD3 R20, PT, PT, R14, R17, R16 ;  /* 0x000000110e147210 */ /* 0x002fc80007ffe010 */
[----:B--2---:R-:W-:-:S04]  /*2310*/  IADD3 R20, PT, PT, R12, R20, R15 ;  /* 0x000000140c147210 */ /* 0x004fc80007ffe00f */
[----:B---3--:R-:W-:-:S04]  /*2320*/  IADD3 R20, PT, PT, R10, R20, R13 ;  /* 0x000000140a147210 */ /* 0x008fc80007ffe00d */
[----:B----4-:R-:W-:-:S04]  /*2330*/  IADD3 R20, PT, PT, R8, R20, R9 ;  /* 0x0000001408147210 */ /* 0x010fc80007ffe009 */
[----:B-----5:R-:W-:-:S05]  /*2340*/  IADD3 R20, PT, PT, R4, R20, R5 ;  /* 0x0000001404147210 */ /* 0x020fca0007ffe005 */
[----:B0-----:R-:W-:Y:S01]  /*2350*/  IMAD.IADD R19, R19, 0x1, R20 ;  /* 0x0000000113137824 */ /* 0x001fe200078e0214 */
[----:B------:R-:W-:Y:S06]  /*2360*/  BRA.DIV UR11, `(.L_x_26) ;  /* 0x0000005e0be47947 */ /* 0x000fec000b800000 */
[----:B------:R-:W0:Y:S02]  /*2370*/  SHFL.UP P0, R20, R19, 0x1, RZ ;  /* 0x0420000013147989 */ /* 0x000e2400000000ff */
[----:B0-----:R-:W-:-:S05]  /*2380*/  @P0 IMAD.IADD R20, R19, 0x1, R20 ;  /* 0x0000000113140824 */ /* 0x001fca00078e0214 */
[----:B------:R-:W0:Y:S02]  /*2390*/  SHFL.UP P0, R21, R20, 0x2, RZ ;  /* 0x0440000014157989 */ /* 0x000e2400000000ff */
[----:B0-----:R-:W-:-:S05]  /*23a0*/  @P0 IMAD.IADD R21, R20, 0x1, R21 ;  /* 0x0000000114150824 */ /* 0x001fca00078e0215 */
[----:B------:R-:W0:Y:S02]  /*23b0*/  SHFL.UP P0, R22, R21, 0x4, RZ ;  /* 0x0480000015167989 */ /* 0x000e2400000000ff */
[----:B0-----:R-:W-:-:S05]  /*23c0*/  @P0 IMAD.IADD R22, R21, 0x1, R22 ;  /* 0x0000000115160824 */ /* 0x001fca00078e0216 */
[----:B------:R-:W0:Y:S02]  /*23d0*/  SHFL.UP P0, R23, R22, 0x8, RZ ;  /* 0x0500000016177989 */ /* 0x000e2400000000ff */
[----:B0-----:R-:W-:-:S05]  /*23e0*/  @P0 IMAD.IADD R23, R22, 0x1, R23 ;  /* 0x0000000116170824 */ /* 0x001fca00078e0217 */
[----:B------:R0:W1:Y:S02]  /*23f0*/  SHFL.UP P0, R48, R23, 0x10, RZ ;  /* 0x0600000017307989 */ /* 0x00006400000000ff */
.L_x_118:
[----:B-1----:R-:W-:-:S04]  /*2400*/  @P0 IMAD.IADD R48, R23, 0x1, R48 ;  /* 0x0000000117300824 */ /* 0x002fc800078e0230 */
[----:B------:R-:W-:-:S04]  /*2410*/  IMAD.IADD R19, R48, 0x1, -R19 ;  /* 0x0000000130137824 */ /* 0x000fc800078e0a13 */
[----:B------:R-:W-:Y:S01]  /*2420*/  IMAD.IADD R16, R16, 0x1, R19 ;  /* 0x0000000110107824 */ /* 0x000fe200078e0213 */
[----:B------:R1:W-:Y:S03]  /*2430*/  STS [R18+0x3410], R19 ;  /* 0x0034101312007388 */ /* 0x0003e60000000800 */
        /* <DEDUP_REMOVED lines=19> */
[----:B------:R1:W-:Y:S04]  /*2570*/  STS [R18+0x3438], R5 ;  /* 0x0034380512007388 */ /* 0x0003e80000000800 */
[----:B------:R1:W-:Y:S02]  /*2580*/  STS [R18+0x343c], R21 ;  /* 0x00343c1512007388 */ /* 0x0003e40000000800 */
.L_x_25:
[----:B------:R-:W-:Y:S05]  /*2590*/  WARPSYNC.ALL ;  /* 0x0000000000007948 */ /* 0x000fea0003800000 */
[----:B------:R-:W-:Y:S01]  /*25a0*/  BAR.SYNC.DEFER_BLOCKING 0x0 ;  /* 0x0000000000007b1d */ /* 0x000fe20000010000 */
[----:B------:R-:W-:Y:S02]  /*25b0*/  ISETP.NE.AND P0, PT, R53, RZ, PT ;  /* 0x000000ff3500720c */ /* 0x000fe40003f05270 */
[----:B-1----:R-:W-:-:S03]  /*25c0*/  SHF.R.U32.HI R5, RZ, UR6, R45 ;  /* 0x00000006ff057c19 */ /* 0x002fc6000801162d */
[----:B------:R-:W-:Y:S01]  /*25d0*/  BSSY.RECONVERGENT B0, `(.L_x_27) ;  /* 0x0000029000007945 */ /* 0x000fe20003800200 */
[----:B------:R-:W-:Y:S01]  /*25e0*/  LOP3.LUT R5, R5, UR5, RZ, 0x30, !PT ;  /* 0x0000000505057c12 */ /* 0x000fe2000f8e30ff */
[----:B0-----:R-:W0:Y:S06]  /*25f0*/  LDS R24, [R24+0x3410] ;  /* 0x0034100018187984 */ /* 0x001e2c0000000800 */
[----:B------:R-:W-:Y:S05]  /*2600*/  @P0 BRA `(.L_x_28) ;  /* 0x0000000000940947 */ /* 0x000fea0003800000 */
[----:B------:R-:W-:-:S05]  /*2610*/  LEA R4, R3, UR4, 0x2 ;  /* 0x0000000403047c11 */ /* 0x000fca000f8e10ff */
[----:B------:R-:W0:Y:S04]  /*2620*/  LDS R13, [R4] ;  /* 0x00000000040d7984 */ /* 0x000e280000000800 */
[----:B------:R-:W1:Y:S04]  /*2630*/  LDS R15, [R4+0x400] ;  /* 0x00040000040f7984 */ /* 0x000e680000000800 */
[----:B------:R-:W2:Y:S04]  /*2640*/  LDS R17, [R4+0x800] ;  /* 0x0008000004117984 */ /* 0x000ea80000000800 */
[----:B------:R-:W3:Y:S04]  /*2650*/  LDS R19, [R4+0xc00] ;  /* 0x000c000004137984 */ /* 0x000ee80000000800 */
[----:B------:R-:W4:Y:S04]  /*2660*/  LDS R21, [R4+0x1000] ;  /* 0x0010000004157984 */ /* 0x000f280000000800 */
[----:B------:R-:W5:Y:S04]  /*2670*/  LDS R23, [R4+0x1400] ;  /* 0x0014000004177984 */ /* 0x000f680000000800 */
[----:B------:R-:W5:Y:S04]  /*2680*/  LDS R45, [R4+0x1800] ;  /* 0x00180000042d7984 */ /* 0x000f680000000800 */
[----:B------:R-:W5:Y:S04]  /*2690*/  LDS R47, [R4+0x1c00] ;  /* 0x001c0000042f7984 */ /* 0x000f680000000800 */
[----:B------:R-:W5:Y:S04]  /*26a0*/  LDS R49, [R4+0x2000] ;  /* 0x0020000004317984 */ /* 0x000f680000000800 */
[----:B------:R-:W5:Y:S04]  /*26b0*/  LDS R51, [R4+0x2400] ;  /* 0x0024000004337984 */ /* 0x000f680000000800 */
[----:B------:R-:W5:Y:S01]  /*26c0*/  LDS R8, [R4+0x2800] ;  /* 0x0028000004087984 */ /* 0x000f620000000800 */
[----:B0-----:R-:W-:-:S03]  /*26d0*/  IMAD.IADD R13, R24, 0x1, R13 ;  /* 0x00000001180d7824 */ /* 0x001fc600078e020d */
[----:B------:R-:W0:Y:S01]  /*26e0*/  LDS R9, [R4+0x2c00] ;  /* 0x002c000004097984 */ /* 0x000e220000000800 */
[----:B-1----:R-:W-:-:S03]  /*26f0*/  IMAD.IADD R15, R24, 0x1, R15 ;  /* 0x00000001180f7824 */ /* 0x002fc600078e020f */
[----:B------:R1:W-:Y:S01]  /*2700*/  STS [R4], R13 ;  /* 0x0000000d04007388 */ /* 0x0003e20000000800 */
[C---:B--2---:R-:W-:Y:S02]  /*2710*/  IMAD.IADD R17, R24.reuse, 0x1, R17 ;  /* 0x0000000118117824 */ /* 0x044fe400078e0211 */
[C---:B---3--:R-:W-:Y:S01]  /*2720*/  IMAD.IADD R19, R24.reuse, 0x1, R19 ;  /* 0x0000000118137824 */ /* 0x048fe200078e0213 */
[----:B------:R2:W-:Y:S01]  /*2730*/  STS [R4+0x400], R15 ;  /* 0x0004000f04007388 */ /* 0x0005e20000000800 */
[----:B----4-:R-:W-:-:S03]  /*2740*/  IMAD.IADD R21, R24, 0x1, R21 ;  /* 0x0000000118157824 */ /* 0x010fc600078e0215 */
[----:B------:R2:W-:Y:S01]  /*2750*/  STS [R4+0x800], R17 ;  /* 0x0008001104007388 */ /* 0x0005e20000000800 */
[----:B-----5:R-:W-:-:S03]  /*2760*/  IMAD.IADD R23, R24, 0x1, R23 ;  /* 0x0000000118177824 */ /* 0x020fc600078e0217 */
[----:B------:R2:W-:Y:S01]  /*2770*/  STS [R4+0xc00], R19 ;  /* 0x000c001304007388 */ /* 0x0005e20000000800 */
[----:B------:R-:W-:-:S03]  /*2780*/  IMAD.IADD R45, R24, 0x1, R45 ;  /* 0x00000001182d7824 */ /* 0x000fc600078e022d */
[----:B------:R2:W-:Y:S01]  /*2790*/  STS [R4+0x1000], R21 ;  /* 0x0010001504007388 */ /* 0x0005e20000000800 */
[----:B------:R-:W-:-:S03]  /*27a0*/  IMAD.IADD R47, R24, 0x1, R47 ;  /* 0x00000001182f7824 */ /* 0x000fc600078e022f */
[----:B------:R2:W-:Y:S01]  /*27b0*/  STS [R4+0x1400], R23 ;  /* 0x0014001704007388 */ /* 0x0005e20000000800 */
[----:B------:R-:W-:-:S03]  /*27c0*/  IMAD.IADD R49, R24, 0x1, R49 ;  /* 0x0000000118317824 */ /* 0x000fc600078e0231 */
[----:B------:R2:W-:Y:S01]  /*27d0*/  STS [R4+0x1800], R45 ;  /* 0x0018002d04007388 */ /* 0x0005e20000000800 */
[----:B------:R-:W-:-:S03]  /*27e0*/  IMAD.IADD R51, R24, 0x1, R51 ;  /* 0x0000000118337824 */ /* 0x000fc600078e0233 */
[----:B------:R2:W-:Y:S01]  /*27f0*/  STS [R4+0x1c00], R47 ;  /* 0x001c002f04007388 */ /* 0x0005e20000000800 */
[----:B-1----:R-:W-:-:S03]  /*2800*/  IMAD.IADD R13, R24, 0x1, R8 ;  /* 0x00000001180d7824 */ /* 0x002fc600078e0208 */
[----:B------:R2:W-:Y:S01]  /*2810*/  STS [R4+0x2000], R49 ;  /* 0x0020003104007388 */ /* 0x0005e20000000800 */
[----:B0-----:R-:W-:-:S03]  /*2820*/  IMAD.IADD R9, R24, 0x1, R9 ;  /* 0x0000000118097824 */ /* 0x001fc600078e0209 */
[----:B------:R2:W-:Y:S04]  /*2830*/  STS [R4+0x2400], R51 ;  /* 0x0024003304007388 */ /* 0x0005e80000000800 */
[----:B------:R2:W-:Y:S04]  /*2840*/  STS [R4+0x2800], R13 ;  /* 0x0028000d04007388 */ /* 0x0005e80000000800 */
[----:B------:R2:W-:Y:S02]  /*2850*/  STS [R4+0x2c00], R9 ;  /* 0x002c000904007388 */ /* 0x0005e40000000800 */
.L_x_28:
[----:B------:R-:W-:Y:S05]  /*2860*/  BSYNC.RECONVERGENT B0 ;  /* 0x0000000000007941 */ /* 0x000fea0003800200 */
.L_x_27:
[----:B------:R-:W-:Y:S01]  /*2870*/  BAR.SYNC.DEFER_BLOCKING 0x0 ;  /* 0x0000000000007b1d */ /* 0x000fe20000010000 */
[----:B------:R-:W-:Y:S01]  /*2880*/  R2P PR, R5, 0x7f ;  /* 0x0000007f05007804 */ /* 0x000fe20000000000 */
[----:B------:R-:W-:-:S04]  /*2890*/  IMAD.MOV.U32 R8, RZ, RZ, RZ ;  /* 0x000000ffff087224 */ /* 0x000fc800078e00ff */
[----:B------:R-:W-:Y:S01]  /*28a0*/  BSSY.RECONVERGENT B0, `(.L_x_29) ;  /* 0x0000026000007945 */ /* 0x000fe20003800200 */
[----:B--2---:R-:W1:Y:S07]  /*28b0*/  S2R R23, SR_LEMASK ;  /* 0x0000000000177919 */ /* 0x004e6e0000003a00 */
[----:B------:R-:W-:Y:S02]  /*28c0*/  VOTE.ANY R4, PT, P0 ;  /* 0x0000000000047806 */ /* 0x000fe400000e0100 */
[----:B------:R-:W-:-:S02]  /*28d0*/  VOTE.ANY R9, PT, P1 ;  /* 0x0000000000097806 */ /* 0x000fc400008e0100 */
[----:B------:R-:W-:Y:S02]  /*28e0*/  @!P0 LOP3.LUT R4, RZ, R4, RZ, 0x33, !PT ;  /* 0x00000004ff048212 */ /* 0x000fe400078e33ff */
[----:B------:R-:W-:Y:S02]  /*28f0*/  VOTE.ANY R13, PT, P2 ;  /* 0x00000000000d7806 */ /* 0x000fe400010e0100 */
[----:B------:R-:W-:Y:S02]  /*2900*/  @!P1 LOP3.LUT R9, RZ, R9, RZ, 0x33, !PT ;  /* 0x00000009ff099212 */ /* 0x000fe400078e33ff */
[----:B------:R-:W-:Y:S02]  /*2910*/  VOTE.ANY R15, PT, P3 ;  /* 0x00000000000f7806 */ /* 0x000fe400018e0100 */
[----:B------:R-:W-:Y:S02]  /*2920*/  @!P2 LOP3.LUT R13, RZ, R13, RZ, 0x33, !PT ;  /* 0x0000000dff0da212 */ /* 0x000fe400078e33ff */
[----:B------:R-:W-:-:S02]  /*2930*/  LOP3.LUT R4, R9, R4, RZ, 0xc0, !PT ;  /* 0x0000000409047212 */ /* 0x000fc400078ec0ff */
[----:B------:R-:W-:Y:S02]  /*2940*/  @!P3 LOP3.LUT R15, RZ, R15, RZ, 0x33, !PT ;  /* 0x0000000fff0fb212 */ /* 0x000fe400078e33ff */
[----:B------:R-:W-:Y:S02]  /*2950*/  LOP3.LUT R4, R13, R4, RZ, 0xc0, !PT ;  /* 0x000000040d047212 */ /* 0x000fe400078ec0ff */
[----:B------:R-:W-:Y:S02]  /*2960*/  VOTE.ANY R9, PT, P4 ;  /* 0x0000000000097806 */ /* 0x000fe400020e0100 */
[----:B------:R-:W-:Y:S02]  /*2970*/  LOP3.LUT P0, RZ, R5, 0x80, RZ, 0xc0, !PT ;  /* 0x0000008005ff7812 */ /* 0x000fe4000780c0ff */
[----:B------:R-:W-:Y:S02]  /*2980*/  LOP3.LUT R4, R15, R4, RZ, 0xc0, !PT ;  /* 0x000000040f047212 */ /* 0x000fe400078ec0ff */
[----:B------:R-:W-:-:S02]  /*2990*/  VOTE.ANY R13, PT, P5 ;  /* 0x00000000000d7806 */ /* 0x000fc400028e0100 */
[----:B------:R-:W-:Y:S02]  /*29a0*/  @!P4 LOP3.LUT R9, RZ, R9, RZ, 0x33, !PT ;  /* 0x00000009ff09c212 */ /* 0x000fe400078e33ff */
[----:B------:R-:W-:Y:S02]  /*29b0*/  @!P5 LOP3.LUT R13, RZ, R13, RZ, 0x33, !PT ;  /* 0x0000000dff0dd212 */ /* 0x000fe400078e33ff */
[----:B------:R-:W-:Y:S02]  /*29c0*/  LOP3.LUT R4, R9, R4, RZ, 0xc0, !PT ;  /* 0x0000000409047212 */ /* 0x000fe400078ec0ff */
[----:B------:R-:W-:Y:S02]  /*29d0*/  VOTE.ANY R9, PT, P6 ;  /* 0x0000000000097806 */ /* 0x000fe400030e0100 */
[----:B------:R-:W-:Y:S02]  /*29e0*/  LOP3.LUT R4, R13, R4, RZ, 0xc0, !PT ;  /* 0x000000040d047212 */ /* 0x000fe400078ec0ff */
[----:B------:R-:W-:-:S02]  /*29f0*/  VOTE.ANY R13, PT, P0 ;  /* 0x00000000000d7806 */ /* 0x000fc400000e0100 */
[----:B------:R-:W-:Y:S02]  /*2a00*/  @!P6 LOP3.LUT R9, RZ, R9, RZ, 0x33, !PT ;  /* 0x00000009ff09e212 */ /* 0x000fe400078e33ff */
[----:B------:R-:W-:Y:S02]  /*2a10*/  @!P0 LOP3.LUT R13, RZ, R13, RZ, 0x33, !PT ;  /* 0x0000000dff0d8212 */ /* 0x000fe400078e33ff */
[----:B------:R-:W-:Y:S02]  /*2a20*/  LOP3.LUT R4, R9, R4, RZ, 0xc0, !PT ;  /* 0x0000000409047212 */ /* 0x000fe400078ec0ff */
[----:B------:R-:W-:Y:S02]  /*2a30*/  SHF.R.U32.HI R9, RZ, UR6, R6 ;  /* 0x00000006ff097c19 */ /* 0x000fe40008011606 */
[----:B------:R-:W-:Y:S01]  /*2a40*/  LOP3.LUT R10, R13, R4, RZ, 0xc0, !PT ;  /* 0x000000040d0a7212 */ /* 0x000fe200078ec0ff */
[----:B------:R-:W-:Y:S01]  /*2a50*/  IMAD.SHL.U32 R4, R3, 0x20, RZ ;  /* 0x0000002003047824 */ /* 0x000fe200078e00ff */
[----:B------:R-:W-:-:S02]  /*2a60*/  LOP3.LUT R9, R9, UR5, RZ, 0x30, !PT ;  /* 0x0000000509097c12 */ /* 0x000fc4000f8e30ff */
[----:B------:R-:W2:Y:S01]  /*2a70*/  FLO.U32 R15, R10 ;  /* 0x0000000a000f7300 */ /* 0x000ea200000e0000 */
[----:B-1----:R-:W-:Y:S02]  /*2a80*/  LOP3.LUT R14, R23, R10, RZ, 0xc0, !PT ;  /* 0x0000000a170e7212 */ /* 0x002fe400078ec0ff */
[----:B------:R-:W-:-:S05]  /*2a90*/  LOP3.LUT R4, R4, 0x7c00, RZ, 0xc0, !PT ;  /* 0x00007c0004047812 */ /* 0x000fca00078ec0ff */
[----:B------:R-:W1:Y:S01]  /*2aa0*/  POPC R14, R14 ;  /* 0x0000000e000e7309 */ /* 0x000e620000000000 */
[----:B------:R-:W-:Y:S01]  /*2ab0*/  VIADD R22, R4, UR4 ;  /* 0x0000000404167c36 */ /* 0x000fe20008000000 */
[----:B--2---:R-:W-:-:S13]  /*2ac0*/  ISETP.NE.AND P0, PT, R46, R15, PT ;  /* 0x0000000f2e00720c */ /* 0x004fda0003f05270 */
[----:B-1----:R-:W-:Y:S05]  /*2ad0*/  @P0 BRA `(.L_x_30) ;  /* 0x0000000000080947 */ /* 0x002fea0003800000 */
[----:B------:R-:W-:-:S05]  /*2ae0*/  IMAD R5, R5, 0x4, R22 ;  /* 0x0000000405057824 */ /* 0x000fca00078e0216 */
[----:B------:R1:W2:Y:S02]  /*2af0*/  ATOMS.ADD R8, [R5], R14 ;  /* 0x0000000e0508738c */ /* 0x0002a40000000000 */
.L_x_30:
[----:B------:R-:W-:Y:S05]  /*2b00*/  BSYNC.RECONVERGENT B0 ;  /* 0x0000000000007941 */ /* 0x000fea0003800200 */
.L_x_29:
[----:B------:R-:W-:Y:S01]  /*2b10*/  R2P PR, R9, 0x7f ;  /* 0x0000007f09007804 */ /* 0x000fe20000000000 */
[----:B--2---:R2:W3:Y:S01]  /*2b20*/  SHFL.IDX PT, R8, R8, R15, 0x1f ;  /* 0x00001f0f08087589 */ /* 0x0044e200000e0000 */
[----:B------:R-:W-:Y:S01]  /*2b30*/  BSSY.RECONVERGENT B0, `(.L_x_31) ;  /* 0x0000023000007945 */ /* 0x000fe20003800200 */
[----:B------:R-:W-:-:S10]  /*2b40*/  IMAD.MOV.U32 R12, RZ, RZ, RZ ;  /* 0x000000ffff0c7224 */ /* 0x000fd400078e00ff */
[----:B------:R-:W-:Y:S02]  /*2b50*/  VOTE.ANY R4, PT, P0 ;  /* 0x0000000000047806 */ /* 0x000fe400000e0100 */
[----:B-1----:R-:W-:Y:S02]  /*2b60*/  VOTE.ANY R5, PT, P1 ;  /* 0x0000000000057806 */ /* 0x002fe400008e0100 */
[----:B------:R-:W-:Y:S02]  /*2b70*/  @!P0 LOP3.LUT R4, RZ, R4, RZ, 0x33, !PT ;  /* 0x00000004ff048212 */ /* 0x000fe400078e33ff */
[----:B------:R-:W-:Y:S02]  /*2b80*/  VOTE.ANY R13, PT, P2 ;  /* 0x00000000000d7806 */ /* 0x000fe400010e0100 */
[----:B------:R-:W-:Y:S02]  /*2b90*/  @!P1 LOP3.LUT R5, RZ, R5, RZ, 0x33, !PT ;  /* 0x00000005ff059212 */ /* 0x000fe400078e33ff */
[----:B------:R-:W-:-:S02]  /*2ba0*/  @!P2 LOP3.LUT R13, RZ, R13, RZ, 0x33, !PT ;  /* 0x0000000dff0da212 */ /* 0x000fc400078e33ff */
[----:B------:R-:W-:Y:S02]  /*2bb0*/  LOP3.LUT R4, R5, R4, RZ, 0xc0, !PT ;  /* 0x0000000405047212 */ /* 0x000fe400078ec0ff */
[----:B------:R-:W-:Y:S02]  /*2bc0*/  VOTE.ANY R5, PT, P3 ;  /* 0x0000000000057806 */ /* 0x000fe400018e0100 */
[----:B------:R-:W-:Y:S02]  /*2bd0*/  LOP3.LUT R4, R13, R4, RZ, 0xc0, !PT ;  /* 0x000000040d047212 */ /* 0x000fe400078ec0ff */
[----:B------:R-:W-:Y:S02]  /*2be0*/  LOP3.LUT P0, RZ, R9, 0x80, RZ, 0xc0, !PT ;  /* 0x0000008009ff7812 */ /* 0x000fe4000780c0ff */
[----:B------:R-:W-:Y:S02]  /*2bf0*/  VOTE.ANY R13, PT, P4 ;  /* 0x00000000000d7806 */ /* 0x000fe400020e0100 */
[----:B------:R-:W-:-:S02]  /*2c00*/  @!P3 LOP3.LUT R5, RZ, R5, RZ, 0x33, !PT ;  /* 0x00000005ff05b212 */ /* 0x000fc400078e33ff */
[----:B------:R-:W-:Y:S02]  /*2c10*/  @!P4 LOP3.LUT R13, RZ, R13, RZ, 0x33, !PT ;  /* 0x0000000dff0dc212 */ /* 0x000fe400078e33ff */
[----:B------:R-:W-:Y:S02]  /*2c20*/  LOP3.LUT R4, R5, R4, RZ, 0xc0, !PT ;  /* 0x0000000405047212 */ /* 0x000fe400078ec0ff */
[----:B------:R-:W-:Y:S02]  /*2c30*/  VOTE.ANY R5, PT, P5 ;  /* 0x0000000000057806 */ /* 0x000fe400028e0100 */
[----:B------:R-:W-:Y:S02]  /*2c40*/  LOP3.LUT R4, R13, R4, RZ, 0xc0, !PT ;  /* 0x000000040d047212 */ /* 0x000fe400078ec0ff */
[----:B------:R-:W-:Y:S02]  /*2c50*/  VOTE.ANY R13, PT, P6 ;  /* 0x00000000000d7806 */ /* 0x000fe400030e0100 */
[----:B------:R-:W-:-:S02]  /*2c60*/  @!P5 LOP3.LUT R5, RZ, R5, RZ, 0x33, !PT ;  /* 0x00000005ff05d212 */ /* 0x000fc400078e33ff */
[----:B------:R-:W-:Y:S02]  /*2c70*/  VOTE.ANY R17, PT, P0 ;  /* 0x0000000000117806 */ /* 0x000fe400000e0100 */
[----:B------:R-:W-:Y:S02]  /*2c80*/  @!P6 LOP3.LUT R13, RZ, R13, RZ, 0x33, !PT ;  /* 0x0000000dff0de212 */ /* 0x000fe400078e33ff */
[----:B------:R-:W-:Y:S02]  /*2c90*/  LOP3.LUT R4, R5, R4, RZ, 0xc0, !PT ;  /* 0x0000000405047212 */ /* 0x000fe400078ec0ff */
[----:B------:R-:W-:Y:S02]  /*2ca0*/  @!P0 LOP3.LUT R17, RZ, R17, RZ, 0x33, !PT ;  /* 0x00000011ff118212 */ /* 0x000fe400078e33ff */
[----:B------:R-:W-:-:S04]  /*2cb0*/  LOP3.LUT R4, R13, R4, RZ, 0xc0, !PT ;  /* 0x000000040d047212 */ /* 0x000fc800078ec0ff */
[----:B------:R-:W-:Y:S02]  /*2cc0*/  LOP3.LUT R4, R17, R4, RZ, 0xc0, !PT ;  /* 0x0000000411047212 */ /* 0x000fe400078ec0ff */
[----:B------:R-:W-:Y:S02]  /*2cd0*/  SHF.R.U32.HI R17, RZ, UR6, R0 ;  /* 0x00000006ff117c19 */ /* 0x000fe40008011600 */
[----:B------:R-:W1:Y:S01]  /*2ce0*/  FLO.U32 R5, R4 ;  /* 0x0000000400057300 */ /* 0x000e6200000e0000 */
[----:B------:R-:W-:Y:S02]  /*2cf0*/  LOP3.LUT R13, R23, R4, RZ, 0xc0, !PT ;  /* 0x00000004170d7212 */ /* 0x000fe400078ec0ff */
[----:B------:R-:W-:-:S05]  /*2d00*/  LOP3.LUT R17, R17, UR5, RZ, 0x30, !PT ;  /* 0x0000000511117c12 */ /* 0x000fca000f8e30ff */
[----:B------:R-:W4:Y:S01]  /*2d10*/  POPC R13, R13 ;  /* 0x0000000d000d7309 */ /* 0x000f220000000000 */
[----:B-1----:R-:W-:-:S13]  /*2d20*/  ISETP.NE.AND P0, PT, R46, R5, PT ;  /* 0x000000052e00720c */ /* 0x002fda0003f05270 */
[----:B--234-:R-:W-:Y:S05]  /*2d30*/  @P0 BRA `(.L_x_32) ;  /* 0x0000000000080947 */ /* 0x01cfea0003800000 */
[----:B------:R-:W-:-:S06]  /*2d40*/  IMAD R12, R9, 0x4, R22 ;  /* 0x00000004090c7824 */ /* 0x000fcc00078e0216 */
[----:B------:R1:W2:Y:S02]  /*2d50*/  ATOMS.ADD R12, [R12], R13 ;  /* 0x0000000d0c0c738c */ /* 0x0002a40000000000 */
.L_x_32:
[----:B------:R-:W-:Y:S05]  /*2d60*/  BSYNC.RECONVERGENT B0 ;  /* 0x0000000000007941 */ /* 0x000fea0003800200 */
.L_x_31:
[----:B------:R-:W-:Y:S01]  /*2d70*/  R2P PR, R17, 0x7f ;  /* 0x0000007f11007804 */ /* 0x000fe20000000000 */
[----:B--2---:R2:W3:Y:S01]  /*2d80*/  SHFL.IDX PT, R12, R12, R5, 0x1f ;  /* 0x00001f050c0c7589 */ /* 0x0044e200000e0000 */
[----:B------:R-:W-:Y:S11]  /*2d90*/  BSSY.RECONVERGENT B0, `(.L_x_33) ;  /* 0x0000023000007945 */ /* 0x000ff60003800200 */
[----:B------:R-:W-:-:S02]  /*2da0*/  VOTE.ANY R0, PT, P0 ;  /* 0x0000000000007806 */ /* 0x000fc400000e0100 */
[----:B------:R-:W-:Y:S02]  /*2db0*/  VOTE.ANY R9, PT, P1 ;  /* 0x0000000000097806 */ /* 0x000fe400008e0100 */
[----:B------:R-:W-:Y:S02]  /*2dc0*/  @!P0 LOP3.LUT R0, RZ, R0, RZ, 0x33, !PT ;  /* 0x00000000ff008212 */ /* 0x000fe400078e33ff */
[----:B------:R-:W-:Y:S02]  /*2dd0*/  VOTE.ANY R15, PT, P2 ;  /* 0x00000000000f7806 */ /* 0x000fe400010e0100 */
[----:B------:R-:W-:Y:S02]  /*2de0*/  @!P1 LOP3.LUT R9, RZ, R9, RZ, 0x33, !PT ;  /* 0x00000009ff099212 */ /* 0x000fe400078e33ff */
[----:B------:R-:W-:Y:S02]  /*2df0*/  @!P2 LOP3.LUT R15, RZ, R15, RZ, 0x33, !PT ;  /* 0x0000000fff0fa212 */ /* 0x000fe400078e33ff */
[----:B------:R-:W-:-:S02]  /*2e00*/  LOP3.LUT R0, R9, R0, RZ, 0xc0, !PT ;  /* 0x0000000009007212 */ /* 0x000fc400078ec0ff */
[----:B------:R-:W-:Y:S02]  /*2e10*/  VOTE.ANY R9, PT, P3 ;  /* 0x0000000000097806 */ /* 0x000fe400018e0100 */
[----:B------:R-:W-:Y:S02]  /*2e20*/  LOP3.LUT R0, R15, R0, RZ, 0xc0, !PT ;  /* 0x000000000f007212 */ /* 0x000fe400078ec0ff */
[----:B------:R-:W-:Y:S02]  /*2e30*/  LOP3.LUT P0, RZ, R17, 0x80, RZ, 0xc0, !PT ;  /* 0x0000008011ff7812 */ /* 0x000fe4000780c0ff */
[----:B------:R-:W-:Y:S02]  /*2e40*/  VOTE.ANY R15, PT, P4 ;  /* 0x00000000000f7806 */ /* 0x000fe400020e0100 */
[----:B------:R-:W-:Y:S02]  /*2e50*/  @!P3 LOP3.LUT R9, RZ, R9, RZ, 0x33, !PT ;  /* 0x00000009ff09b212 */ /* 0x000fe400078e33ff */
[----:B------:R-:W-:-:S02]  /*2e60*/  @!P4 LOP3.LUT R15, RZ, R15, RZ, 0x33, !PT ;  /* 0x0000000fff0fc212 */ /* 0x000fc400078e33ff */
[----:B------:R-:W-:Y:S02]  /*2e70*/  LOP3.LUT R0, R9, R0, RZ, 0xc0, !PT ;  /* 0x0000000009007212 */ /* 0x000fe400078ec0ff */
[----:B------:R-:W-:Y:S02]  /*2e80*/  VOTE.ANY R9, PT, P5 ;  /* 0x0000000000097806 */ /* 0x000fe400028e0100 */
[----:B------:R-:W-:Y:S02]  /*2e90*/  LOP3.LUT R0, R15, R0, RZ, 0xc0, !PT ;  /* 0x000000000f007212 */ /* 0x000fe400078ec0ff */
[----:B------:R-:W-:Y:S02]  /*2ea0*/  VOTE.ANY R15, PT, P6 ;  /* 0x00000000000f7806 */ /* 0x000fe400030e0100 */
[----:B------:R-:W-:Y:S02]  /*2eb0*/  @!P5 LOP3.LUT R9, RZ, R9, RZ, 0x33, !PT ;  /* 0x00000009ff09d212 */ /* 0x000fe400078e33ff */
[----:B------:R-:W-:-:S02]  /*2ec0*/  VOTE.ANY R19, PT, P0 ;  /* 0x0000000000137806 */ /* 0x000fc400000e0100 */
[----:B------:R-:W-:Y:S02]  /*2ed0*/  @!P6 LOP3.LUT R15, RZ, R15, RZ, 0x33, !PT ;  /* 0x0000000fff0fe212 */ /* 0x000fe400078e33ff */
[----:B------:R-:W-:Y:S02]  /*2ee0*/  LOP3.LUT R0, R9, R0, RZ, 0xc0, !PT ;  /* 0x0000000009007212 */ /* 0x000fe400078ec0ff */
[----:B------:R-:W-:Y:S02]  /*2ef0*/  @!P0 LOP3.LUT R19, RZ, R19, RZ, 0x33, !PT ;  /* 0x00000013ff138212 */ /* 0x000fe400078e33ff */
[----:B------:R-:W-:Y:S02]  /*2f00*/  LOP3.LUT R0, R15, R0, RZ, 0xc0, !PT ;  /* 0x000000000f007212 */ /* 0x000fe400078ec0ff */
[----:B------:R-:W-:Y:S02]  /*2f10*/  SHF.R.U32.HI R15, RZ, UR6, R41 ;  /* 0x00000006ff0f7c19 */ /* 0x000fe40008011629 */
[----:B------:R-:W-:Y:S01]  /*2f20*/  LOP3.LUT R4, R19, R0, RZ, 0xc0, !PT ;  /* 0x0000000013047212 */ /* 0x000fe200078ec0ff */
[----:B------:R-:W-:Y:S01]  /*2f30*/  IMAD.MOV.U32 R0, RZ, RZ, RZ ;  /* 0x000000ffff007224 */ /* 0x000fe200078e00ff */
[----:B------:R-:W-:-:S02]  /*2f40*/  LOP3.LUT R15, R15, UR5, RZ, 0x30, !PT ;  /* 0x000000050f0f7c12 */ /* 0x000fc4000f8e30ff */
[----:B------:R-:W4:Y:S01]  /*2f50*/  FLO.U32 R51, R4 ;  /* 0x0000000400337300 */ /* 0x000f2200000e0000 */
[----:B------:R-:W-:-:S07]  /*2f60*/  LOP3.LUT R10, R23, R4, RZ, 0xc0, !PT ;  /* 0x00000004170a7212 */ /* 0x000fce00078ec0ff */
[----:B------:R-:W0:Y:S01]  /*2f70*/  POPC R10, R10 ;  /* 0x0000000a000a7309 */ /* 0x000e220000000000 */
[----:B----4-:R-:W-:-:S13]  /*2f80*/  ISETP.NE.AND P0, PT, R46, R51, PT ;  /* 0x000000332e00720c */ /* 0x010fda0003f05270 */
[----:B0-23--:R-:W-:Y:S05]  /*2f90*/  @P0 BRA `(.L_x_34) ;  /* 0x0000000000080947 */ /* 0x00dfea0003800000 */
[----:B------:R-:W-:-:S05]  /*2fa0*/  IMAD R17, R17, 0x4, R22 ;  /* 0x0000000411117824 */ /* 0x000fca00078e0216 */
[----:B------:R0:W2:Y:S02]  /*2fb0*/  ATOMS.ADD R0, [R17], R10 ;  /* 0x0000000a1100738c */ /* 0x0000a40000000000 */
.L_x_34:
[----:B------:R-:W-:Y:S05]  /*2fc0*/  BSYNC.RECONVERGENT B0 ;  /* 0x0000000000007941 */ /* 0x000fea0003800200 */
.L_x_33:
        /* <DEDUP_REMOVED lines=21> */
[----:B0-----:R-:W-:-:S02]  /*3120*/  VOTE.ANY R17, PT, P0 ;  /* 0x0000000000117806 */ /* 0x001fc400000e0100 */
[----:B------:R-:W-:Y:S02]  /*3130*/  @!P6 LOP3.LUT R9, RZ, R9, RZ, 0x33, !PT ;  /* 0x00000009ff09e212 */ /* 0x000fe400078e33ff */
[----:B------:R-:W-:Y:S02]  /*3140*/  LOP3.LUT R4, R5, R4, RZ, 0xc0, !PT ;  /* 0x0000000405047212 */ /* 0x000fe400078ec0ff */
[----:B------:R-:W-:Y:S02]  /*3150*/  @!P0 LOP3.LUT R17, RZ, R17, RZ, 0x33, !PT ;  /* 0x00000011ff118212 */ /* 0x000fe400078e33ff */
[----:B------:R-:W-:-:S04]  /*3160*/  LOP3.LUT R4, R9, R4, RZ, 0xc0, !PT ;  /* 0x0000000409047212 */ /* 0x000fc800078ec0ff */
[----:B------:R-:W-:Y:S01]  /*3170*/  LOP3.LUT R6, R17, R4, RZ, 0xc0, !PT ;  /* 0x0000000411067212 */ /* 0x000fe200078ec0ff */
[----:B------:R-:W-:Y:S01]  /*3180*/  IMAD.MOV.U32 R4, RZ, RZ, RZ ;  /* 0x000000ffff047224 */ /* 0x000fe200078e00ff */
[----:B------:R-:W-:Y:S02]  /*3190*/  SHF.R.U32.HI R17, RZ, UR6, R40 ;  /* 0x00000006ff117c19 */ /* 0x000fe40008011628 */
[----:B------:R-:W0:Y:S01]  /*31a0*/  FLO.U32 R45, R6 ;  /* 0x00000006002d7300 */ /* 0x000e2200000e0000 */
[----:B------:R-:W-:Y:S02]  /*31b0*/  LOP3.LUT R9, R23, R6, RZ, 0xc0, !PT ;  /* 0x0000000617097212 */ /* 0x000fe400078ec0ff */
[----:B------:R-:W-:-:S05]  /*31c0*/  LOP3.LUT R17, R17, UR5, RZ, 0x30, !PT ;  /* 0x0000000511117c12 */ /* 0x000fca000f8e30ff */
[----:B------:R-:W4:Y:S01]  /*31d0*/  POPC R9, R9 ;  /* 0x0000000900097309 */ /* 0x000f220000000000 */
[----:B0-----:R-:W-:-:S13]  /*31e0*/  ISETP.NE.AND P0, PT, R46, R45, PT ;  /* 0x0000002d2e00720c */ /* 0x001fda0003f05270 */
[----:B--234-:R-:W-:Y:S05]  /*31f0*/  @P0 BRA `(.L_x_36) ;  /* 0x0000000000080947 */ /* 0x01cfea0003800000 */
[----:B------:R-:W-:-:S06]  /*3200*/  IMAD R4, R15, 0x4, R22 ;  /* 0x000000040f047824 */ /* 0x000fcc00078e0216 */
[----:B------:R0:W2:Y:S02]  /*3210*/  ATOMS.ADD R4, [R4], R9 ;  /* 0x000000090404738c */ /* 0x0000a40000000000 */
.L_x_36:
[----:B------:R-:W-:Y:S05]  /*3220*/  BSYNC.RECONVERGENT B0 ;  /* 0x0000000000007941 */ /* 0x000fea0003800200 */
.L_x_35:
[----:B------:R-:W-:Y:S01]  /*3230*/  R2P PR, R17, 0x7f ;  /* 0x0000007f11007804 */ /* 0x000fe20000000000 */
[----:B--2---:R2:W3:Y:S01]  /*3240*/  SHFL.IDX PT, R45, R4, R45, 0x1f ;  /* 0x00001f2d042d7589 */ /* 0x0044e200000e0000 */
[----:B------:R-:W-:Y:S01]  /*3250*/  BSSY.RECONVERGENT B0, `(.L_x_37) ;  /* 0x0000023000007945 */ /* 0x000fe20003800200 */
[----:B------:R-:W-:-:S10]  /*3260*/  IMAD.MOV.U32 R6, RZ, RZ, RZ ;  /* 0x000000ffff067224 */ /* 0x000fd400078e00ff */
[----:B------:R-:W-:Y:S02]  /*3270*/  VOTE.ANY R0, PT, P0 ;  /* 0x0000000000007806 */ /* 0x000fe400000e0100 */
[----:B------:R-:W-:Y:S02]  /*3280*/  VOTE.ANY R5, PT, P1 ;  /* 0x0000000000057806 */ /* 0x000fe400008e0100 */
        /* <DEDUP_REMOVED lines=20> */
[----:B------:R-:W-:Y:S02]  /*33d0*/  LOP3.LUT R0, R15, R0, RZ, 0xc0, !PT ;  /* 0x000000000f007212 */ /* 0x000fe400078ec0ff */
[----:B------:R-:W-:-:S02]  /*33e0*/  SHF.R.U32.HI R15, RZ, UR6, R39 ;  /* 0x00000006ff0f7c19 */ /* 0x000fc40008011627 */
[----:B------:R-:W-:Y:S02]  /*33f0*/  LOP3.LUT R0, R19, R0, RZ, 0xc0, !PT ;  /* 0x0000000013007212 */ /* 0x000fe400078ec0ff */
[----:B------:R-:W-:Y:S02]  /*3400*/  LOP3.LUT R15, R15, UR5, RZ, 0x30, !PT ;  /* 0x000000050f0f7c12 */ /* 0x000fe4000f8e30ff */
[----:B------:R-:W4:Y:S01]  /*3410*/  FLO.U32 R19, R0 ;  /* 0x0000000000137300 */ /* 0x000f2200000e0000 */
[----:B------:R-:W-:-:S07]  /*3420*/  LOP3.LUT R5, R23, R0, RZ, 0xc0, !PT ;  /* 0x0000000017057212 */ /* 0x000fce00078ec0ff */
[----:B------:R-:W0:Y:S01]  /*3430*/  POPC R5, R5 ;  /* 0x0000000500057309 */ /* 0x000e220000000000 */
[----:B----4-:R-:W-:-:S13]  /*3440*/  ISETP.NE.AND P0, PT, R46, R19, PT ;  /* 0x000000132e00720c */ /* 0x010fda0003f05270 */
[----:B0-23--:R-:W-:Y:S05]  /*3450*/  @P0 BRA `(.L_x_38) ;  /* 0x0000000000080947 */ /* 0x00dfea0003800000 */
[----:B------:R-:W-:-:S06]  /*3460*/  IMAD R6, R17, 0x4, R22 ;  /* 0x0000000411067824 */ /* 0x000fcc00078e0216 */
[----:B------:R0:W2:Y:S02]  /*3470*/  ATOMS.ADD R6, [R6], R5 ;  /* 0x000000050606738c */ /* 0x0000a40000000000 */
.L_x_38:
[----:B------:R-:W-:Y:S05]  /*3480*/  BSYNC.RECONVERGENT B0 ;  /* 0x0000000000007941 */ /* 0x000fea0003800200 */
.L_x_37:
        /* <DEDUP_REMOVED lines=37> */
.L_x_40:
[----:B------:R-:W-:Y:S05]  /*36e0*/  BSYNC.RECONVERGENT B0 ;  /* 0x0000000000007941 */ /* 0x000fea0003800200 */
.L_x_39:
[----:B------:R-:W-:Y:S01]  /*36f0*/  R2P PR, R17, 0x7f ;  /* 0x0000007f11007804 */ /* 0x000fe20000000000 */
[----:B--2---:R2:W3:Y:S01]  /*3700*/  SHFL.IDX PT, R47, R0, R47, 0x1f ;  /* 0x00001f2f002f7589 */ /* 0x0044e200000e0000 */
[----:B------:R-:W-:Y:S11]  /*3710*/  BSSY.RECONVERGENT B0, `(.L_x_41) ;  /* 0x0000021000007945 */ /* 0x000ff60003800200 */
[----:B0-----:R-:W-:-:S02]  /*3720*/  VOTE.ANY R15, PT, P0 ;  /* 0x00000000000f7806 */ /* 0x001fc400000e0100 */
        /* <DEDUP_REMOVED lines=19> */
[----:B------:R-:W-:Y:S01]  /*3860*/  LOP3.LUT R15, R16, R15, RZ, 0xc0, !PT ;  /* 0x0000000f100f7212 */ /* 0x000fe200078ec0ff */
[----:B------:R-:W-:Y:S01]  /*3870*/  IMAD.MOV.U32 R16, RZ, RZ, RZ ;  /* 0x000000ffff107224 */ /* 0x000fe200078e00ff */
[----:B------:R-:W-:Y:S02]  /*3880*/  @!P0 LOP3.LUT R20, RZ, R20, RZ, 0x33, !PT ;  /* 0x00000014ff148212 */ /* 0x000fe400078e33ff */
[----:B------:R-:W-:-:S04]  /*3890*/  LOP3.LUT R15, R18, R15, RZ, 0xc0, !PT ;  /* 0x0000000f120f7212 */ /* 0x000fc800078ec0ff */
[----:B------:R-:W-:-:S04]  /*38a0*/  LOP3.LUT R20, R20, R15, RZ, 0xc0, !PT ;  /* 0x0000000f14147212 */ /* 0x000fc800078ec0ff */
[----:B------:R-:W0:Y:S01]  /*38b0*/  FLO.U32 R49, R20 ;  /* 0x0000001400317300 */ /* 0x000e2200000e0000 */
[----:B------:R-:W-:-:S07]  /*38c0*/  LOP3.LUT R50, R23, R20, RZ, 0xc0, !PT ;  /* 0x0000001417327212 */ /* 0x000fce00078ec0ff */
[----:B------:R-:W4:Y:S01]  /*38d0*/  POPC R50, R50 ;  /* 0x0000003200327309 */ /* 0x000f220000000000 */
[----:B0-----:R-:W-:-:S13]  /*38e0*/  ISETP.NE.AND P0, PT, R46, R49, PT ;  /* 0x000000312e00720c */ /* 0x001fda0003f05270 */
[----:B--234-:R-:W-:Y:S05]  /*38f0*/  @P0 BRA `(.L_x_42) ;  /* 0x0000000000080947 */ /* 0x01cfea0003800000 */
[----:B------:R-:W-:-:S05]  /*3900*/  IMAD R17, R17, 0x4, R22 ;  /* 0x0000000411117824 */ /* 0x000fca00078e0216 */
[----:B------:R0:W2:Y:S02]  /*3910*/  ATOMS.ADD R16, [R17], R50 ;  /* 0x000000321110738c */ /* 0x0000a40000000000 */
.L_x_42:
[----:B------:R-:W-:Y:S05]  /*3920*/  BSYNC.RECONVERGENT B0 ;  /* 0x0000000000007941 */ /* 0x000fea0003800200 */
.L_x_41:
[----:B------:R-:W-:Y:S01]  /*3930*/  R2P PR, R11, 0x7f ;  /* 0x0000007f0b007804 */ /* 0x000fe20000000000 */
[----:B--2---:R2:W3:Y:S01]  /*3940*/  SHFL.IDX PT, R49, R16, R49, 0x1f ;  /* 0x00001f3110317589 */ /* 0x0044e200000e0000 */
[----:B------:R-:W-:Y:S01]  /*3950*/  BSSY.RECONVERGENT B0, `(.L_x_43) ;  /* 0x0000021000007945 */ /* 0x000fe20003800200 */
[----:B------:R-:W-:-:S10]  /*3960*/  IMAD.MOV.U32 R20, RZ, RZ, RZ ;  /* 0x000000ffff147224 */ /* 0x000fd400078e00ff */
[----:B------:R-:W-:Y:S02]  /*3970*/  VOTE.ANY R0, PT, P0 ;  /* 0x0000000000007806 */ /* 0x000fe400000e0100 */
[----:B------:R-:W-:Y:S02]  /*3980*/  VOTE.ANY R15, PT, P1 ;  /* 0x00000000000f7806 */ /* 0x000fe400008e0100 */
[----:B------:R-:W-:Y:S02]  /*3990*/  @!P0 LOP3.LUT R0, RZ, R0, RZ, 0x33, !PT ;  /* 0x00000000ff008212 */ /* 0x000fe400078e33ff */
[----:B0-----:R-:W-:Y:S02]  /*39a0*/  VOTE.ANY R17, PT, P2 ;  /* 0x0000000000117806 */ /* 0x001fe400010e0100 */
        /* <DEDUP_REMOVED lines=25> */
[----:B------:R-:W-:-:S06]  /*3b40*/  IMAD R20, R11, 0x4, R22 ;  /* 0x000000040b147824 */ /* 0x000fcc00078e0216 */
[----:B------:R0:W2:Y:S02]  /*3b50*/  ATOMS.ADD R20, [R20], R21 ;  /* 0x000000151414738c */ /* 0x0000a40000000000 */
.L_x_44:
[----:B------:R-:W-:Y:S05]  /*3b60*/  BSYNC.RECONVERGENT B0 ;  /* 0x0000000000007941 */ /* 0x000fea0003800200 */
.L_x_43:
[----:B------:R-:W-:Y:S01]  /*3b70*/  R2P PR, R7, 0x7f ;  /* 0x0000007f07007804 */ /* 0x000fe20000000000 */
[----:B--2---:R2:W3:Y:S01]  /*3b80*/  SHFL.IDX PT, R20, R20, R15, 0x1f ;  /* 0x00001f0f14147589 */ /* 0x0044e200000e0000 */
[----:B------:R-:W-:Y:S01]  /*3b90*/  BSSY.RECONVERGENT B0, `(.L_x_45) ;  /* 0x0000023000007945 */ /* 0x000fe20003800200 */
[----:B------:R-:W-:-:S10]  /*3ba0*/  IMAD.MOV.U32 R16, RZ, RZ, RZ ;  /* 0x000000ffff107224 */ /* 0x000fd400078e00ff */
[----:B------:R-:W-:Y:S02]  /*3bb0*/  VOTE.ANY R0, PT, P0 ;  /* 0x0000000000007806 */ /* 0x000fe400000e0100 */
[----:B------:R-:W-:Y:S02]  /*3bc0*/  VOTE.ANY R11, PT, P1 ;  /* 0x00000000000b7806 */ /* 0x000fe400008e0100 */
[----:B------:R-:W-:Y:S02]  /*3bd0*/  @!P0 LOP3.LUT R0, RZ, R0, RZ, 0x33, !PT ;  /* 0x00000000ff008212 */ /* 0x000fe400078e33ff */
[----:B------:R-:W-:Y:S02]  /*3be0*/  @!P1 LOP3.LUT R11, RZ, R11, RZ, 0x33, !PT ;  /* 0x0000000bff0b9212 */ /* 0x000fe400078e33ff */
[----:B------:R-:W-:Y:S02]  /*3bf0*/  VOTE.ANY R17, PT, P2 ;  /* 0x0000000000117806 */ /* 0x000fe400010e0100 */
[----:B------:R-:W-:-:S02]  /*3c00*/  LOP3.LUT R0, R11, R0, RZ, 0xc0, !PT ;  /* 0x000000000b007212 */ /* 0x000fc400078ec0ff */
[----:B------:R-:W-:Y:S02]  /*3c10*/  VOTE.ANY R11, PT, P3 ;  /* 0x00000000000b7806 */ /* 0x000fe400018e0100 */
[----:B------:R-:W-:Y:S02]  /*3c20*/  @!P2 LOP3.LUT R17, RZ, R17, RZ, 0x33, !PT ;  /* 0x00000011ff11a212 */ /* 0x000fe400078e33ff */
[----:B------:R-:W-:Y:S02]  /*3c30*/  @!P3 LOP3.LUT R11, RZ, R11, RZ, 0x33, !PT ;  /* 0x0000000bff0bb212 */ /* 0x000fe400078e33ff */
[----:B------:R-:W-:Y:S02]  /*3c40*/  LOP3.LUT R0, R17, R0, RZ, 0xc0, !PT ;  /* 0x0000000011007212 */ /* 0x000fe400078ec0ff */
[----:B------:R-:W-:Y:S02]  /*3c50*/  LOP3.LUT P0, RZ, R7, 0x80, RZ, 0xc0, !PT ;  /* 0x0000008007ff7812 */ /* 0x000fe4000780c0ff */
[----:B------:R-:W-:-:S02]  /*3c60*/  VOTE.ANY R17, PT, P4 ;  /* 0x0000000000117806 */ /* 0x000fc400020e0100 */
[----:B------:R-:W-:Y:S02]  /*3c70*/  LOP3.LUT R0, R11, R0, RZ, 0xc0, !PT ;  /* 0x000000000b007212 */ /* 0x000fe400078ec0ff */
[----:B------:R-:W-:Y:S02]  /*3c80*/  VOTE.ANY R11, PT, P5 ;  /* 0x00000000000b7806 */ /* 0x000fe400028e0100 */
[----:B------:R-:W-:Y:S02]  /*3c90*/  @!P4 LOP3.LUT R17, RZ, R17, RZ, 0x33, !PT ;  /* 0x00000011ff11c212 */ /* 0x000fe400078e33ff */
[----:B------:R-:W-:Y:S02]  /*3ca0*/  @!P5 LOP3.LUT R11, RZ, R11, RZ, 0x33, !PT ;  /* 0x0000000bff0bd212 */ /* 0x000fe400078e33ff */
[----:B------:R-:W-:Y:S02]  /*3cb0*/  LOP3.LUT R0, R17, R0, RZ, 0xc0, !PT ;  /* 0x0000000011007212 */ /* 0x000fe400078ec0ff */
[----:B------:R-:W-:-:S02]  /*3cc0*/  VOTE.ANY R17, PT, P6 ;  /* 0x0000000000117806 */ /* 0x000fc400030e0100 */
[----:B------:R-:W-:Y:S02]  /*3cd0*/  LOP3.LUT R0, R11, R0, RZ, 0xc0, !PT ;  /* 0x000000000b007212 */ /* 0x000fe400078ec0ff */
[----:B------:R-:W-:Y:S02]  /*3ce0*/  VOTE.ANY R11, PT, P0 ;  /* 0x00000000000b7806 */ /* 0x000fe400000e0100 */
[----:B------:R-:W-:Y:S02]  /*3cf0*/  @!P6 LOP3.LUT R17, RZ, R17, RZ, 0x33, !PT ;  /* 0x00000011ff11e212 */ /* 0x000fe400078e33ff */
[----:B------:R-:W-:Y:S02]  /*3d00*/  @!P0 LOP3.LUT R11, RZ, R11, RZ, 0x33, !PT ;  /* 0x0000000bff0b8212 */ /* 0x000fe400078e33ff */
[----:B------:R-:W-:-:S04]  /*3d10*/  LOP3.LUT R0, R17, R0, RZ, 0xc0, !PT ;  /* 0x0000000011007212 */ /* 0x000fc800078ec0ff */
[----:B------:R-:W-:Y:S02]  /*3d20*/  LOP3.LUT R48, R11, R0, RZ, 0xc0, !PT ;  /* 0x000000000b307212 */ /* 0x000fe400078ec0ff */
[----:B------:R-:W-:Y:S02]  /*3d30*/  SHF.R.U32.HI R0, RZ, UR6, R36 ;  /* 0x00000006ff007c19 */ /* 0x000fe40008011624 */
[----:B------:R-:W4:Y:S01]  /*3d40*/  FLO.U32 R18, R48 ;  /* 0x0000003000127300 */ /* 0x000f2200000e0000 */
[----:B------:R-:W-:Y:S02]  /*3d50*/  LOP3.LUT R19, R23, R48, RZ, 0xc0, !PT ;  /* 0x0000003017137212 */ /* 0x000fe400078ec0ff */
[----:B------:R-:W-:-:S05]  /*3d60*/  LOP3.LUT R0, R0, UR5, RZ, 0x30, !PT ;  /* 0x0000000500007c12 */ /* 0x000fca000f8e30ff */
[----:B------:R-:W0:Y:S01]  /*3d70*/  POPC R19, R19 ;  /* 0x0000001300137309 */ /* 0x000e220000000000 */
[----:B----4-:R-:W-:-:S13]  /*3d80*/  ISETP.NE.AND P0, PT, R46, R18, PT ;  /* 0x000000122e00720c */ /* 0x010fda0003f05270 */
[----:B0-23--:R-:W-:Y:S05]  /*3d90*/  @P0 BRA `(.L_x_46) ;  /* 0x0000000000080947 */ /* 0x00dfea0003800000 */
[----:B------:R-:W-:-:S06]  /*3da0*/  IMAD R16, R7, 0x4, R22 ;  /* 0x0000000407107824 */ /* 0x000fcc00078e0216 */
[----:B------:R0:W2:Y:S02]  /*3db0*/  ATOMS.ADD R16, [R16], R19 ;  /* 0x000000131010738c */ /* 0x0000a40000000000 */
.L_x_46:
[----:B------:R-:W-:Y:S05]  /*3dc0*/  BSYNC.RECONVERGENT B0 ;  /* 0x0000000000007941 */ /* 0x000fea0003800200 */
.L_x_45:
[----:B------:R-:W-:Y:S01]  /*3dd0*/  R2P PR, R0, 0x7f ;  /* 0x0000007f00007804 */ /* 0x000fe20000000000 */
[----:B--2---:R2:W3:Y:S01]  /*3de0*/  SHFL.IDX PT, R18, R16, R18, 0x1f ;  /* 0x00001f1210127589 */ /* 0x0044e200000e0000 */
[----:B------:R-:W-:Y:S01]  /*3df0*/  SHF.R.U32.HI R11, RZ, UR6, R35 ;  /* 0x00000006ff0b7c19 */ /* 0x000fe20008011623 */
[----:B------:R-:W-:Y:S01]  /*3e00*/  BSSY.RECONVERGENT B0, `(.L_x_47) ;  /* 0x0000022000007945 */ /* 0x000fe20003800200 */
[----:B------:R-:W-:Y:S02]  /*3e10*/  IMAD.MOV.U32 R15, RZ, RZ, RZ ;  /* 0x000000ffff0f7224 */ /* 0x000fe400078e00ff */
[----:B------:R-:W-:-:S07]  /*3e20*/  LOP3.LUT R11, R11, UR5, RZ, 0x30, !PT ;  /* 0x000000050b0b7c12 */ /* 0x000fce000f8e30ff */
[----:B------:R-:W-:Y:S02]  /*3e30*/  VOTE.ANY R7, PT, P0 ;  /* 0x0000000000077806 */ /* 0x000fe400000e0100 */
[----:B------:R-:W-:Y:S02]  /*3e40*/  VOTE.ANY R48, PT, P1 ;  /* 0x0000000000307806 */ /* 0x000fe400008e0100 */
[----:B------:R-:W-:Y:S02]  /*3e50*/  @!P0 LOP3.LUT R7, RZ, R7, RZ, 0x33, !PT ;  /* 0x00000007ff078212 */ /* 0x000fe400078e33ff */
[----:B------:R-:W-:Y:S02]  /*3e60*/  @!P1 LOP3.LUT R48, RZ, R48, RZ, 0x33, !PT ;  /* 0x00000030ff309212 */ /* 0x000fe400078e33ff */
[----:B------:R-:W-:Y:S02]  /*3e70*/  LOP3.LUT P0, RZ, R0, 0x80, RZ, 0xc0, !PT ;  /* 0x0000008000ff7812 */ /* 0x000fe4000780c0ff */
[----:B------:R-:W-:-:S02]  /*3e80*/  LOP3.LUT R7, R48, R7, RZ, 0xc0, !PT ;  /* 0x0000000730077212 */ /* 0x000fc400078ec0ff */
[----:B------:R-:W-:-:S04]  /*3e90*/  VOTE.ANY R48, PT, P2 ;  /* 0x0000000000307806 */ /* 0x000fc800010e0100 */
[----:B------:R-:W-:-:S04]  /*3ea0*/  @!P2 LOP3.LUT R48, RZ, R48, RZ, 0x33, !PT ;  /* 0x00000030ff30a212 */ /* 0x000fc800078e33ff */
[----:B------:R-:W-:Y:S02]  /*3eb0*/  LOP3.LUT R7, R48, R7, RZ, 0xc0, !PT ;  /* 0x0000000730077212 */ /* 0x000fe400078ec0ff */
        /* <DEDUP_REMOVED lines=14> */
[----:B------:R-:W-:-:S04]  /*3fa0*/  LOP3.LUT R48, R48, R7, RZ, 0xc0, !PT ;  /* 0x0000000730307212 */ /* 0x000fc800078ec0ff */
[----:B------:R-:W4:Y:S01]  /*3fb0*/  FLO.U32 R52, R48 ;  /* 0x0000003000347300 */ /* 0x000f2200000e0000 */
[----:B------:R-:W-:-:S07]  /*3fc0*/  LOP3.LUT R17, R23, R48, RZ, 0xc0, !PT ;  /* 0x0000003017117212 */ /* 0x000fce00078ec0ff */
[----:B------:R-:W0:Y:S01]  /*3fd0*/  POPC R17, R17 ;  /* 0x0000001100117309 */ /* 0x000e220000000000 */
[----:B----4-:R-:W-:-:S13]  /*3fe0*/  ISETP.NE.AND P0, PT, R46, R52, PT ;  /* 0x000000342e00720c */ /* 0x010fda0003f05270 */
[----:B0-23--:R-:W-:Y:S05]  /*3ff0*/  @P0 BRA `(.L_x_48) ;  /* 0x0000000000080947 */ /* 0x00dfea0003800000 */
[----:B------:R-:W-:-:S05]  /*4000*/  IMAD R0, R0, 0x4, R22 ;  /* 0x0000000400007824 */ /* 0x000fca00078e0216 */
[----:B------:R0:W2:Y:S02]  /*4010*/  ATOMS.ADD R15, [R0], R17 ;  /* 0x00000011000f738c */ /* 0x0000a40000000000 */
.L_x_48:
[----:B------:R-:W-:Y:S05]  /*4020*/  BSYNC.RECONVERGENT B0 ;  /* 0x0000000000007941 */ /* 0x000fea0003800200 */
.L_x_47:
[----:B------:R-:W-:Y:S01]  /*4030*/  R2P PR, R11, 0x7f ;  /* 0x0000007f0b007804 */ /* 0x000fe20000000000 */
[----:B--2---:R2:W3:Y:S01]  /*4040*/  SHFL.IDX PT, R16, R15, R52, 0x1f ;  /* 0x00001f340f107589 */ /* 0x0044e200000e0000 */
[----:B------:R-:W-:Y:S11]  /*4050*/  BSSY.RECONVERGENT B0, `(.L_x_49) ;  /* 0x0000023000007945 */ /* 0x000ff60003800200 */
[----:B0-----:R-:W-:-:S02]  /*4060*/  VOTE.ANY R0, PT, P0 ;  /* 0x0000000000007806 */ /* 0x001fc400000e0100 */
[----:B------:R-:W-:Y:S02]  /*4070*/  VOTE.ANY R7, PT, P1 ;  /* 0x0000000000077806 */ /* 0x000fe400008e0100 */
[----:B------:R-:W-:Y:S02]  /*4080*/  @!P0 LOP3.LUT R0, RZ, R0, RZ, 0x33, !PT ;  /* 0x00000000ff008212 */ /* 0x000fe400078e33ff */
[----:B------:R-:W-:Y:S02]  /*4090*/  @!P1 LOP3.LUT R7, RZ, R7, RZ, 0x33, !PT ;  /* 0x00000007ff079212 */ /* 0x000fe400078e33ff */
[----:B------:R-:W-:Y:S02]  /*40a0*/  LOP3.LUT P0, RZ, R11, 0x80, RZ, 0xc0, !PT ;  /* 0x000000800bff7812 */ /* 0x000fe4000780c0ff */
        /* <DEDUP_REMOVED lines=19> */
[----:B------:R0:W4:Y:S01]  /*41e0*/  FLO.U32 R7, R0 ;  /* 0x0000000000077300 */ /* 0x00012200000e0000 */
[----:B------:R-:W-:-:S07]  /*41f0*/  LOP3.LUT R48, R23, R0, RZ, 0xc0, !PT ;  /* 0x0000000017307212 */ /* 0x000fce00078ec0ff */
[----:B--2---:R2:W1:Y:S01]  /*4200*/  POPC R15, R48 ;  /* 0x00000030000f7309 */ /* 0x0044620000000000 */
[----:B0-----:R-:W-:-:S04]  /*4210*/  SHF.R.U32.HI R0, RZ, UR6, R34 ;  /* 0x00000006ff007c19 */ /* 0x001fc80008011622 */
[----:B------:R-:W-:Y:S02]  /*4220*/  LOP3.LUT R0, R0, UR5, RZ, 0x30, !PT ;  /* 0x0000000500007c12 */ /* 0x000fe4000f8e30ff */
[----:B----4-:R-:W-:Y:S01]  /*4230*/  ISETP.NE.AND P0, PT, R46, R7, PT ;  /* 0x000000072e00720c */ /* 0x010fe20003f05270 */
[----:B--2---:R-:W-:-:S12]  /*4240*/  IMAD.MOV.U32 R48, RZ, RZ, RZ ;  /* 0x000000ffff307224 */ /* 0x004fd800078e00ff */
[----:B-1-3--:R-:W-:Y:S05]  /*4250*/  @P0 BRA `(.L_x_50) ;  /* 0x0000000000080947 */ /* 0x00afea0003800000 */
[----:B------:R-:W-:-:S06]  /*4260*/  IMAD R48, R11, 0x4, R22 ;  /* 0x000000040b307824 */ /* 0x000fcc00078e0216 */
[----:B------:R0:W1:Y:S02]  /*4270*/  ATOMS.ADD R48, [R48], R15 ;  /* 0x0000000f3030738c */ /* 0x0000640000000000 */
.L_x_50:
[----:B------:R-:W-:Y:S05]  /*4280*/  BSYNC.RECONVERGENT B0 ;  /* 0x0000000000007941 */ /* 0x000fea0003800200 */
.L_x_49:
[----:B------:R-:W-:Y:S01]  /*4290*/  R2P PR, R0, 0x7f ;  /* 0x0000007f00007804 */ /* 0x000fe20000000000 */
[----:B------:R-:W-:Y:S01]  /*42a0*/  IMAD.IADD R14, R14, 0x1, R8 ;  /* 0x000000010e0e7824 */ /* 0x000fe200078e0208 */
[----:B------:R-:W-:Y:S01]  /*42b0*/  BSSY.RECONVERGENT B0, `(.L_x_51) ;  /* 0x0000025000007945 */ /* 0x000fe20003800200 */
[----:B------:R-:W-:Y:S02]  /*42c0*/  IMAD.IADD R13, R13, 0x1, R12 ;  /* 0x000000010d0d7824 */ /* 0x000fe400078e020c */
[----:B-1----:R1:W2:Y:S08]  /*42d0*/  SHFL.IDX PT, R12, R48, R7, 0x1f ;  /* 0x00001f07300c7589 */ /* 0x0022b000000e0000 */
[----:B------:R-:W-:-:S02]  /*42e0*/  VOTE.ANY R11, PT, P0 ;  /* 0x00000000000b7806 */ /* 0x000fc400000e0100 */
[----:B------:R-:W-:Y:S01]  /*42f0*/  VOTE.ANY R8, PT, P1 ;  /* 0x0000000000087806 */ /* 0x000fe200008e0100 */
[----:B-1----:R-:W-:Y:S01]  /*4300*/  IMAD.MOV.U32 R7, RZ, RZ, RZ ;  /* 0x000000ffff077224 */ /* 0x002fe200078e00ff */
        /* <DEDUP_REMOVED lines=22> */
[----:B------:R1:W3:Y:S01]  /*4470*/  FLO.U32 R8, R52 ;  /* 0x0000003400087300 */ /* 0x0002e200000e0000 */
[----:B------:R-:W-:-:S07]  /*4480*/  LOP3.LUT R11, R23, R52, RZ, 0xc0, !PT ;  /* 0x00000034170b7212 */ /* 0x000fce00078ec0ff */
[----:B------:R-:W4:Y:S01]  /*4490*/  POPC R11, R11 ;  /* 0x0000000b000b7309 */ /* 0x000f220000000000 */
[----:B-1----:R-:W-:-:S04]  /*44a0*/  SHF.R.U32.HI R52, RZ, UR6, R26 ;  /* 0x00000006ff347c19 */ /* 0x002fc8000801161a */
[----:B------:R-:W-:Y:S02]  /*44b0*/  LOP3.LUT R48, R52, UR5, RZ, 0x30, !PT ;  /* 0x0000000534307c12 */ /* 0x000fe4000f8e30ff */
[----:B---3--:R-:W-:-:S13]  /*44c0*/  ISETP.NE.AND P0, PT, R46, R8, PT ;  /* 0x000000082e00720c */ /* 0x008fda0003f05270 */
[----:B--2-4-:R-:W-:Y:S05]  /*44d0*/  @P0 BRA `(.L_x_52) ;  /* 0x0000000000080947 */ /* 0x014fea0003800000 */
[----:B------:R-:W-:-:S05]  /*44e0*/  IMAD R0, R0, 0x4, R22 ;  /* 0x0000000400007824 */ /* 0x000fca00078e0216 */
[----:B------:R1:W2:Y:S02]  /*44f0*/  ATOMS.ADD R7, [R0], R11 ;  /* 0x0000000b0007738c */ /* 0x0002a40000000000 */
.L_x_52:
[----:B------:R-:W-:Y:S05]  /*4500*/  BSYNC.RECONVERGENT B0 ;  /* 0x0000000000007941 */ /* 0x000fea0003800200 */
.L_x_51:
[----:B------:R-:W-:Y:S01]  /*4510*/  R2P PR, R48, 0x7f ;  /* 0x0000007f30007804 */ /* 0x000fe20000000000 */
[----:B------:R-:W-:Y:S01]  /*4520*/  IMAD.IADD R10, R10, 0x1, R51 ;  /* 0x000000010a0a7824 */ /* 0x000fe200078e0233 */
[----:B--2---:R2:W3:Y:S01]  /*4530*/  SHFL.IDX PT, R8, R7, R8, 0x1f ;  /* 0x00001f0807087589 */ /* 0x0044e200000e0000 */
[----:B------:R-:W-:Y:S01]  /*4540*/  BSSY.RECONVERGENT B0, `(.L_x_53) ;  /* 0x0000024000007945 */ /* 0x000fe20003800200 */
[----:B------:R-:W-:Y:S02]  /*4550*/  IMAD.IADD R9, R9, 0x1, R45 ;  /* 0x0000000109097824 */ /* 0x000fe400078e022d */
[----:B------:R-:W-:-:S07]  /*4560*/  IMAD.MOV.U32 R45, RZ, RZ, RZ ;  /* 0x000000ffff2d7224 */ /* 0x000fce00078e00ff */
[----:B-1----:R-:W-:Y:S02]  /*4570*/  VOTE.ANY R0, PT, P0 ;  /* 0x0000000000007806 */ /* 0x002fe400000e0100 */
        /* <DEDUP_REMOVED lines=23> */
[----:B------:R-:W-:Y:S02]  /*46f0*/  SHF.R.U32.HI R51, RZ, UR6, R33 ;  /* 0x00000006ff337c19 */ /* 0x000fe40008011621 */
[----:B------:R1:W4:Y:S02]  /*4700*/  FLO.U32 R0, R52 ;  /* 0x0000003400007300 */ /* 0x00032400000e0000 */
[----:B------:R-:W-:Y:S02]  /*4710*/  LOP3.LUT R51, R51, UR5, RZ, 0x30, !PT ;  /* 0x0000000533337c12 */ /* 0x000fe4000f8e30ff */
[----:B-1----:R-:W-:-:S04]  /*4720*/  LOP3.LUT R52, R23, R52, RZ, 0xc0, !PT ;  /* 0x0000003417347212 */ /* 0x002fc800078ec0ff */
[----:B--2---:R1:W2:Y:S01]  /*4730*/  POPC R7, R52 ;  /* 0x0000003400077309 */ /* 0x0042a20000000000 */
[----:B----4-:R-:W-:-:S13]  /*4740*/  ISETP.NE.AND P0, PT, R46, R0, PT ;  /* 0x000000002e00720c */ /* 0x010fda0003f05270 */
[----:B-123--:R-:W-:Y:S05]  /*4750*/  @P0 BRA `(.L_x_54) ;  /* 0x0000000000080947 */ /* 0x00efea0003800000 */
[----:B------:R-:W-:-:S05]  /*4760*/  IMAD R48, R48, 0x4, R22 ;  /* 0x0000000430307824 */ /* 0x000fca00078e0216 */
[----:B------:R1:W2:Y:S02]  /*4770*/  ATOMS.ADD R45, [R48], R7 ;  /* 0x00000007302d738c */ /* 0x0002a40000000000 */
.L_x_54:
[----:B------:R-:W-:Y:S05]  /*4780*/  BSYNC.RECONVERGENT B0 ;  /* 0x0000000000007941 */ /* 0x000fea0003800200 */
.L_x_53:
[----:B------:R-:W-:Y:S01]  /*4790*/  R2P PR, R51, 0x7f ;  /* 0x0000007f33007804 */ /* 0x000fe20000000000 */
[----:B------:R-:W-:Y:S01]  /*47a0*/  IMAD.IADD R6, R5, 0x1, R6 ;  /* 0x0000000105067824 */ /* 0x000fe200078e0206 */
[----:B--2---:R2:W3:Y:S01]  /*47b0*/  SHFL.IDX PT, R0, R45, R0, 0x1f ;  /* 0x00001f002d007589 */ /* 0x0044e200000e0000 */
[----:B------:R-:W-:Y:S01]  /*47c0*/  IMAD.IADD R4, R4, 0x1, R47 ;  /* 0x0000000104047824 */ /* 0x000fe200078e022f */
[----:B------:R-:W-:Y:S01]  /*47d0*/  SHF.R.U32.HI R47, RZ, UR6, R32 ;  /* 0x00000006ff2f7c19 */ /* 0x000fe20008011620 */
[----:B------:R-:W-:Y:S03]  /*47e0*/  BSSY.RECONVERGENT B0, `(.L_x_55) ;  /* 0x0000022000007945 */ /* 0x000fe60003800200 */
[----:B------:R-:W-:-:S05]  /*47f0*/  LOP3.LUT R47, R47, UR5, RZ, 0x30, !PT ;  /* 0x000000052f2f7c12 */ /* 0x000fca000f8e30ff */
        /* <DEDUP_REMOVED lines=9> */
[----:B------:R-:W-:Y:S02]  /*4890*/  VOTE.ANY R48, PT, P3 ;  /* 0x0000000000307806 */ /* 0x000fe400018e0100 */
[----:B------:R-:W-:Y:S02]  /*48a0*/  VOTE.ANY R52, PT, P0 ;  /* 0x0000000000347806 */ /* 0x000fe400000e0100 */
[----:B------:R-:W-:Y:S02]  /*48b0*/  @!P3 LOP3.LUT R48, RZ, R48, RZ, 0x33, !PT ;  /* 0x00000030ff30b212 */ /* 0x000fe400078e33ff */
[----:B------:R-:W-:Y:S02]  /*48c0*/  @!P0 LOP3.LUT R52, RZ, R52, RZ, 0x33, !PT ;  /* 0x00000034ff348212 */ /* 0x000fe400078e33ff */
        /* <DEDUP_REMOVED lines=9> */
[----:B------:R-:W-:Y:S01]  /*4960*/  LOP3.LUT R5, R48, R5, RZ, 0xc0, !PT ;  /* 0x0000000530057212 */ /* 0x000fe200078ec0ff */
[----:B------:R-:W-:-:S03]  /*4970*/  IMAD.MOV.U32 R48, RZ, RZ, RZ ;  /* 0x000000ffff307224 */ /* 0x000fc600078e00ff */
[----:B------:R-:W-:-:S04]  /*4980*/  LOP3.LUT R52, R52, R5, RZ, 0xc0, !PT ;  /* 0x0000000534347212 */ /* 0x000fc800078ec0ff */
[----:B------:R1:W4:Y:S02]  /*4990*/  FLO.U32 R5, R52 ;  /* 0x0000003400057300 */ /* 0x00032400000e0000 */
[----:B-1----:R-:W-:-:S06]  /*49a0*/  LOP3.LUT R52, R23, R52, RZ, 0xc0, !PT ;  /* 0x0000003417347212 */ /* 0x002fcc00078ec0ff */
[----:B--2---:R1:W2:Y:S01]  /*49b0*/  POPC R45, R52 ;  /* 0x00000034002d7309 */ /* 0x0042a20000000000 */
[----:B----4-:R-:W-:-:S13]  /*49c0*/  ISETP.NE.AND P0, PT, R46, R5, PT ;  /* 0x000000052e00720c */ /* 0x010fda0003f05270 */
[----:B-1-3--:R-:W-:Y:S05]  /*49d0*/  @P0 BRA `(.L_x_56) ;  /* 0x0000000000080947 */ /* 0x00afea0003800000 */
[----:B------:R-:W-:-:S06]  /*49e0*/  IMAD R48, R51, 0x4, R22 ;  /* 0x0000000433307824 */ /* 0x000fcc00078e0216 */
[----:B--2---:R1:W3:Y:S02]  /*49f0*/  ATOMS.ADD R48, [R48], R45 ;  /* 0x0000002d3030738c */ /* 0x0042e40000000000 */
.L_x_56:
[----:B------:R-:W-:Y:S05]  /*4a00*/  BSYNC.RECONVERGENT B0 ;  /* 0x0000000000007941 */ /* 0x000fea0003800200 */
.L_x_55:
[----:B------:R-:W-:Y:S01]  /*4a10*/  R2P PR, R47, 0x7f ;  /* 0x0000007f2f007804 */ /* 0x000fe20000000000 */
[----:B------:R-:W-:Y:S01]  /*4a20*/  IMAD.IADD R50, R50, 0x1, R49 ;  /* 0x0000000132327824 */ /* 0x000fe200078e0231 */
[----:B---3--:R3:W4:Y:S01]  /*4a30*/  SHFL.IDX PT, R48, R48, R5, 0x1f ;  /* 0x00001f0530307589 */ /* 0x00872200000e0000 */
[----:B------:R-:W-:Y:S01]  /*4a40*/  IMAD.IADD R20, R21, 0x1, R20 ;  /* 0x0000000115147824 */ /* 0x000fe200078e0214 */
[----:B------:R-:W-:Y:S01]  /*4a50*/  SHF.R.U32.HI R21, RZ, UR6, R31 ;  /* 0x00000006ff157c19 */ /* 0x000fe2000801161f */
[----:B------:R-:W-:Y:S03]  /*4a60*/  BSSY.RECONVERGENT B0, `(.L_x_57) ;  /* 0x0000022000007945 */ /* 0x000fe60003800200 */
[----:B---3--:R-:W-:Y:S01]  /*4a70*/  LOP3.LUT R5, R21, UR5, RZ, 0x30, !PT ;  /* 0x0000000515057c12 */ /* 0x008fe2000f8e30ff */
[----:B------:R-:W-:-:S04]  /*4a80*/  IMAD.MOV.U32 R21, RZ, RZ, RZ ;  /* 0x000000ffff157224 */ /* 0x000fc800078e00ff */
        /* <DEDUP_REMOVED lines=23> */
[----:B------:R-:W-:-:S04]  /*4c00*/  LOP3.LUT R52, R49, R52, RZ, 0xc0, !PT ;  /* 0x0000003431347212 */ /* 0x000fc800078ec0ff */
[----:B------:R-:W3:Y:S01]  /*4c10*/  FLO.U32 R49, R52 ;  /* 0x0000003400317300 */ /* 0x000ee200000e0000 */
[----:B------:R-:W-:-:S07]  /*4c20*/  LOP3.LUT R51, R23, R52, RZ, 0xc0, !PT ;  /* 0x0000003417337212 */ /* 0x000fce00078ec0ff */
[----:B------:R-:W0:Y:S01]  /*4c30*/  POPC R51, R51 ;  /* 0x0000003300337309 */ /* 0x000e220000000000 */
[----:B---3--:R-:W-:-:S13]  /*4c40*/  ISETP.NE.AND P0, PT, R46, R49, PT ;  /* 0x000000312e00720c */ /* 0x008fda0003f05270 */
[----:B0---4-:R-:W-:Y:S05]  /*4c50*/  @P0 BRA `(.L_x_58) ;  /* 0x0000000000080947 */ /* 0x011fea0003800000 */
[----:B------:R-:W-:-:S05]  /*4c60*/  IMAD R52, R47, 0x4, R22 ;  /* 0x000000042f347824 */ /* 0x000fca00078e0216 */
[----:B------:R0:W3:Y:S02]  /*4c70*/  ATOMS.ADD R21, [R52], R51 ;  /* 0x000000333415738c */ /* 0x0000e40000000000 */
.L_x_58:
[----:B------:R-:W-:Y:S05]  /*4c80*/  BSYNC.RECONVERGENT B0 ;  /* 0x0000000000007941 */ /* 0x000fea0003800200 */
.L_x_57:
        /* <DEDUP_REMOVED lines=9> */
[----:B0-----:R-:W-:Y:S02]  /*4d20*/  VOTE.ANY R52, PT, P1 ;  /* 0x0000000000347806 */ /* 0x001fe400008e0100 */
        /* <DEDUP_REMOVED lines=22> */
[----:B------:R-:W0:Y:S01]  /*4e90*/  FLO.U32 R19, R52 ;  /* 0x0000003400137300 */ /* 0x000e2200000e0000 */
[----:B------:R-:W-:-:S07]  /*4ea0*/  LOP3.LUT R47, R23, R52, RZ, 0xc0, !PT ;  /* 0x00000034172f7212 */ /* 0x000fce00078ec0ff */
[----:B------:R-:W3:Y:S01]  /*4eb0*/  POPC R47, R47 ;  /* 0x0000002f002f7309 */ /* 0x000ee20000000000 */
[----:B0-----:R-:W-:-:S13]  /*4ec0*/  ISETP.NE.AND P0, PT, R46, R19, PT ;  /* 0x000000132e00720c */ /* 0x001fda0003f05270 */
[----:B---34-:R-:W-:Y:S05]  /*4ed0*/  @P0 BRA `(.L_x_60) ;  /* 0x0000000000080947 */ /* 0x018fea0003800000 */
[----:B------:R-:W-:-:S05]  /*4ee0*/  IMAD R52, R5, 0x4, R22 ;  /* 0x0000000405347824 */ /* 0x000fca00078e0216 */
[----:B------:R0:W3:Y:S02]  /*4ef0*/  ATOMS.ADD R17, [R52], R47 ;  /* 0x0000002f3411738c */ /* 0x0000e40000000000 */
.L_x_60:
[----:B------:R-:W-:Y:S05]  /*4f00*/  BSYNC.RECONVERGENT B0 ;  /* 0x0000000000007941 */ /* 0x000fea0003800200 */
.L_x_59:
        /* <DEDUP_REMOVED lines=39> */
.L_x_62:
[----:B------:R-:W-:Y:S05]  /*5180*/  BSYNC.RECONVERGENT B0 ;  /* 0x0000000000007941 */ /* 0x000fea0003800200 */
.L_x_61:
[----:B------:R-:W-:Y:S01]  /*5190*/  R2P PR, R19, 0x7f ;  /* 0x0000007f13007804 */ /* 0x000fe20000000000 */
[----:B------:R-:W-:Y:S01]  /*51a0*/  IMAD.IADD R0, R7, 0x1, R0 ;  /* 0x0000000107007824 */ /* 0x000fe200078e0200 */
[----:B---3--:R3:W4:Y:S01]  /*51b0*/  SHFL.IDX PT, R11, R11, R5, 0x1f ;  /* 0x00001f050b0b7589 */ /* 0x00872200000e0000 */
[----:B--2---:R-:W-:Y:S01]  /*51c0*/  IMAD.IADD R48, R45, 0x1, R48 ;  /* 0x000000012d307824 */ /* 0x004fe200078e0230 */
[----:B-1----:R-:W-:Y:S01]  /*51d0*/  SHF.R.U32.HI R45, RZ, UR6, R28 ;  /* 0x00000006ff2d7c19 */ /* 0x002fe2000801161c */
[----:B------:R-:W-:Y:S03]  /*51e0*/  BSSY.RECONVERGENT B0, `(.L_x_63) ;  /* 0x0000022000007945 */ /* 0x000fe60003800200 */
[----:B------:R-:W-:-:S05]  /*51f0*/  LOP3.LUT R45, R45, UR5, RZ, 0x30, !PT ;  /* 0x000000052d2d7c12 */ /* 0x000fca000f8e30ff */
        /* <DEDUP_REMOVED lines=24> */
[----:B------:R0:W1:Y:S01]  /*5380*/  FLO.U32 R7, R52 ;  /* 0x0000003400077300 */ /* 0x00006200000e0000 */
[----:B------:R-:W-:-:S07]  /*5390*/  LOP3.LUT R49, R23, R52, RZ, 0xc0, !PT ;  /* 0x0000003417317212 */ /* 0x000fce00078ec0ff */
[----:B------:R-:W2:Y:S01]  /*53a0*/  POPC R49, R49 ;  /* 0x0000003100317309 */ /* 0x000ea20000000000 */
[----:B0-----:R-:W-:Y:S01]  /*53b0*/  IMAD.MOV.U32 R52, RZ, RZ, RZ ;  /* 0x000000ffff347224 */ /* 0x001fe200078e00ff */
[----:B-1----:R-:W-:-:S13]  /*53c0*/  ISETP.NE.AND P0, PT, R46, R7, PT ;  /* 0x000000072e00720c */ /* 0x002fda0003f05270 */
[----:B--234-:R-:W-:Y:S05]  /*53d0*/  @P0 BRA `(.L_x_64) ;  /* 0x0000000000080947 */ /* 0x01cfea0003800000 */
[----:B------:R-:W-:-:S06]  /*53e0*/  IMAD R52, R19, 0x4, R22 ;  /* 0x0000000413347824 */ /* 0x000fcc00078e0216 */
[----:B------:R0:W1:Y:S02]  /*53f0*/  ATOMS.ADD R52, [R52], R49 ;  /* 0x000000313434738c */ /* 0x0000640000000000 */
.L_x_64:
[----:B------:R-:W-:Y:S05]  /*5400*/  BSYNC.RECONVERGENT B0 ;  /* 0x0000000000007941 */ /* 0x000fea0003800200 */
.L_x_63:
[----:B------:R-:W-:Y:S01]  /*5410*/  R2P PR, R45, 0x7f ;  /* 0x0000007f2d007804 */ /* 0x000fe20000000000 */
[----:B-1----:R1:W2:Y:S01]  /*5420*/  SHFL.IDX PT, R52, R52, R7, 0x1f ;  /* 0x00001f0734347589 */ /* 0x0022a200000e0000 */
[----:B------:R-:W-:Y:S11]  /*5430*/  BSSY.RECONVERGENT B0, `(.L_x_65) ;  /* 0x0000021000007945 */ /* 0x000ff60003800200 */
[----:B------:R-:W-:-:S02]  /*5440*/  VOTE.ANY R5, PT, P0 ;  /* 0x0000000000057806 */ /* 0x000fc400000e0100 */
[----:B------:R-:W-:Y:S02]  /*5450*/  VOTE.ANY R19, PT, P1 ;  /* 0x0000000000137806 */ /* 0x000fe400008e0100 */
[----:B------:R-:W-:Y:S02]  /*5460*/  @!P0 LOP3.LUT R5, RZ, R5, RZ, 0x33, !PT ;  /* 0x00000005ff058212 */ /* 0x000fe400078e33ff */
[----:B------:R-:W-:Y:S02]  /*5470*/  @!P1 LOP3.LUT R19, RZ, R19, RZ, 0x33, !PT ;  /* 0x00000013ff139212 */ /* 0x000fe400078e33ff */
[----:B-1----:R-:W-:Y:S02]  /*5480*/  VOTE.ANY R7, PT, P5 ;  /* 0x0000000000077806 */ /* 0x002fe400028e0100 */
[----:B------:R-:W-:Y:S02]  /*5490*/  LOP3.LUT R5, R19, R5, RZ, 0xc0, !PT ;  /* 0x0000000513057212 */ /* 0x000fe400078ec0ff */
[----:B------:R-:W-:-:S02]  /*54a0*/  VOTE.ANY R19, PT, P2 ;  /* 0x0000000000137806 */ /* 0x000fc400010e0100 */
        /* <DEDUP_REMOVED lines=9> */
[----:B------:R-:W-:-:S04]  /*5540*/  LOP3.LUT R5, R19, R5, RZ, 0xc0, !PT ;  /* 0x0000000513057212 */ /* 0x000fc800078ec0ff */
[----:B------:R-:W-:Y:S02]  /*5550*/  LOP3.LUT R5, R7, R5, RZ, 0xc0, !PT ;  /* 0x0000000507057212 */ /* 0x000fe400078ec0ff */
[----:B------:R-:W-:-:S04]  /*5560*/  VOTE.ANY R7, PT, P6 ;  /* 0x0000000000077806 */ /* 0x000fc800030e0100 */
[----:B------:R-:W-:-:S04]  /*5570*/  @!P6 LOP3.LUT R7, RZ, R7, RZ, 0x33, !PT ;  /* 0x00000007ff07e212 */ /* 0x000fc800078e33ff */
[----:B------:R-:W-:Y:S02]  /*5580*/  LOP3.LUT R5, R7, R5, RZ, 0xc0, !PT ;  /* 0x0000000507057212 */ /* 0x000fe400078ec0ff */
[----:B------:R-:W-:-:S04]  /*5590*/  VOTE.ANY R7, PT, P0 ;  /* 0x0000000000077806 */ /* 0x000fc800000e0100 */
[----:B------:R-:W-:-:S04]  /*55a0*/  @!P0 LOP3.LUT R7, RZ, R7, RZ, 0x33, !PT ;  /* 0x00000007ff078212 */ /* 0x000fc800078e33ff */
[----:B------:R-:W-:-:S04]  /*55b0*/  LOP3.LUT R19, R7, R5, RZ, 0xc0, !PT ;  /* 0x0000000507137212 */ /* 0x000fc800078ec0ff */
[----:B------:R-:W1:Y:S01]  /*55c0*/  FLO.U32 R7, R19 ;  /* 0x0000001300077300 */ /* 0x000e6200000e0000 */
[----:B------:R-:W-:-:S07]  /*55d0*/  LOP3.LUT R5, R23, R19, RZ, 0xc0, !PT ;  /* 0x0000001317057212 */ /* 0x000fce00078ec0ff */
[----:B------:R-:W3:Y:S01]  /*55e0*/  POPC R5, R5 ;  /* 0x0000000500057309 */ /* 0x000ee20000000000 */
[----:B-1----:R-:W-:Y:S01]  /*55f0*/  ISETP.NE.AND P0, PT, R46, R7, PT ;  /* 0x000000072e00720c */ /* 0x002fe20003f05270 */
[----:B------:R-:W-:-:S12]  /*5600*/  IMAD.MOV.U32 R46, RZ, RZ, RZ ;  /* 0x000000ffff2e7224 */ /* 0x000fd800078e00ff */
[----:B--23--:R-:W-:Y:S05]  /*5610*/  @P0 BRA `(.L_x_66) ;  /* 0x0000000000080947 */ /* 0x00cfea0003800000 */
[----:B------:R-:W-:-:S05]  /*5620*/  IMAD R22, R45, 0x4, R22 ;  /* 0x000000042d167824 */ /* 0x000fca00078e0216 */
[----:B------:R1:W2:Y:S02]  /*5630*/  ATOMS.ADD R46, [R22], R5 ;  /* 0x00000005162e738c */ /* 0x0002a40000000000 */
.L_x_66:
[----:B------:R-:W-:Y:S05]  /*5640*/  BSYNC.RECONVERGENT B0 ;  /* 0x0000000000007941 */ /* 0x000fea0003800200 */
.L_x_65:
[----:B-12---:R1:W2:Y:S01]  /*5650*/  SHFL.IDX PT, R22, R46, R7, 0x1f ;  /* 0x00001f072e167589 */ /* 0x0062a200000e0000 */
[----:B------:R-:W-:Y:S01]  /*5660*/  LOP3.LUT R19, R44, 0x80000000, RZ, 0x3c, !PT ;  /* 0x800000002c137812 */ /* 0x000fe200078e3cff */
[----:B------:R-:W-:Y:S01]  /*5670*/  IMAD.IADD R11, R15, 0x1, R11 ;  /* 0x000000010f0b7824 */ /* 0x000fe200078e020b */
[----:B------:R-:W-:Y:S01]  /*5680*/  LEA R14, R14, UR4, 0x2 ;  /* 0x000000040e0e7c11 */ /* 0x000fe2000f8e10ff */
[----:B------:R-:W-:Y:S01]  /*5690*/  BAR.SYNC.DEFER_BLOCKING 0x0 ;  /* 0x0000000000007b1d */ /* 0x000fe20000010000 */
[----:B------:R-:W-:Y:S01]  /*56a0*/  LOP3.LUT R43, R43, 0x80000000, RZ, 0x3c, !PT ;  /* 0x800000002b2b7812 */ /* 0x000fe200078e3cff */
[----:B------:R-:W-:Y:S01]  /*56b0*/  IMAD.IADD R21, R51, 0x1, R21 ;  /* 0x0000000133157824 */ /* 0x000fe200078e0215 */
[----:B------:R-:W-:Y:S01]  /*56c0*/  LEA R13, R13, UR4, 0x2 ;  /* 0x000000040d0d7c11 */ /* 0x000fe2000f8e10ff */
[----:B------:R-:W-:Y:S01]  /*56d0*/  IMAD.IADD R17, R47, 0x1, R17 ;  /* 0x000000012f117824 */ /* 0x000fe200078e0211 */
[----:B------:R-:W-:Y:S01]  /*56e0*/  LOP3.LUT R15, R42, 0x80000000, RZ, 0x3c, !PT ;  /* 0x800000002a0f7812 */ /* 0x000fe200078e3cff */
[----:B------:R-:W-:Y:S01]  /*56f0*/  IMAD.IADD R52, R49, 0x1, R52 ;  /* 0x0000000131347824 */ /* 0x000fe200078e0234 */
[----:B------:R-:W-:Y:S01]  /*5700*/  LEA R10, R10, UR4, 0x2 ;  /* 0x000000040a0a7c11 */ /* 0x000fe2000f8e10ff */
[----:B------:R-:W-:Y:S01]  /*5710*/  BSSY B1, `(.L_x_67) ;  /* 0x0000058000017945 */ /* 0x000fe20003800000 */
[----:B------:R-:W-:-:S02]  /*5720*/  LEA R42, R9, UR4, 0x2 ;  /* 0x00000004092a7c11 */ /* 0x000fc4000f8e10ff */
[----:B------:R-:W-:Y:S02]  /*5730*/  LEA R4, R4, UR4, 0x2 ;  /* 0x0000000404047c11 */ /* 0x000fe4000f8e10ff */
[----:B------:R-:W-:Y:S02]  /*5740*/  LEA R50, R50, UR4, 0x2 ;  /* 0x0000000432327c11 */ /* 0x000fe4000f8e10ff */
[----:B-1----:R-:W-:Y:S02]  /*5750*/  LEA R7, R20, UR4, 0x2 ;  /* 0x0000000414077c11 */ /* 0x002fe4000f8e10ff */
[----:B------:R-:W-:Y:S02]  /*5760*/  LEA R18, R18, UR4, 0x2 ;  /* 0x0000000412127c11 */ /* 0x000fe4000f8e10ff */
[----:B------:R-:W-:Y:S01]  /*5770*/  LEA R9, R16, UR4, 0x2 ;  /* 0x0000000410097c11 */ /* 0x000fe2000f8e10ff */
[----:B--2---:R-:W-:Y:S01]  /*5780*/  IMAD.IADD R22, R5, 0x1, R22 ;  /* 0x0000000105167824 */ /* 0x004fe200078e0216 */
[----:B------:R-:W-:-:S02]  /*5790*/  LEA R5, R6, UR4, 0x2 ;  /* 0x0000000406057c11 */ /* 0x000fc4000f8e10ff */
[----:B------:R-:W-:Y:S01]  /*57a0*/  LEA R12, R12, UR4, 0x2 ;  /* 0x000000040c0c7c11 */ /* 0x000fe2000f8e10ff */
[----:B------:R-:W-:Y:S01]  /*57b0*/  STS [R14+-0x4], R19 ;  /* 0xfffffc130e007388 */ /* 0x000fe20000000800 */
[----:B------:R-:W-:Y:S02]  /*57c0*/  LEA R48, R48, UR4, 0x2 ;  /* 0x0000000430307c11 */ /* 0x000fe4000f8e10ff */
[----:B------:R-:W-:Y:S01]  /*57d0*/  LEA R21, R21, UR4, 0x2 ;  /* 0x0000000415157c11 */ /* 0x000fe2000f8e10ff */
[----:B------:R1:W-:Y:S01]  /*57e0*/  STS [R13+-0x4], R43 ;  /* 0xfffffc2b0d007388 */ /* 0x0003e20000000800 */
[----:B------:R-:W-:Y:S02]  /*57f0*/  LEA R11, R11, UR4, 0x2 ;  /* 0x000000040b0b7c11 */ /* 0x000fe4000f8e10ff */
[----:B------:R-:W-:Y:S01]  /*5800*/  LEA R52, R52, UR4, 0x2 ;  /* 0x0000000434347c11 */ /* 0x000fe2000f8e10ff */
[----:B------:R2:W-:Y:S01]  /*5810*/  STS [R10+-0x4], R15 ;  /* 0xfffffc0f0a007388 */ /* 0x0005e20000000800 */
[----:B------:R-:W-:-:S03]  /*5820*/  ISETP.NE.AND P0, PT, R53, RZ, PT ;  /* 0x000000ff3500720c */ /* 0x000fc60003f05270 */
[----:B------:R-:W-:Y:S01]  /*5830*/  STS [R42+-0x4], R41 ;  /* 0xfffffc292a007388 */ /* 0x000fe20000000800 */
[----:B-1----:R-:W-:-:S03]  /*5840*/  LEA R13, R8, UR4, 0x2 ;  /* 0x00000004080d7c11 */ /* 0x002fc6000f8e10ff */
[----:B------:R1:W-:Y:S01]  /*5850*/  STS [R5+-0x4], R40 ;  /* 0xfffffc2805007388 */ /* 0x0003e20000000800 */
[----:B--2---:R-:W-:-:S03]  /*5860*/  LEA R15, R0, UR4, 0x2 ;  /* 0x00000004000f7c11 */ /* 0x004fc6000f8e10ff */
[----:B------:R-:W-:Y:S01]  /*5870*/  STS [R4+-0x4], R39 ;  /* 0xfffffc2704007388 */ /* 0x000fe20000000800 */
[----:B------:R-:W-:-:S03]  /*5880*/  LEA R0, R17, UR4, 0x2 ;  /* 0x0000000411007c11 */ /* 0x000fc6000f8e10ff */
[----:B------:R-:W-:Y:S01]  /*5890*/  STS [R50+-0x4], R25 ;  /* 0xfffffc1932007388 */ /* 0x000fe20000000800 */
[----:B-1----:R-:W-:-:S03]  /*58a0*/  LEA R5, R22, UR4, 0x2 ;  /* 0x0000000416057c11 */ /* 0x002fc6000f8e10ff */
[----:B------:R-:W-:Y:S04]  /*58b0*/  STS [R7+-0x4], R38 ;  /* 0xfffffc2607007388 */ /* 0x000fe80000000800 */
[----:B------:R-:W-:Y:S04]  /*58c0*/  STS [R18+-0x4], R37 ;  /* 0xfffffc2512007388 */ /* 0x000fe80000000800 */
[----:B------:R-:W-:Y:S04]  /*58d0*/  STS [R9+-0x4], R36 ;  /* 0xfffffc2409007388 */ /* 0x000fe80000000800 */
[----:B------:R-:W-:Y:S04]  /*58e0*/  STS [R12+-0x4], R35 ;  /* 0xfffffc230c007388 */ /* 0x000fe80000000800 */
[----:B------:R1:W-:Y:S04]  /*58f0*/  STS [R13+-0x4], R34 ;  /* 0xfffffc220d007388 */ /* 0x0003e80000000800 */
[----:B------:R2:W-:Y:S04]  /*5900*/  STS [R15+-0x4], R26 ;  /* 0xfffffc1a0f007388 */ /* 0x0005e80000000800 */
[----:B------:R2:W-:Y:S01]  /*5910*/  STS [R48+-0x4], R33 ;  /* 0xfffffc2130007388 */ /* 0x0005e20000000800 */
[----:B-1----:R-:W-:-:S03]  /*5920*/  LEA R13, R3, UR4, 0x3 ;  /* 0x00000004030d7c11 */ /* 0x002fc6000f8e18ff */
[----:B------:R2:W-:Y:S04]  /*5930*/  STS [R21+-0x4], R32 ;  /* 0xfffffc2015007388 */ /* 0x0005e80000000800 */
[----:B------:R2:W-:Y:S04]  /*5940*/  STS [R0+-0x4], R31 ;  /* 0xfffffc1f00007388 */ /* 0x0005e80000000800 */
[----:B------:R2:W-:Y:S04]  /*5950*/  STS [R11+-0x4], R30 ;  /* 0xfffffc1e0b007388 */ /* 0x0005e80000000800 */
[----:B------:R2:W-:Y:S04]  /*5960*/  STS [R52+-0x4], R29 ;  /* 0xfffffc1d34007388 */ /* 0x0005e80000000800 */
[----:B------:R2:W-:Y:S01]  /*5970*/  STS [R5+-0x4], R28 ;  /* 0xfffffc1c05007388 */ /* 0x0005e20000000800 */
[----:B------:R-:W-:Y:S05]  /*5980*/  @P0 BRA `(.L_x_68) ;  /* 0x0000000000c00947 */ /* 0x000fea0003800000 */
[----:B------:R-:W1:Y:S02]  /*5990*/  LDCU.64 UR10, c[0x0][0x398] ;  /* 0x00007300ff0a77ac */ /* 0x000e640008000a00 */
[----:B-1----:R-:W-:-:S04]  /*59a0*/  LEA R6, P0, R3, UR10, 0x3 ;  /* 0x0000000a03067c11 */ /* 0x002fc8000f8018ff */
[----:B------:R-:W-:-:S05]  /*59b0*/  LEA.HI.X R7, R3, UR11, RZ, 0x3, P0 ;  /* 0x0000000b03077c11 */ /* 0x000fca00080f1cff */
[----:B--2---:R-:W2:Y:S01]  /*59c0*/  LDG.E.64 R4, desc[UR8][R6.64] ;  /* 0x0000000806047981 */ /* 0x004ea2000c1e1b00 */
[----:B------:R-:W-:Y:S01]  /*59d0*/  SHF.R.S32.HI R9, RZ, 0x1f, R24 ;  /* 0x0000001fff097819 */ /* 0x000fe20000011418 */
[----:B------:R-:W-:Y:S01]  /*59e0*/  UISETP.GE.AND UP0, UPT, UR7, 0x1, UPT ;  /* 0x000000010700788c */ /* 0x000fe2000bf06270 */
[----:B------:R-:W-:Y:S01]  /*59f0*/  IMAD.MOV.U32 R0, RZ, RZ, R27 ;  /* 0x000000ffff007224 */ /* 0x000fe200078e001b */
[----:B--2---:R-:W-:-:S05]  /*5a00*/  IADD3 R4, P0, PT, -R24, R4, RZ ;  /* 0x0000000418047210 */ /* 0x004fca0007f1e1ff */
[----:B------:R-:W-:-:S05]  /*5a10*/  IMAD.X R5, R5, 0x1, ~R9, P0 ;  /* 0x0000000105057824 */ /* 0x000fca00000e0e09 */
[----:B------:R1:W-:Y:S01]  /*5a20*/  STS.64 [R13+0x7200], R4 ;  /* 0x007200040d007388 */ /* 0x0003e20000000a00 */
[----:B------:R-:W-:Y:S05]  /*5a30*/  BRA.U !UP0, `(.L_x_69) ;  /* 0x00000001086c7547 */ /* 0x000fea000b800000 */
[----:B------:R-:W-:Y:S01]  /*5a40*/  BSSY B0, `(.L_x_70) ;  /* 0x0000019000007945 */ /* 0x000fe20003800000 */
[----:B------:R-:W-:Y:S02]  /*5a50*/  IMAD.MOV.U32 R6, RZ, RZ, -0x1 ;  /* 0xffffffffff067424 */ /* 0x000fe400078e00ff */
[----:B------:R-:W-:Y:S02]  /*5a60*/  IMAD.U32 R7, RZ, RZ, UR7 ;  /* 0x00000007ff077e24 */ /* 0x000fe4000f8e00ff */
[----:B------:R-:W-:-:S07]  /*5a70*/  IMAD.MOV.U32 R0, RZ, RZ, R27 ;  /* 0x000000ffff007224 */ /* 0x000fce00078e001b */
.L_x_74:
[----:B-1----:R-:W1:Y:S01]  /*5a80*/  LDC.64 R4, c[0x0][0x380] ;  /* 0x0000e000ff047b82 */ /* 0x002e620000000a00 */
[----:B------:R-:W-:Y:S01]  /*5a90*/  VIADD R11, R7, 0xffffffff ;  /* 0xffffffff070b7836 */ /* 0x000fe20000000000 */
[----:B------:R-:W-:Y:S03]  /*5aa0*/  BSSY B2, `(.L_x_71) ;  /* 0x0000008000027945 */ /* 0x000fe60003800000 */
[----:B------:R-:W-:-:S04]  /*5ab0*/  IMAD R9, R11, 0x100, R3 ;  /* 0x000001000b097824 */ /* 0x000fc800078e0203 */
[----:B-1----:R-:W-:-:S07]  /*5ac0*/  IMAD.WIDE R4, R9, 0x4, R4 ;  /* 0x0000000409047825 */ /* 0x002fce00078e0204 */
.L_x_72:
[----:B------:R-:W-:Y:S05]  /*5ad0*/  YIELD ;  /* 0x0000000000007946 */ /* 0x000fea0003800000 */
[----:B------:R1:W-:Y:S06]  /*5ae0*/  MEMBAR.SC.CTA ;  /* 0x0000000000007992 */ /* 0x0003ec0000000000 */
[----:B-1----:R-:W2:Y:S02]  /*5af0*/  LDG.E.STRONG.SYS R8, desc[UR8][R4.64] ;  /* 0x0000000804087981 */ /* 0x002ea4000c1f5900 */
[----:B--2---:R-:W-:-:S13]  /*5b00*/  ISETP.NE.AND P0, PT, R8, RZ, PT ;  /* 0x000000ff0800720c */ /* 0x004fda0003f05270 */
[----:B------:R-:W-:Y:S05]  /*5b10*/  @!P0 BRA `(.L_x_72) ;  /* 0xfffffffc00ec8947 */ /* 0x000fea000383ffff */
[----:B------:R-:W-:Y:S05]  /*5b20*/  BSYNC B2 ;  /* 0x0000000000027941 */ /* 0x000fea0003800000 */
.L_x_71:
[----:B------:R-:W-:Y:S01]  /*5b30*/  BSSY.RECONVERGENT B2, `(.L_x_73) ;  /* 0x0000006000027945 */ /* 0x000fe20003800200 */
[C---:B------:R-:W-:Y:S02]  /*5b40*/  ISETP.GT.AND P0, PT, R8.reuse, -0x1, PT ;  /* 0xffffffff0800780c */ /* 0x040fe40003f04270 */
[----:B------:R-:W-:Y:S01]  /*5b50*/  LOP3.LUT R5, R8, 0x3fffffff, RZ, 0xc0, !PT ;  /* 0x3fffffff08057812 */ /* 0x000fe200078ec0ff */
[----:B------:R-:W-:Y:S05]  /*5b60*/  WARPSYNC.EXCLUSIVE R6 ;  /* 0x0000000006007348 */ /* 0x000fea0003a00000 */
[----:B------:R-:W-:-:S05]  /*5b70*/  IMAD.IADD R0, R5, 0x1, R0 ;  /* 0x0000000105007824 */ /* 0x000fca00078e0200 */
[----:B------:R-:W-:-:S07]  /*5b80*/  VOTE.ANY R6, PT, P0 ;  /* 0x0000000000067806 */ /* 0x000fce00000e0100 */
[----:B------:R-:W-:Y:S05]  /*5b90*/  BSYNC.RECONVERGENT B2 ;  /* 0x0000000000027941 */ /* 0x000fea0003800200 */
.L_x_73:
[----:B------:R-:W-:Y:S01]  /*5ba0*/  ISETP.GT.U32.AND P1, PT, R7, 0x1, PT ;  /* 0x000000010700780c */ /* 0x000fe20003f24070 */
[----:B------:R-:W-:-:S12]  /*5bb0*/  IMAD.MOV.U32 R7, RZ, RZ, R11 ;  /* 0x000000ffff077224 */ /* 0x000fd800078e000b */
[----:B------:R-:W-:Y:S05]  /*5bc0*/  @P0 BRA P1, `(.L_x_74) ;  /* 0xfffffffc00ac0947 */ /* 0x000fea000083ffff */
[----:B------:R-:W-:Y:S05]  /*5bd0*/  BSYNC B0 ;  /* 0x0000000000007941 */ /* 0x000fea0003800000 */
.L_x_70:
[----:B------:R2:W3:Y:S02]  /*5be0*/  LDS.64 R4, [R13+0x7200] ;  /* 0x007200000d047984 */ /* 0x0004e40000000a00 */
.L_x_69:
[----:B------:R-:W4:Y:S01]  /*5bf0*/  LDC.64 R6, c[0x0][0x380] ;  /* 0x0000e000ff067b82 */ /* 0x000f220000000a00 */
[C---:B------:R-:W-:Y:S01]  /*5c00*/  IMAD.IADD R11, R0.reuse, 0x1, -R27 ;  /* 0x00000001000b7824 */ /* 0x040fe200078e0a1b */
[----:B------:R-:W-:Y:S01]  /*5c10*/  LOP3.LUT R9, R0, 0x80000000, RZ, 0xfc, !PT ;  /* 0x8000000000097812 */ /* 0x000fe200078efcff */
[----:B------:R-:W-:-:S03]  /*5c20*/  IMAD.U32 R15, RZ, RZ, UR7 ;  /* 0x00000007ff0f7e24 */ /* 0x000fc6000f8e00ff */
[----:B-1-3--:R-:W-:Y:S01]  /*5c30*/  IADD3 R4, P0, PT, R11, R4, RZ ;  /* 0x000000040b047210 */ /* 0x00afe20007f1e0ff */
[----:B------:R-:W-:-:S03]  /*5c40*/  IMAD R15, R15, 0x100, R3 ;  /* 0x000001000f0f7824 */ /* 0x000fc600078e0203 */
[----:B------:R-:W-:-:S05]  /*5c50*/  LEA.HI.X.SX32 R5, R11, R5, 0x1, P0 ;  /* 0x000000050b057211 */ /* 0x000fca00000f0eff */
[----:B------:R1:W-:Y:S01]  /*5c60*/  STS.64 [R13+0x7200], R4 ;  /* 0x007200040d007388 */ /* 0x0003e20000000a00 */
[----:B----4-:R-:W-:-:S05]  /*5c70*/  IMAD.WIDE R6, R15, 0x4, R6 ;  /* 0x000000040f067825 */ /* 0x010fca00078e0206 */
[----:B------:R1:W-:Y:S02]  /*5c80*/  STG.E.STRONG.SYS desc[UR8][R6.64], R9 ;  /* 0x0000000906007986 */ /* 0x0003e4000c115908 */
.L_x_68:
[----:B------:R-:W-:Y:S05]  /*5c90*/  BSYNC B1 ;  /* 0x0000000000017941 */ /* 0x000fea0003800000 */
.L_x_67:
[----:B-1----:R-:W1:Y:S01]  /*5ca0*/  LDC.64 R6, c[0x0][0x390] ;  /* 0x0000e400ff067b82 */ /* 0x002e620000000a00 */
[----:B------:R-:W-:-:S06]  /*5cb0*/  UIMAD UR6, UR7, 0x1c80, URZ ;  /* 0x00001c80070678a4 */ /* 0x000fcc000f8e02ff */
[----:B--2---:R-:W-:Y:S01]  /*5cc0*/  IMAD.U32 R0, RZ, RZ, UR6 ;  /* 0x00000006ff007e24 */ /* 0x004fe2000f8e00ff */
[----:B------:R-:W2:Y:S03]  /*5cd0*/  LDC R9, c[0x0][0x3c0] ;  /* 0x0000f000ff097b82 */ /* 0x000ea60000000800 */
[----:B------:R-:W-:Y:S01]  /*5ce0*/  VIADD R0, R0, 0x1c80 ;  /* 0x00001c8000007836 */ /* 0x000fe20000000000 */
[----:B-1----:R-:W-:-:S04]  /*5cf0*/  ISETP.EQ.U32.AND P1, PT, R6, RZ, PT ;  /* 0x000000ff0600720c */ /* 0x002fc80003f22070 */
[CC--:B--2---:R-:W-:Y:S02]  /*5d00*/  ISETP.GE.AND P0, PT, R0.reuse, R9.reuse, PT ;  /* 0x000000090000720c */ /* 0x0c4fe40003f06270 */
[----:B------:R-:W-:Y:S02]  /*5d10*/  ISETP.GT.AND P3, PT, R0, R9, PT ;  /* 0x000000090000720c */ /* 0x000fe40003f64270 */
[----:B------:R-:W-:Y:S02]  /*5d20*/  ISETP.EQ.OR.EX P0, PT, R7, RZ, !P0, P1 ;  /* 0x000000ff0700720c */ /* 0x000fe40004702710 */
[C---:B------:R-:W-:Y:S02]  /*5d30*/  LEA R0, R3.reuse, UR4, 0x2 ;  /* 0x0000000403007c11 */ /* 0x040fe4000f8e10ff */
[----:B------:R-:W-:-:S13]  /*5d40*/  ISETP.GT.U32.OR P0, PT, R3, 0xff, P0 ;  /* 0x000000ff0300780c */ /* 0x000fda0000704470 */
[----:B------:R-:W-:Y:S05]  /*5d50*/  @P0 BRA `(.L_x_75) ;  /* 0x0000000000200947 */ /* 0x000fea0003800000 */
[----:B------:R-:W1:Y:S01]  /*5d60*/  LDS.64 R4, [R13+0x7200] ;  /* 0x007200000d047984 */ /* 0x000e620000000a00 */
[C---:B------:R-:W-:Y:S02]  /*5d70*/  LEA R6, P2, R3.reuse, R6, 0x3 ;  /* 0x0000000603067211 */ /* 0x040fe400078418ff */
[--C-:B------:R-:W-:Y:S02]  /*5d80*/  SHF.R.S32.HI R11, RZ, 0x1f, R27.reuse ;  /* 0x0000001fff0b7819 */ /* 0x100fe4000001141b */
[----:B------:R-:W-:Y:S02]  /*5d90*/  LEA.HI.X R7, R3, R7, RZ, 0x3, P2 ;  /* 0x0000000703077211 */ /* 0x000fe400010f1cff */
[----:B-1----:R-:W-:Y:S02]  /*5da0*/  IADD3 R4, P0, P1, R4, R24, R27 ;  /* 0x0000001804047210 */ /* 0x002fe4000791e01b */
[----:B------:R-:W-:-:S04]  /*5db0*/  SHF.R.S32.HI R24, RZ, 0x1f, R24 ;  /* 0x0000001fff187819 */ /* 0x000fc80000011418 */
[----:B------:R-:W-:-:S05]  /*5dc0*/  IADD3.X R5, PT, PT, R5, R24, R11, P0, P1 ;  /* 0x0000001805057210 */ /* 0x000fca00007e240b */
[----:B------:R1:W-:Y:S02]  /*5dd0*/  STG.E.64 desc[UR8][R6.64], R4 ;  /* 0x0000000406007986 */ /* 0x0003e4000c101b08 */
.L_x_75:
[----:B------:R-:W-:Y:S05]  /*5de0*/  WARPSYNC.ALL ;  /* 0x0000000000007948 */ /* 0x000fea0003800000 */
[----:B------:R-:W-:Y:S06]  /*5df0*/  BAR.SYNC.DEFER_BLOCKING 0x0 ;  /* 0x0000000000007b1d */ /* 0x000fec0000010000 */
[----:B------:R-:W-:Y:S05]  /*5e00*/  @P3 BRA `(.L_x_76) ;  /* 0x0000000c009c3947 */ /* 0x000fea0003800000 */
[----:B------:R-:W1:Y:S01]  /*5e10*/  LDS R2, [R0] ;  /* 0x0000000000027984 */ /* 0x000e620000000800 */
[----:B------:R-:W1:Y:S01]  /*5e20*/  LDCU UR6, c[0x0][0x3c4] ;  /* 0x00007880ff0677ac */ /* 0x000e620008000800 */
[----:B------:R-:W2:Y:S01]  /*5e30*/  LDCU.64 UR10, c[0x0][0x3a0] ;  /* 0x00007400ff0a77ac */ /* 0x000ea20008000a00 */
[----:B-1----:R-:W-:Y:S02]  /*5e40*/  SHF.R.U32.HI R4, RZ, UR6, R2 ;  /* 0x00000006ff047c19 */ /* 0x002fe40008011602 */
[----:B------:R-:W-:Y:S02]  /*5e50*/  LOP3.LUT R11, R2, 0x80000000, RZ, 0x3c, !PT ;  /* 0x80000000020b7812 */ /* 0x000fe400078e3cff */
[----:B------:R-:W-:-:S04]  /*5e60*/  LOP3.LUT R4, R4, UR5, RZ, 0x30, !PT ;  /* 0x0000000504047c12 */ /* 0x000fc8000f8e30ff */
[----:B------:R-:W-:-:S06]  /*5e70*/  LEA R5, R4, UR4, 0x3 ;  /* 0x0000000404057c11 */ /* 0x000fcc000f8e18ff */
[----:B------:R-:W1:Y:S02]  /*5e80*/  LDS.64 R4, [R5+0x7200] ;  /* 0x0072000005047984 */ /* 0x000e640000000a00 */
[----:B-1----:R-:W-:-:S05]  /*5e90*/  IADD3 R4, P0, PT, R4, R3, RZ ;  /* 0x0000000304047210 */ /* 0x002fca0007f1e0ff */
[----:B------:R-:W-:Y:S01]  /*5ea0*/  IMAD.X R7, RZ, RZ, R5, P0 ;  /* 0x000000ffff077224 */ /* 0x000fe200000e0605 */
[----:B--2---:R-:W-:-:S04]  /*5eb0*/  LEA R6, P0, R4, UR10, 0x2 ;  /* 0x0000000a04067c11 */ /* 0x004fc8000f8010ff */
[----:B------:R-:W-:-:S05]  /*5ec0*/  LEA.HI.X R7, R4, UR11, R7, 0x2, P0 ;  /* 0x0000000b04077c11 */ /* 0x000fca00080f1407 */
[----:B------:R-:W-:Y:S01]  /*5ed0*/  STG.E desc[UR8][R6.64], R11 ;  /* 0x0000000b06007986 */ /* 0x000fe2000c101908 */
[----:B------:R-:W-:-:S03]  /*5ee0*/  NOP ;  /* 0x0000000000007918 */ /* 0x000fc60000000000 */
[----:B------:R-:W1:Y:S02]  /*5ef0*/  LDS R2, [R0+0x600] ;  /* 0x0006000000027984 */ /* 0x000e640000000800 */
[----:B-1----:R-:W-:Y:S02]  /*5f00*/  SHF.R.U32.HI R4, RZ, UR6, R2 ;  /* 0x00000006ff047c19 */ /* 0x002fe40008011602 */
[----:B------:R-:W-:Y:S02]  /*5f10*/  LOP3.LUT R11, R2, 0x80000000, RZ, 0x3c, !PT ;  /* 0x80000000020b7812 */ /* 0x000fe400078e3cff */
[----:B------:R-:W-:-:S04]  /*5f20*/  LOP3.LUT R4, R4, UR5, RZ, 0x30, !PT ;  /* 0x0000000504047c12 */ /* 0x000fc8000f8e30ff */
[----:B------:R-:W-:-:S06]  /*5f30*/  LEA R5, R4, UR4, 0x3 ;  /* 0x0000000404057c11 */ /* 0x000fcc000f8e18ff */
[----:B------:R-:W1:Y:S02]  /*5f40*/  LDS.64 R4, [R5+0x7200] ;  /* 0x0072000005047984 */ /* 0x000e640000000a00 */
[----:B-1----:R-:W-:-:S05]  /*5f50*/  IADD3 R4, P0, PT, R4, R3, RZ ;  /* 0x0000000304047210 */ /* 0x002fca0007f1e0ff */
[----:B------:R-:W-:Y:S01]  /*5f60*/  IMAD.X R9, RZ, RZ, R5, P0 ;  /* 0x000000ffff097224 */ /* 0x000fe200000e0605 */
[----:B------:R-:W-:-:S04]  /*5f70*/  LEA R8, P0, R4, UR10, 0x2 ;  /* 0x0000000a04087c11 */ /* 0x000fc8000f8010ff */
        /* <DEDUP_REMOVED lines=196> */
[----:B-1----:R-:W-:-:S04]  /*6bc0*/  SHF.R.U32.HI R2, RZ, UR6, R0 ;  /* 0x00000006ff027c19 */ /* 0x002fc80008011600 */
[----:B------:R-:W-:-:S04]  /*6bd0*/  LOP3.LUT R2, R2, UR5, RZ, 0x30, !PT ;  /* 0x0000000502027c12 */ /* 0x000fc8000f8e30ff */
[----:B------:R-:W-:-:S06]  /*6be0*/  LEA R4, R2, UR4, 0x3 ;  /* 0x0000000402047c11 */ /* 0x000fcc000f8e18ff */
[----:B------:R-:W1:Y:S02]  /*6bf0*/  LDS.64 R4, [R4+0x7200] ;  /* 0x0072000004047984 */ /* 0x000e640000000a00 */
[----:B-1----:R-:W-:-:S05]  /*6c00*/  IADD3 R3, P0, PT, R4, R3, RZ ;  /* 0x0000000304037210 */ /* 0x002fca0007f1e0ff */
[----:B------:R-:W-:Y:S01]  /*6c10*/  IMAD.X R6, RZ, RZ, R5, P0 ;  /* 0x000000ffff067224 */ /* 0x000fe200000e0605 */
[C---:B------:R-:W-:Y:S02]  /*6c20*/  LEA R2, P0, R3.reuse, UR10, 0x2 ;  /* 0x0000000a03027c11 */ /* 0x040fe4000f8010ff */
[----:B------:R-:W-:Y:S02]  /*6c30*/  LOP3.LUT R5, R0, 0x80000000, RZ, 0x3c, !PT ;  /* 0x8000000000057812 */ /* 0x000fe400078e3cff */
[----:B------:R-:W-:-:S05]  /*6c40*/  LEA.HI.X R3, R3, UR11, R6, 0x2, P0 ;  /* 0x0000000b03037c11 */ /* 0x000fca00080f1406 */
[----:B------:R-:W-:Y:S01]  /*6c50*/  STG.E desc[UR8][R2.64+0x6c00], R5 ;  /* 0x006c000502007986 */ /* 0x000fe2000c101908 */
[----:B------:R-:W-:Y:S01]  /*6c60*/  NOP ;  /* 0x0000000000007918 */ /* 0x000fe20000000000 */
[----:B------:R-:W-:Y:S05]  /*6c70*/  EXIT ;  /* 0x000000000000794d */ /* 0x000fea0003800000 */
.L_x_76:
[----:B-1----:R-:W-:Y:S01]  /*6c80*/  IMAD.U32 R4, RZ, RZ, UR7 ;  /* 0x00000007ff047e24 */ /* 0x002fe2000f8e00ff */
[----:B------:R-:W-:Y:S01]  /*6c90*/  BSSY.RECONVERGENT B0, `(.L_x_77) ;  /* 0x000001e000007945 */ /* 0x000fe20003800200 */
[C---:B------:R-:W-:Y:S02]  /*6ca0*/  VIADD R6, R3.reuse, 0x300 ;  /* 0x0000030003067836 */ /* 0x040fe40000000000 */
[----:B------:R-:W-:Y:S02]  /*6cb0*/  IMAD R5, R4, -0x1c80, R9 ;  /* 0xffffe38004057824 */ /* 0x000fe400078e0209 */
[C---:B------:R-:W-:Y:S02]  /*6cc0*/  VIADD R4, R3.reuse, 0x180 ;  /* 0x0000018003047836 */ /* 0x040fe40000000000 */
[C---:B------:R-:W-:Y:S01]  /*6cd0*/  VIADD R8, R3.reuse, 0x480 ;  /* 0x0000048003087836 */ /* 0x040fe20000000000 */
[CC--:B------:R-:W-:Y:S01]  /*6ce0*/  ISETP.GE.AND P1, PT, R3.reuse, R5.reuse, PT ;  /* 0x000000050300720c */ /* 0x0c0fe20003f26270 */
[C---:B------:R-:W-:Y:S01]  /*6cf0*/  VIADD R10, R3.reuse, 0xa80 ;  /* 0x00000a80030a7836 */ /* 0x040fe20000000000 */
[-C--:B------:R-:W-:Y:S01]  /*6d00*/  ISETP.GE.AND P2, PT, R4, R5.reuse, PT ;  /* 0x000000050400720c */ /* 0x080fe20003f46270 */
[C---:B------:R-:W-:Y:S01]  /*6d10*/  VIADD R4, R3.reuse, 0x600 ;  /* 0x0000060003047836 */ /* 0x040fe20000000000 */
[-C--:B------:R-:W-:Y:S01]  /*6d20*/  ISETP.GE.AND P3, PT, R6, R5.reuse, PT ;  /* 0x000000050600720c */ /* 0x080fe20003f66270 */
[C---:B------:R-:W-:Y:S01]  /*6d30*/  VIADD R6, R3.reuse, 0x780 ;  /* 0x0000078003067836 */ /* 0x040fe20000000000 */
[-C--:B------:R-:W-:Y:S01]  /*6d40*/  ISETP.GE.AND P4, PT, R8, R5.reuse, PT ;  /* 0x000000050800720c */ /* 0x080fe20003f86270 */
[----:B------:R-:W-:Y:S01]  /*6d50*/  VIADD R8, R3, 0x900 ;  /* 0x0000090003087836 */ /* 0x000fe20000000000 */
[----:B------:R-:W-:-:S02]  /*6d60*/  ISETP.GE.AND P5, PT, R4, R5, PT ;  /* 0x000000050400720c */ /* 0x000fc40003fa6270 */
[-C--:B------:R-:W-:Y:S02]  /*6d70*/  ISETP.GE.AND P6, PT, R6, R5.reuse, PT ;  /* 0x000000050600720c */ /* 0x080fe40003fc6270 */
[----:B------:R-:W-:Y:S01]  /*6d80*/  ISETP.GE.AND P0, PT, R8, R5, PT ;  /* 0x000000050800720c */ /* 0x000fe20003f06270 */
[----:B------:R-:W-:-:S12]  /*6d90*/  @P1 BRA `(.L_x_78) ;  /* 0x0000000000341947 */ /* 0x000fd80003800000 */
[----:B------:R-:W1:Y:S01]  /*6da0*/  LDS R4, [R0] ;  /* 0x0000000000047984 */ /* 0x000e620000000800 */
[----:B------:R-:W1:Y:S01]  /*6db0*/  LDCU UR6, c[0x0][0x3c4] ;  /* 0x00007880ff0677ac */ /* 0x000e620008000800 */
[----:B------:R-:W2:Y:S01]  /*6dc0*/  LDCU.64 UR10, c[0x0][0x3a0] ;  /* 0x00007400ff0a77ac */ /* 0x000ea20008000a00 */
[----:B-1----:R-:W-:-:S04]  /*6dd0*/  SHF.R.U32.HI R6, RZ, UR6, R4 ;  /* 0x00000006ff067c19 */ /* 0x002fc80008011604 */
[----:B------:R-:W-:-:S04]  /*6de0*/  LOP3.LUT R6, R6, UR5, RZ, 0x30, !PT ;  /* 0x0000000506067c12 */ /* 0x000fc8000f8e30ff */
[----:B------:R-:W-:-:S05]  /*6df0*/  LEA R8, R6, UR4, 0x3 ;  /* 0x0000000406087c11 */ /* 0x000fca000f8e18ff */
[----:B------:R-:W1:Y:S02]  /*6e00*/  LDS.64 R6, [R8+0x7200] ;  /* 0x0072000008067984 */ /* 0x000e640000000a00 */
[----:B-1----:R-:W-:-:S05]  /*6e10*/  IADD3 R9, P1, PT, R6, R3, RZ ;  /* 0x0000000306097210 */ /* 0x002fca0007f3e0ff */
[----:B------:R-:W-:Y:S01]  /*6e20*/  IMAD.X R12, RZ, RZ, R7, P1 ;  /* 0x000000ffff0c7224 */ /* 0x000fe200008e0607 */
[----:B--2---:R-:W-:-:S04]  /*6e30*/  LEA R6, P1, R9, UR10, 0x2 ;  /* 0x0000000a09067c11 */ /* 0x004fc8000f8210ff */
[----:B------:R-:W-:Y:S02]  /*6e40*/  LEA.HI.X R7, R9, UR11, R12, 0x2, P1 ;  /* 0x0000000b09077c11 */ /* 0x000fe400088f140c */
[----:B------:R-:W-:-:S05]  /*6e50*/  LOP3.LUT R9, R4, 0x80000000, RZ, 0x3c, !PT ;  /* 0x8000000004097812 */ /* 0x000fca00078e3cff */
[----:B------:R1:W-:Y:S02]  /*6e60*/  STG.E desc[UR8][R6.64], R9 ;  /* 0x0000000906007986 */ /* 0x0003e4000c101908 */
.L_x_78:
[----:B------:R-:W-:Y:S05]  /*6e70*/  BSYNC.RECONVERGENT B0 ;  /* 0x0000000000007941 */ /* 0x000fea0003800200 */
.L_x_77:
[----:B------:R-:W-:Y:S01]  /*6e80*/  NOP ;  /* 0x0000000000007918 */ /* 0x000fe20000000000 */
[----:B------:R-:W-:Y:S01]  /*6e90*/  BSSY.RECONVERGENT B0, `(.L_x_79) ;  /* 0x0000011000007945 */ /* 0x000fe20003800200 */
[----:B------:R-:W-:Y:S02]  /*6ea0*/  ISETP.GE.AND P1, PT, R10, R5, PT ;  /* 0x000000050a00720c */ /* 0x000fe40003f26270 */
[----:B------:R-:W-:Y:S01]  /*6eb0*/  LOP3.LUT R10, R3, 0xc00, RZ, 0xfc, !PT ;  /* 0x00000c00030a7812 */ /* 0x000fe200078efcff */
[----:B------:R-:W-:Y:S10]  /*6ec0*/  @P2 BRA `(.L_x_80) ;  /* 0x0000000000342947 */ /* 0x000ff40003800000 */
[----:B------:R-:W1:Y:S01]  /*6ed0*/  LDS R4, [R0+0x600] ;  /* 0x0006000000047984 */ /* 0x000e620000000800 */
        /* <DEDUP_REMOVED lines=12> */
.L_x_80:
[----:B------:R-:W-:Y:S05]  /*6fa0*/  BSYNC.RECONVERGENT B0 ;  /* 0x0000000000007941 */ /* 0x000fea0003800200 */
.L_x_79:
[----:B------:R-:W-:Y:S01]  /*6fb0*/  NOP ;  /* 0x0000000000007918 */ /* 0x000fe20000000000 */
[----:B------:R-:W-:Y:S01]  /*6fc0*/  BSSY.RECONVERGENT B0, `(.L_x_81) ;  /* 0x0000011000007945 */ /* 0x000fe20003800200 */
[----:B------:R-:W-:Y:S01]  /*6fd0*/  ISETP.GE.AND P2, PT, R10, R5, PT ;  /* 0x000000050a00720c */ /* 0x000fe20003f46270 */
[----:B------:R-:W-:Y:S02]  /*6fe0*/  VIADD R10, R3, 0xd80 ;  /* 0x00000d80030a7836 */ /* 0x000fe40000000000 */
[----:B------:R-:W-:Y:S10]  /*6ff0*/  @P3 BRA `(.L_x_82) ;  /* 0x0000000000343947 */ /* 0x000ff40003800000 */
[----:B------:R-:W1:Y:S01]  /*7000*/  LDS R4, [R0+0xc00] ;  /* 0x000c000000047984 */ /* 0x000e620000000800 */
[----:B------:R-:W1:Y:S01]  /*7010*/  LDCU UR6, c[0x0][0x3c4] ;  /* 0x00007880ff0677ac */ /* 0x000e620008000800 */
[----:B------:R-:W3:Y:S01]  /*7020*/  LDCU.64 UR10, c[0x0][0x3a0] ;  /* 0x00007400ff0a77ac */ /* 0x000ee20008000a00 */
[----:B-12---:R-:W-:-:S04]  /*7030*/  SHF.R.U32.HI R6, RZ, UR6, R4 ;  /* 0x00000006ff067c19 */ /* 0x006fc80008011604 */
[----:B------:R-:W-:-:S04]  /*7040*/  LOP3.LUT R6, R6, UR5, RZ, 0x30, !PT ;  /* 0x0000000506067c12 */ /* 0x000fc8000f8e30ff */
[----:B------:R-:W-:-:S05]  /*7050*/  LEA R8, R6, UR4, 0x3 ;  /* 0x0000000406087c11 */ /* 0x000fca000f8e18ff */
[----:B------:R-:W1:Y:S02]  /*7060*/  LDS.64 R6, [R8+0x7200] ;  /* 0x0072000008067984 */ /* 0x000e640000000a00 */
[----:B-1----:R-:W-:-:S05]  /*7070*/  IADD3 R9, P3, PT, R6, R3, RZ ;  /* 0x0000000306097210 */ /* 0x002fca0007f7e0ff */
[----:B------:R-:W-:Y:S01]  /*7080*/  IMAD.X R12, RZ, RZ, R7, P3 ;  /* 0x000000ffff0c7224 */ /* 0x000fe200018e0607 */
[----:B---3--:R-:W-:-:S04]  /*7090*/  LEA R6, P3, R9, UR10, 0x2 ;  /* 0x0000000a09067c11 */ /* 0x008fc8000f8610ff */
[----:B------:R-:W-:Y:S02]  /*70a0*/  LEA.HI.X R7, R9, UR11, R12, 0x2, P3 ;  /* 0x0000000b09077c11 */ /* 0x000fe400098f140c */
[----:B------:R-:W-:-:S05]  /*70b0*/  LOP3.LUT R9, R4, 0x80000000, RZ, 0x3c, !PT ;  /* 0x8000000004097812 */ /* 0x000fca00078e3cff */
[----:B------:R3:W-:Y:S02]  /*70c0*/  STG.E desc[UR8][R6.64+0xc00], R9 ;  /* 0x000c000906007986 */ /* 0x0007e4000c101908 */
.L_x_82:
[----:B------:R-:W-:Y:S05]  /*70d0*/  BSYNC.RECONVERGENT B0 ;  /* 0x0000000000007941 */ /* 0x000fea0003800200 */
.L_x_81:
[----:B------:R-:W-:Y:S01]  /*70e0*/  NOP ;  /* 0x0000000000007918 */ /* 0x000fe20000000000 */
[----:B------:R-:W-:Y:S01]  /*70f0*/  BSSY.RECONVERGENT B0, `(.L_x_83) ;  /* 0x0000011000007945 */ /* 0x000fe20003800200 */
[----:B------:R-:W-:Y:S01]  /*7100*/  ISETP.GE.AND P3, PT, R10, R5, PT ;  /* 0x000000050a00720c */ /* 0x000fe20003f66270 */
[----:B------:R-:W-:Y:S02]  /*7110*/  VIADD R10, R3, 0xf00 ;  /* 0x00000f00030a7836 */ /* 0x000fe40000000000 */
[----:B------:R-:W-:Y:S10]  /*7120*/  @P4 BRA `(.L_x_84) ;  /* 0x0000000000344947 */ /* 0x000ff40003800000 */
[----:B------:R-:W1:Y:S01]  /*7130*/  LDS R4, [R0+0x1200] ;  /* 0x0012000000047984 */ /* 0x000e620000000800 */
[----:B------:R-:W1:Y:S01]  /*7140*/  LDCU UR6, c[0x0][0x3c4] ;  /* 0x00007880ff0677ac */ /* 0x000e620008000800 */
[----:B------:R-:W4:Y:S01]  /*7150*/  LDCU.64 UR10, c[0x0][0x3a0] ;  /* 0x00007400ff0a77ac */ /* 0x000f220008000a00 */
[----:B-123--:R-:W-:-:S04]  /*7160*/  SHF.R.U32.HI R6, RZ, UR6, R4 ;  /* 0x00000006ff067c19 */ /* 0x00efc80008011604 */
[----:B------:R-:W-:-:S04]  /*7170*/  LOP3.LUT R6, R6, UR5, RZ, 0x30, !PT ;  /* 0x0000000506067c12 */ /* 0x000fc8000f8e30ff */
[----:B------:R-:W-:-:S05]  /*7180*/  LEA R8, R6, UR4, 0x3 ;  /* 0x0000000406087c11 */ /* 0x000fca000f8e18ff */
[----:B------:R-:W1:Y:S02]  /*7190*/  LDS.64 R6, [R8+0x7200] ;  /* 0x0072000008067984 */ /* 0x000e640000000a00 */
[----:B-1----:R-:W-:-:S05]  /*71a0*/  IADD3 R9, P4, PT, R6, R3, RZ ;  /* 0x0000000306097210 */ /* 0x002fca0007f9e0ff */
[----:B------:R-:W-:Y:S01]  /*71b0*/  IMAD.X R12, RZ, RZ, R7, P4 ;  /* 0x000000ffff0c7224 */ /* 0x000fe200020e0607 */
[----:B----4-:R-:W-:-:S04]  /*71c0*/  LEA R6, P4, R9, UR10, 0x2 ;  /* 0x0000000a09067c11 */ /* 0x010fc8000f8810ff */
[----:B------:R-:W-:Y:S02]  /*71d0*/  LEA.HI.X R7, R9, UR11, R12, 0x2, P4 ;  /* 0x0000000b09077c11 */ /* 0x000fe4000a0f140c */
[----:B------:R-:W-:-:S05]  /*71e0*/  LOP3.LUT R9, R4, 0x80000000, RZ, 0x3c, !PT ;  /* 0x8000000004097812 */ /* 0x000fca00078e3cff */
[----:B------:R4:W-:Y:S02]  /*71f0*/  STG.E desc[UR8][R6.64+0x1200], R9 ;  /* 0x0012000906007986 */ /* 0x0009e4000c101908 */
.L_x_84:
[----:B------:R-:W-:Y:S05]  /*7200*/  BSYNC.RECONVERGENT B0 ;  /* 0x0000000000007941 */ /* 0x000fea0003800200 */
.L_x_83:
[----:B------:R-:W-:Y:S01]  /*7210*/  NOP ;  /* 0x0000000000007918 */ /* 0x000fe20000000000 */
[----:B------:R-:W-:Y:S01]  /*7220*/  BSSY.RECONVERGENT B0, `(.L_x_85) ;  /* 0x0000011000007945 */ /* 0x000fe20003800200 */
[----:B------:R-:W-:Y:S01]  /*7230*/  ISETP.GE.AND P4, PT, R10, R5, PT ;  /* 0x000000050a00720c */ /* 0x000fe20003f86270 */
[----:B------:R-:W-:Y:S02]  /*7240*/  VIADD R10, R3, 0x1080 ;  /* 0x00001080030a7836 */ /* 0x000fe40000000000 */
[----:B------:R-:W-:Y:S10]  /*7250*/  @P5 BRA `(.L_x_86) ;  /* 0x0000000000345947 */ /* 0x000ff40003800000 */
[----:B------:R-:W1:Y:S01]  /*7260*/  LDS R4, [R0+0x1800] ;  /* 0x0018000000047984 */ /* 0x000e620000000800 */
[----:B------:R-:W1:Y:S01]  /*7270*/  LDCU UR6, c[0x0][0x3c4] ;  /* 0x00007880ff0677ac */ /* 0x000e620008000800 */
[----:B------:R-:W5:Y:S01]  /*7280*/  LDCU.64 UR10, c[0x0][0x3a0] ;  /* 0x00007400ff0a77ac */ /* 0x000f620008000a00 */
[----:B-1234-:R-:W-:-:S04]  /*7290*/  SHF.R.U32.HI R6, RZ, UR6, R4 ;  /* 0x00000006ff067c19 */ /* 0x01efc80008011604 */
[----:B------:R-:W-:-:S04]  /*72a0*/  LOP3.LUT R6, R6, UR5, RZ, 0x30, !PT ;  /* 0x0000000506067c12 */ /* 0x000fc8000f8e30ff */
[----:B------:R-:W-:-:S05]  /*72b0*/  LEA R8, R6, UR4, 0x3 ;  /* 0x0000000406087c11 */ /* 0x000fca000f8e18ff */
[----:B------:R-:W1:Y:S02]  /*72c0*/  LDS.64 R6, [R8+0x7200] ;  /* 0x0072000008067984 */ /* 0x000e640000000a00 */
[----:B-1----:R-:W-:-:S05]  /*72d0*/  IADD3 R9, P5, PT, R6, R3, RZ ;  /* 0x0000000306097210 */ /* 0x002fca0007fbe0ff */
[----:B------:R-:W-:Y:S01]  /*72e0*/  IMAD.X R12, RZ, RZ, R7, P5 ;  /* 0x000000ffff0c7224 */ /* 0x000fe200028e0607 */
[----:B-----5:R-:W-:-:S04]  /*72f0*/  LEA R6, P5, R9, UR10, 0x2 ;  /* 0x0000000a09067c11 */ /* 0x020fc8000f8a10ff */
[----:B------:R-:W-:Y:S02]  /*7300*/  LEA.HI.X R7, R9, UR11, R12, 0x2, P5 ;  /* 0x0000000b09077c11 */ /* 0x000fe4000a8f140c */
[----:B------:R-:W-:-:S05]  /*7310*/  LOP3.LUT R9, R4, 0x80000000, RZ, 0x3c, !PT ;  /* 0x8000000004097812 */ /* 0x000fca00078e3cff */
[----:B------:R1:W-:Y:S02]  /*7320*/  STG.E desc[UR8][R6.64+0x1800], R9 ;  /* 0x0018000906007986 */ /* 0x0003e4000c101908 */
.L_x_86:
[----:B------:R-:W-:Y:S05]  /*7330*/  BSYNC.RECONVERGENT B0 ;  /* 0x0000000000007941 */ /* 0x000fea0003800200 */
.L_x_85:
        /* <DEDUP_REMOVED lines=18> */
.L_x_88:
[----:B------:R-:W-:Y:S05]  /*7460*/  BSYNC.RECONVERGENT B0 ;  /* 0x0000000000007941 */ /* 0x000fea0003800200 */
.L_x_87:
        /* <DEDUP_REMOVED lines=18> */
.L_x_90:
[----:B------:R-:W-:Y:S05]  /*7590*/  BSYNC.RECONVERGENT B0 ;  /* 0x0000000000007941 */ /* 0x000fea0003800200 */
.L_x_89:
        /* <DEDUP_REMOVED lines=18> */
.L_x_92:
[----:B------:R-:W-:Y:S05]  /*76c0*/  BSYNC.RECONVERGENT B0 ;  /* 0x0000000000007941 */ /* 0x000fea0003800200 */
.L_x_91:
        /* <DEDUP_REMOVED lines=18> */
.L_x_94:
[----:B------:R-:W-:Y:S05]  /*77f0*/  BSYNC.RECONVERGENT B0 ;  /* 0x0000000000007941 */ /* 0x000fea0003800200 */
.L_x_93:
[----:B------:R-:W-:Y:S01]  /*7800*/  NOP ;  /* 0x0000000000007918 */ /* 0x000fe20000000000 */
[----:B------:R-:W-:Y:S01]  /*7810*/  BSSY.RECONVERGENT B0, `(.L_x_95) ;  /* 0x0000011000007945 */ /* 0x000fe20003800200 */
[----:B------:R-:W-:Y:S02]  /*7820*/  ISETP.GE.AND P2, PT, R10, R5, PT ;  /* 0x000000050a00720c */ /* 0x000fe40003f46270 */
[----:B------:R-:W-:Y:S01]  /*7830*/  LOP3.LUT R10, R3, 0x1800, RZ, 0xfc, !PT ;  /* 0x00001800030a7812 */ /* 0x000fe200078efcff */
        /* <DEDUP_REMOVED lines=14> */
.L_x_96:
[----:B------:R-:W-:Y:S05]  /*7920*/  BSYNC.RECONVERGENT B0 ;  /* 0x0000000000007941 */ /* 0x000fea0003800200 */
.L_x_95:
        /* <DEDUP_REMOVED lines=18> */
.L_x_98:
[----:B------:R-:W-:Y:S05]  /*7a50*/  BSYNC.RECONVERGENT B0 ;  /* 0x0000000000007941 */ /* 0x000fea0003800200 */
.L_x_97:
[----:B------:R-:W-:Y:S01]  /*7a60*/  NOP ;  /* 0x0000000000007918 */ /* 0x000fe20000000000 */
[----:B------:R-:W-:Y:S01]  /*7a70*/  BSSY.RECONVERGENT B0, `(.L_x_99) ;  /* 0x0000010000007945 */ /* 0x000fe20003800200 */
[----:B------:R-:W-:-:S03]  /*7a80*/  ISETP.GE.AND P4, PT, R10, R5, PT ;  /* 0x000000050a00720c */ /* 0x000fc60003f86270 */
        /* <DEDUP_REMOVED lines=14> */
.L_x_100:
[----:B------:R-:W-:Y:S05]  /*7b70*/  BSYNC.RECONVERGENT B0 ;  /* 0x0000000000007941 */ /* 0x000fea0003800200 */
.L_x_99:
[----:B------:R-:W-:Y:S01]  /*7b80*/  NOP ;  /* 0x0000000000007918 */ /* 0x000fe20000000000 */
[----:B------:R-:W-:Y:S04]  /*7b90*/  BSSY.RECONVERGENT B0, `(.L_x_101) ;  /* 0x000000f000007945 */ /* 0x000fe80003800200 */
[----:B------:R-:W-:Y:S05]  /*7ba0*/  @P6 BRA `(.L_x_102) ;  /* 0x0000000000346947 */ /* 0x000fea0003800000 */
        /* <DEDUP_REMOVED lines=13> */
.L_x_102:
[----:B------:R-:W-:Y:S05]  /*7c80*/  BSYNC.RECONVERGENT B0 ;  /* 0x0000000000007941 */ /* 0x000fea0003800200 */
.L_x_101:
        /* <DEDUP_REMOVED lines=16> */
.L_x_104:
[----:B------:R-:W-:Y:S05]  /*7d90*/  BSYNC.RECONVERGENT B0 ;  /* 0x0000000000007941 */ /* 0x000fea0003800200 */
.L_x_103:
        /* <DEDUP_REMOVED lines=16> */
.L_x_106:
[----:B------:R-:W-:Y:S05]  /*7ea0*/  BSYNC.RECONVERGENT B0 ;  /* 0x0000000000007941 */ /* 0x000fea0003800200 */
.L_x_105:
        /* <DEDUP_REMOVED lines=16> */
.L_x_108:
[----:B------:R-:W-:Y:S05]  /*7fb0*/  BSYNC.RECONVERGENT B0 ;  /* 0x0000000000007941 */ /* 0x000fea0003800200 */
.L_x_107:
        /* <DEDUP_REMOVED lines=16> */
.L_x_110:
[----:B------:R-:W-:Y:S05]  /*80c0*/  BSYNC.RECONVERGENT B0 ;  /* 0x0000000000007941 */ /* 0x000fea0003800200 */
.L_x_109:
        /* <DEDUP_REMOVED lines=16> */
.L_x_112:
[----:B------:R-:W-:Y:S05]  /*81d0*/  BSYNC.RECONVERGENT B0 ;  /* 0x0000000000007941 */ /* 0x000fea0003800200 */
.L_x_111:
[----:B------:R-:W-:Y:S01]  /*81e0*/  NOP ;  /* 0x0000000000007918 */ /* 0x000fe20000000000 */
[----:B------:R-:W5:Y:S01]  /*81f0*/  LDS R0, [R0+0x6c00] ;  /* 0x006c000000007984 */ /* 0x000f620000000800 */
[----:B------:R-:W5:Y:S02]  /*8200*/  LDCU UR6, c[0x0][0x3c4] ;  /* 0x00007880ff0677ac */ /* 0x000f640008000800 */
[----:B-----5:R-:W-:-:S04]  /*8210*/  SHF.R.U32.HI R2, RZ, UR6, R0 ;  /* 0x00000006ff027c19 */ /* 0x020fc80008011600 */
[----:B------:R-:W-:-:S04]  /*8220*/  LOP3.LUT R2, R2, UR5, RZ, 0x30, !PT ;  /* 0x0000000502027c12 */ /* 0x000fc8000f8e30ff */
[----:B-1234-:R-:W-:Y:S01]  /*8230*/  LEA R6, R2, UR4, 0x3 ;  /* 0x0000000402067c11 */ /* 0x01efe2000f8e18ff */
[----:B------:R-:W-:-:S05]  /*8240*/  VIADD R2, R3, 0x1b00 ;  /* 0x00001b0003027836 */ /* 0x000fca0000000000 */
[----:B------:R-:W1:Y:S01]  /*8250*/  LDS.64 R6, [R6+0x7200] ;  /* 0x0072000006067984 */ /* 0x000e620000000a00 */
[----:B------:R-:W-:-:S13]  /*8260*/  ISETP.GE.AND P0, PT, R2, R5, PT ;  /* 0x000000050200720c */ /* 0x000fda0003f06270 */
[----:B------:R-:W2:Y:S01]  /*8270*/  @!P0 LDC.64 R8, c[0x0][0x3a0] ;  /* 0x0000e800ff088b82 */ /* 0x000ea20000000a00 */
[----:B------:R-:W-:Y:S02]  /*8280*/  @!P0 LOP3.LUT R5, R0, 0x80000000, RZ, 0x3c, !PT ;  /* 0x8000000000058812 */ /* 0x000fe400078e3cff */
[----:B-1----:R-:W-:-:S05]  /*8290*/  IADD3 R3, P1, PT, R6, R3, RZ ;  /* 0x0000000306037210 */ /* 0x002fca0007f3e0ff */
[----:B------:R-:W-:Y:S01]  /*82a0*/  IMAD.X R4, RZ, RZ, R7, P1 ;  /* 0x000000ffff047224 */ /* 0x000fe200008e0607 */
[----:B--2---:R-:W-:-:S04]  /*82b0*/  @!P0 LEA R2, P1, R3, R8, 0x2 ;  /* 0x0000000803028211 */ /* 0x004fc800078210ff */
[----:B------:R-:W-:-:S05]  /*82c0*/  @!P0 LEA.HI.X R3, R3, R9, R4, 0x2, P1 ;  /* 0x0000000903038211 */ /* 0x000fca00008f1404 */
[----:B------:R-:W-:Y:S01]  /*82d0*/  @!P0 STG.E desc[UR8][R2.64+0x6c00], R5 ;  /* 0x006c000502008986 */ /* 0x000fe2000c101908 */
[----:B------:R-:W-:Y:S01]  /*82e0*/  NOP ;  /* 0x0000000000007918 */ /* 0x000fe20000000000 */
[----:B------:R-:W-:Y:S05]  /*82f0*/  EXIT ;  /* 0x000000000000794d */ /* 0x000fea0003800000 */
.L_x_26:
[----:B------:R-:W-:Y:S02]  /*8300*/  IMAD.MOV.U32 R50, RZ, RZ, R19 ;  /* 0x000000ffff327224 */ /* 0x000fe400078e0013 */
[----:B------:R-:W-:Y:S02]  /*8310*/  IMAD.MOV.U32 R49, RZ, RZ, 0x1 ;  /* 0x00000001ff317424 */ /* 0x000fe400078e00ff */
[----:B------:R-:W-:Y:S02]  /*8320*/  IMAD.MOV.U32 R52, RZ, RZ, RZ ;  /* 0x000000ffff347224 */ /* 0x000fe400078e00ff */
[----:B------:R-:W-:-:S07]  /*8330*/  IMAD.MOV.U32 R47, RZ, RZ, -0x1 ;  /* 0xffffffffff2f7424 */ /* 0x000fce00078e00ff */
[----:B------:R-:W-:Y:S05]  /*8340*/  WARPSYNC.COLLECTIVE R47, `(.L_x_113) ;  /* 0x000000002f087348 */ /* 0x000fea0003c00000 */
[----:B------:R0:W1:Y:S02]  /*8350*/  SHFL.UP P0, R48, R50, R49, R52 ;  /* 0x0400003132307389 */ /* 0x0000640000000034 */
[----:B01----:R-:W-:Y:S05]  /*8360*/  ENDCOLLECTIVE ;  /* 0x000000000000791b */ /* 0x003fea0003800000 */
.L_x_113:
[----:B------:R-:W-:Y:S02]  /*8370*/  IMAD.MOV.U32 R49, RZ, RZ, 0x2 ;  /* 0x00000002ff317424 */ /* 0x000fe400078e00ff */
[----:B------:R-:W-:-:S04]  /*8380*/  IMAD.MOV.U32 R20, RZ, RZ, R48 ;  /* 0x000000ffff147224 */ /* 0x000fc800078e0030 */
[----:B------:R-:W-:-:S04]  /*8390*/  @P0 IMAD.IADD R20, R19, 0x1, R20 ;  /* 0x0000000113140824 */ /* 0x000fc800078e0214 */
[----:B------:R-:W-:-:S07]  /*83a0*/  IMAD.MOV.U32 R50, RZ, RZ, R20 ;  /* 0x000000ffff327224 */ /* 0x000fce00078e0014 */
[----:B------:R-:W-:Y:S05]  /*83b0*/  WARPSYNC.COLLECTIVE R47, `(.L_x_114) ;  /* 0x000000002f087348 */ /* 0x000fea0003c00000 */
[----:B------:R0:W1:Y:S02]  /*83c0*/  SHFL.UP P0, R48, R50, R49, R52 ;  /* 0x0400003132307389 */ /* 0x0000640000000034 */
[----:B01----:R-:W-:Y:S05]  /*83d0*/  ENDCOLLECTIVE ;  /* 0x000000000000791b */ /* 0x003fea0003800000 */
.L_x_114:
[----:B------:R-:W-:Y:S02]  /*83e0*/  IMAD.MOV.U32 R49, RZ, RZ, 0x4 ;  /* 0x00000004ff317424 */ /* 0x000fe400078e00ff */
[----:B------:R-:W-:-:S04]  /*83f0*/  IMAD.MOV.U32 R21, RZ, RZ, R48 ;  /* 0x000000ffff157224 */ /* 0x000fc800078e0030 */
[----:B------:R-:W-:-:S04]  /*8400*/  @P0 IMAD.IADD R21, R20, 0x1, R21 ;  /* 0x0000000114150824 */ /* 0x000fc800078e0215 */
[----:B------:R-:W-:-:S07]  /*8410*/  IMAD.MOV.U32 R50, RZ, RZ, R21 ;  /* 0x000000ffff327224 */ /* 0x000fce00078e0015 */
[----:B------:R-:W-:Y:S05]  /*8420*/  WARPSYNC.COLLECTIVE R47, `(.L_x_115) ;  /* 0x000000002f087348 */ /* 0x000fea0003c00000 */
[----:B------:R0:W1:Y:S02]  /*8430*/  SHFL.UP P0, R48, R50, R49, R52 ;  /* 0x0400003132307389 */ /* 0x0000640000000034 */
[----:B01----:R-:W-:Y:S05]  /*8440*/  ENDCOLLECTIVE ;  /* 0x000000000000791b */ /* 0x003fea0003800000 */
.L_x_115:
[----:B------:R-:W-:Y:S02]  /*8450*/  IMAD.MOV.U32 R49, RZ, RZ, 0x8 ;  /* 0x00000008ff317424 */ /* 0x000fe400078e00ff */
[----:B------:R-:W-:-:S04]  /*8460*/  IMAD.MOV.U32 R22, RZ, RZ, R48 ;  /* 0x000000ffff167224 */ /* 0x000fc800078e0030 */
[----:B------:R-:W-:-:S04]  /*8470*/  @P0 IMAD.IADD R22, R21, 0x1, R22 ;  /* 0x0000000115160824 */ /* 0x000fc800078e0216 */
[----:B------:R-:W-:-:S07]  /*8480*/  IMAD.MOV.U32 R50, RZ, RZ, R22 ;  /* 0x000000ffff327224 */ /* 0x000fce00078e0016 */
[----:B------:R-:W-:Y:S05]  /*8490*/  WARPSYNC.COLLECTIVE R47, `(.L_x_116) ;  /* 0x000000002f087348 */ /* 0x000fea0003c00000 */
[----:B------:R0:W1:Y:S02]  /*84a0*/  SHFL.UP P0, R48, R50, R49, R52 ;  /* 0x0400003132307389 */ /* 0x0000640000000034 */
[----:B01----:R-:W-:Y:S05]  /*84b0*/  ENDCOLLECTIVE ;  /* 0x000000000000791b */ /* 0x003fea0003800000 */
.L_x_116:
[----:B------:R-:W-:Y:S02]  /*84c0*/  IMAD.MOV.U32 R49, RZ, RZ, 0x10 ;  /* 0x00000010ff317424 */ /* 0x000fe400078e00ff */
[----:B------:R-:W-:-:S04]  /*84d0*/  IMAD.MOV.U32 R23, RZ, RZ, R48 ;  /* 0x000000ffff177224 */ /* 0x000fc800078e0030 */
[----:B------:R-:W-:-:S04]  /*84e0*/  @P0 IMAD.IADD R23, R22, 0x1, R23 ;  /* 0x0000000116170824 */ /* 0x000fc800078e0217 */
[----:B------:R-:W-:-:S07]  /*84f0*/  IMAD.MOV.U32 R50, RZ, RZ, R23 ;  /* 0x000000ffff327224 */ /* 0x000fce00078e0017 */
[----:B------:R-:W-:Y:S05]  /*8500*/  WARPSYNC.COLLECTIVE R47, `(.L_x_117) ;  /* 0x000000002f087348 */ /* 0x000fea0003c00000 */
[----:B------:R0:W1:Y:S02]  /*8510*/  SHFL.UP P0, R48, R50, R49, R52 ;  /* 0x0400003132307389 */ /* 0x0000640000000034 */
[----:B01----:R-:W-:Y:S05]  /*8520*/  ENDCOLLECTIVE ;  /* 0x000000000000791b */ /* 0x003fea0003800000 */
.L_x_117:
[----:B------:R-:W-:Y:S05]  /*8530*/  BRA `(.L_x_118) ;  /* 0xffffff9c00b07947 */ /* 0x000fea000383ffff */
.L_x_119:
[----:B------:R-:W-:-:S00]  /*8540*/  BRA `(.L_x_119) ;  /* 0xfffffffc00fc7947 */ /* 0x000fc0000383ffff */
[----:B------:R-:W-:-:S00]  /*8550*/  NOP ;  /* 0x0000000000007918 */ /* 0x000fc00000000000 */
        /* <DEDUP_REMOVED lines=10> */
.L_x_228:


//--------------------- .text._ZN3cub18CUB_300001_SM_10006detail10radix_sort33DeviceRadixSortExclusiveSumKernelINS1_5radix10policy_hubIiNS0_8NullTypeEyE10Policy1000EyEEvPT0_ --------------------------
	.section	.text._ZN3cub18CUB_300001_SM_10006detail10radix_sort33DeviceRadixSortExclusiveSumKernelINS1_5radix10policy_hubIiNS0_8NullTypeEyE10Policy1000EyEEvPT0_,"ax",@progbits
	.align	128
        .global         _ZN3cub18CUB_300001_SM_10006detail10radix_sort33DeviceRadixSortExclusiveSumKernelINS1_5radix10policy_hubIiNS0_8NullTypeEyE10Policy1000EyEEvPT0_
        .type           _ZN3cub18CUB_300001_SM_10006detail10radix_sort33DeviceRadixSortExclusiveSumKernelINS1_5radix10policy_hubIiNS0_8NullTypeEyE10Policy1000EyEEvPT0_,@function
        .size           _ZN3cub18CUB_300001_SM_10006detail10radix_sort33DeviceRadixSortExclusiveSumKernelINS1_5radix10policy_hubIiNS0_8NullTypeEyE10Policy1000EyEEvPT0_,(.L_x_229 - _ZN3cub18CUB_300001_SM_10006detail10radix_sort33DeviceRadixSortExclusiveSumKernelINS1_5radix10policy_hubIiNS0_8NullTypeEyE10Policy1000EyEEvPT0_)
        .other          _ZN3cub18CUB_300001_SM_10006detail10radix_sort33DeviceRadixSortExclusiveSumKernelINS1_5radix10policy_hubIiNS0_8NullTypeEyE10Policy1000EyEEvPT0_,@"STO_CUDA_ENTRY STV_DEFAULT"
_ZN3cub18CUB_300001_SM_10006detail10radix_sort33DeviceRadixSortExclusiveSumKernelINS1_5radix10policy_hubIiNS0_8NullTypeEyE10Policy1000EyEEvPT0_:
.text._ZN3cub18CUB_300001_SM_10006detail10radix_sort33DeviceRadixSortExclusiveSumKernelINS1_5radix10policy_hubIiNS0_8NullTypeEyE10Policy1000EyEEvPT0_:
[----:B------:R-:W-:Y:S01]  /*0000*/  LDC R1, c[0x0][0x37c] ;  /* 0x0000df00ff017b82 */ /* 0x000fe20000000800 */
[----:B------:R-:W0:Y:S07]  /*0010*/  S2R R18, SR_TID.X ;  /* 0x0000000000127919 */ /* 0x000e2e0000002100 */
[----:B------:R-:W1:Y:S01]  /*0020*/  LDC.64 R16, c[0x0][0x380] ;  /* 0x0000e000ff107b82 */ /* 0x000e620000000a00 */
[----:B------:R-:W2:Y:S01]  /*0030*/  LDCU.64 UR4, c[0x0][0x358] ;  /* 0x00006b00ff0477ac */ /* 0x000ea20008000a00 */
[----:B------:R-:W3:Y:S01]  /*0040*/  S2R R5, SR_CTAID.X ;  /* 0x0000000000057919 */ /* 0x000ee20000002500 */
[----:B0-----:R-:W-:Y:S01]  /*0050*/  ISETP.GT.U32.AND P1, PT, R18, 0xff, PT ;  /* 0x000000ff1200780c */ /* 0x001fe20003f24070 */
[----:B---3--:R-:W-:-:S04]  /*0060*/  IMAD R5, R5, 0x100, R18 ;  /* 0x0000010005057824 */ /* 0x008fc800078e0212 */
[----:B-1----:R-:W-:-:S08]  /*0070*/  IMAD.WIDE R16, R5, 0x8, R16 ;  /* 0x0000000805107825 */ /* 0x002fd000078e0210 */
[----:B--2---:R-:W2:Y:S01]  /*0080*/  @!P1 LDG.E.64 R2, desc[UR4][R16.64] ;  /* 0x0000000410029981 */ /* 0x004ea2000c1e1b00 */
[----:B------:R-:W-:Y:S02]  /*0090*/  MOV R0, 0x400 ;  /* 0x0000040000007802 */ /* 0x000fe40000000f00 */
[C---:B------:R-:W-:Y:S01]  /*00a0*/  ISETP.GT.U32.AND P0, PT, R18.reuse, 0x1f, PT ;  /* 0x0000001f1200780c */ /* 0x040fe20003f04070 */
[----:B------:R-:W0:Y:S02]  /*00b0*/  S2R R5, SR_CgaCtaId ;  /* 0x0000000000057919 */ /* 0x000e240000008800 */
[----:B0-----:R-:W-:Y:S02]  /*00c0*/  LEA R5, R5, R0, 0x18 ;  /* 0x0000000005057211 */ /* 0x001fe400078ec0ff */
[----:B------:R-:W-:-:S05]  /*00d0*/  LEA.HI R0, R18, R18, RZ, 0x1d ;  /* 0x0000001212007211 */ /* 0x000fca00078fe8ff */
[----:B------:R-:W-:-:S05]  /*00e0*/  IMAD R0, R0, 0x8, R5 ;  /* 0x0000000800007824 */ /* 0x000fca00078e0205 */
[----:B--2---:R0:W-:Y:S01]  /*00f0*/  STS.64 [R0+0x10], R2 ;  /* 0x0000100200007388 */ /* 0x0041e20000000a00 */
[----:B------:R-:W-:Y:S06]  /*0100*/  BAR.SYNC.DEFER_BLOCKING 0x0 ;  /* 0x0000000000007b1d */ /* 0x000fec0000010000 */
[----:B------:R-:W-:Y:S05]  /*0110*/  @P0 BRA `(.L_x_120) ;  /* 0x0000000400240947 */ /* 0x000fea0003800000 */
[----:B------:R-:W-:Y:S01]  /*0120*/  IMAD R18, R18, 0x48, R5 ;  /* 0x0000004812127824 */ /* 0x000fe200078e0205 */
[----:B------:R-:W-:-:S04]  /*0130*/  UMOV UR6, 0xffffffff ;  /* 0xffffffff00067882 */ /* 0x000fc80000000000 */
[----:B------:R-:W-:Y:S04]  /*0140*/  LDS.64 R14, [R18+0x10] ;  /* 0x00001000120e7984 */ /* 0x000fe80000000a00 */
[----:B------:R-:W-:Y:S04]  /*0150*/  LDS.64 R12, [R18+0x18] ;  /* 0x00001800120c7984 */ /* 0x000fe80000000a00 */
[----:B------:R-:W1:Y:S04]  /*0160*/  LDS.64 R10, [R18+0x20] ;  /* 0x00002000120a7984 */ /* 0x000e680000000a00 */
[----:B------:R-:W-:Y:S04]  /*0170*/  LDS.64 R8, [R18+0x28] ;  /* 0x0000280012087984 */ /* 0x000fe80000000a00 */
[----:B------:R-:W2:Y:S04]  /*0180*/  LDS.64 R6, [R18+0x30] ;  /* 0x0000300012067984 */ /* 0x000ea80000000a00 */
[----:B------:R-:W-:Y:S04]  /*0190*/  LDS.64 R4, [R18+0x38] ;  /* 0x0000380012047984 */ /* 0x000fe80000000a00 */
[----:B0-----:R-:W0:Y:S04]  /*01a0*/  LDS.64 R2, [R18+0x40] ;  /* 0x0000400012027984 */ /* 0x001e280000000a00 */
[----:B------:R-:W3:Y:S01]  /*01b0*/  LDS.64 R20, [R18+0x48] ;  /* 0x0000480012147984 */ /* 0x000ee20000000a00 */
[----:B-1----:R-:W-:-:S04]  /*01c0*/  IADD3 R19, P3, P4, R10, R12, R14 ;  /* 0x0000000c0a137210 */ /* 0x002fc80007c7e00e */
[----:B------:R-:W-:Y:S02]  /*01d0*/  IADD3.X R23, PT, PT, R11, R13, R15, P3, P4 ;  /* 0x0000000d0b177210 */ /* 0x000fe40001fe840f */
[----:B--2---:R-:W-:-:S04]  /*01e0*/  IADD3 R19, P0, P2, R6, R19, R8 ;  /* 0x0000001306137210 */ /* 0x004fc80007a1e008 */
[----:B------:R-:W-:Y:S02]  /*01f0*/  IADD3.X R23, PT, PT, R7, R23, R9, P0, P2 ;  /* 0x0000001707177210 */ /* 0x000fe400007e4409 */
[----:B0-----:R-:W-:-:S04]  /*0200*/  IADD3 R19, P3, P4, R2, R19, R4 ;  /* 0x0000001302137210 */ /* 0x001fc80007c7e004 */
[----:B---3--:R-:W-:Y:S02]  /*0210*/  IADD3 R20, P0, PT, R20, R19, RZ ;  /* 0x0000001314147210 */ /* 0x008fe40007f1e0ff */
[----:B------:R-:W-:-:S05]  /*0220*/  IADD3.X R19, PT, PT, R3, R23, R5, P3, P4 ;  /* 0x0000001703137210 */ /* 0x000fca0001fe8405 */
[----:B------:R-:W-:Y:S01]  /*0230*/  IMAD.X R19, R21, 0x1, R19, P0 ;  /* 0x0000000115137824 */ /* 0x000fe200000e0613 */
[----:B------:R-:W-:Y:S06]  /*0240*/  BRA.DIV UR6, `(.L_x_121) ;  /* 0x0000000206f07947 */ /* 0x000fec000b800000 */
[----:B------:R-:W0:Y:S04]  /*0250*/  SHFL.UP PT, R27, R20, 0x1, RZ ;  /* 0x04200000141b7989 */ /* 0x000e2800000e00ff */
[----:B------:R-:W1:Y:S01]  /*0260*/  SHFL.UP P0, R25, R19, 0x1, RZ ;  /* 0x0420000013197989 */ /* 0x000e6200000000ff */
[----:B0-----:R-:W-:-:S04]  /*0270*/  IADD3 R22, P2, PT, R27, R20, RZ ;  /* 0x000000141b167210 */ /* 0x001fc80007f5e0ff */
[----:B-1----:R-:W-:Y:S01]  /*0280*/  SEL R27, R22, R27, P0 ;  /* 0x0000001b161b7207 */ /* 0x002fe20000000000 */
[----:B------:R-:W-:-:S04]  /*0290*/  IMAD.X R26, R25, 0x1, R19, P2 ;  /* 0x00000001191a7824 */ /* 0x000fc800010e0613 */
[----:B------:R-:W0:Y:S01]  /*02a0*/  SHFL.UP PT, R28, R27, 0x2, RZ ;  /* 0x044000001b1c7989 */ /* 0x000e2200000e00ff */
[----:B------:R-:W-:-:S05]  /*02b0*/  SEL R26, R26, R25, P0 ;  /* 0x000000191a1a7207 */ /* 0x000fca0000000000 */
[----:B------:R-:W1:Y:S01]  /*02c0*/  SHFL.UP P0, R25, R26, 0x2, RZ ;  /* 0x044000001a197989 */ /* 0x000e6200000000ff */
[----:B0-----:R-:W-:-:S05]  /*02d0*/  IADD3 R21, P2, PT, R28, R27, RZ ;  /* 0x0000001b1c157210 */ /* 0x001fca0007f5e0ff */
[----:B-1----:R-:W-:Y:S01]  /*02e0*/  IMAD.X R22, R25, 0x1, R26, P2 ;  /* 0x0000000119167824 */ /* 0x002fe200010e061a */
[----:B------:R-:W-:-:S04]  /*02f0*/  SEL R28, R21, R28, P0 ;  /* 0x0000001c151c7207 */ /* 0x000fc80000000000 */
[----:B------:R-:W-:Y:S01]  /*0300*/  SEL R29, R22, R25, P0 ;  /* 0x00000019161d7207 */ /* 0x000fe20000000000 */
        /* <DEDUP_REMOVED lines=12> */
[----:B------:R0:W1:Y:S04]  /*03d0*/  SHFL.UP PT, R28, R27, 0x10, RZ ;  /* 0x060000001b1c7989 */ /* 0x00006800000e00ff */
[----:B------:R0:W2:Y:S02]  /*03e0*/  SHFL.UP P0, R25, R26, 0x10, RZ ;  /* 0x060000001a197989 */ /* 0x0000a400000000ff */
.L_x_132:
[----:B-1----:R-:W-:-:S04]  /*03f0*/  IADD3 R21, P2, PT, R28, R27, RZ ;  /* 0x0000001b1c157210 */ /* 0x002fc80007f5e0ff */
[----:B--2---:R-:W-:Y:S01]  /*0400*/  SEL R21, R21, R28, P0 ;  /* 0x0000001c15157207 */ /* 0x004fe20000000000 */
[----:B------:R-:W-:-:S05]  /*0410*/  IMAD.X R22, R25, 0x1, R26, P2 ;  /* 0x0000000119167824 */ /* 0x000fca00010e061a */
[----:B------:R-:W-:Y:S02]  /*0420*/  SEL R22, R22, R25, P0 ;  /* 0x0000001916167207 */ /* 0x000fe40000000000 */
[----:B------:R-:W-:-:S05]  /*0430*/  IADD3 R20, P0, PT, R21, -R20, RZ ;  /* 0x8000001415147210 */ /* 0x000fca0007f1e0ff */
[----:B------:R-:W-:Y:S01]  /*0440*/  IMAD.X R21, R22, 0x1, ~R19, P0 ;  /* 0x0000000116157824 */ /* 0x000fe200000e0e13 */
[----:B------:R-:W-:-:S04]  /*0450*/  IADD3 R14, P0, PT, R14, R20, RZ ;  /* 0x000000140e0e7210 */ /* 0x000fc80007f1e0ff */
[----:B------:R1:W-:Y:S01]  /*0460*/  STS.64 [R18+0x10], R20 ;  /* 0x0000101412007388 */ /* 0x0003e20000000a00 */
[----:B------:R-:W-:Y:S01]  /*0470*/  IMAD.X R15, R15, 0x1, R21, P0 ;  /* 0x000000010f0f7824 */ /* 0x000fe200000e0615 */
        /* <DEDUP_REMOVED lines=17> */
[----:B------:R-:W-:-:S05]  /*0590*/  IMAD.X R3, R3, 0x1, R5, P0 ;  /* 0x0000000103037824 */ /* 0x000fca00000e0605 */
[----:B------:R1:W-:Y:S03]  /*05a0*/  STS.64 [R18+0x48], R2 ;  /* 0x0000480212007388 */ /* 0x0003e60000000a00 */
.L_x_120:
[----:B------:R-:W-:Y:S05]  /*05b0*/  WARPSYNC.ALL ;  /* 0x0000000000007948 */ /* 0x000fea0003800000 */
[----:B------:R-:W-:Y:S06]  /*05c0*/  BAR.SYNC.DEFER_BLOCKING 0x0 ;  /* 0x0000000000007b1d */ /* 0x000fec0000010000 */
[----:B------:R-:W-:Y:S05]  /*05d0*/  @P1 EXIT ;  /* 0x000000000000194d */ /* 0x000fea0003800000 */
[----:B01----:R-:W0:Y:S04]  /*05e0*/  LDS.64 R2, [R0+0x10] ;  /* 0x0000100000027984 */ /* 0x003e280000000a00 */
[----:B0-----:R-:W-:Y:S01]  /*05f0*/  STG.E.64 desc[UR4][R16.64], R2 ;  /* 0x0000000210007986 */ /* 0x001fe2000c101b04 */
[----:B------:R-:W-:Y:S05]  /*0600*/  EXIT ;  /* 0x000000000000794d */ /* 0x000fea0003800000 */
.L_x_121:
[----:B------:R-:W-:Y:S02]  /*0610*/  IMAD.MOV.U32 R24, RZ, RZ, R20 ;  /* 0x000000ffff187224 */ /* 0x000fe400078e0014 */
[----:B------:R-:W-:Y:S02]  /*0620*/  IMAD.MOV.U32 R23, RZ, RZ, 0x1 ;  /* 0x00000001ff177424 */ /* 0x000fe400078e00ff */
[----:B------:R-:W-:Y:S02]  /*0630*/  IMAD.MOV.U32 R22, RZ, RZ, RZ ;  /* 0x000000ffff167224 */ /* 0x000fe400078e00ff */
[----:B------:R-:W-:-:S07]  /*0640*/  IMAD.MOV.U32 R21, RZ, RZ, -0x1 ;  /* 0xffffffffff157424 */ /* 0x000fce00078e00ff */
[----:B------:R-:W-:Y:S05]  /*0650*/  WARPSYNC.COLLECTIVE R21, `(.L_x_122) ;  /* 0x0000000015087348 */ /* 0x000fea0003c00000 */
[----:B------:R0:W1:Y:S02]  /*0660*/  SHFL.UP P0, R25, R24, R23, R22 ;  /* 0x0400001718197389 */ /* 0x0000640000000016 */
[----:B01----:R-:W-:Y:S05]  /*0670*/  ENDCOLLECTIVE ;  /* 0x000000000000791b */ /* 0x003fea0003800000 */
.L_x_122:
[----:B------:R-:W-:Y:S02]  /*0680*/  IMAD.MOV.U32 R24, RZ, RZ, R19 ;  /* 0x000000ffff187224 */ /* 0x000fe400078e0013 */
[----:B------:R-:W-:-:S07]  /*0690*/  IMAD.MOV.U32 R27, RZ, RZ, R25 ;  /* 0x000000ffff1b7224 */ /* 0x000fce00078e0019 */
[----:B------:R-:W-:Y:S05]  /*06a0*/  WARPSYNC.COLLECTIVE R21, `(.L_x_123) ;  /* 0x0000000015087348 */ /* 0x000fea0003c00000 */
[----:B------:R0:W1:Y:S02]  /*06b0*/  SHFL.UP P0, R25, R24, R23, R22 ;  /* 0x0400001718197389 */ /* 0x0000640000000016 */
[----:B01----:R-:W-:Y:S05]  /*06c0*/  ENDCOLLECTIVE ;  /* 0x000000000000791b */ /* 0x003fea0003800000 */
.L_x_123:
[----:B------:R-:W-:Y:S01]  /*06d0*/  IADD3 R26, P2, PT, R27, R20, RZ ;  /* 0x000000141b1a7210 */ /* 0x000fe20007f5e0ff */
[----:B------:R-:W-:-:S03]  /*06e0*/  IMAD.MOV.U32 R23, RZ, RZ, 0x2 ;  /* 0x00000002ff177424 */ /* 0x000fc600078e00ff */
[----:B------:R-:W-:Y:S01]  /*06f0*/  SEL R27, R26, R27, P0 ;  /* 0x0000001b1a1b7207 */ /* 0x000fe20000000000 */
[----:B------:R-:W-:-:S04]  /*0700*/  IMAD.X R26, R25, 0x1, R19, P2 ;  /* 0x00000001191a7824 */ /* 0x000fc800010e0613 */
[----:B------:R-:W-:Y:S01]  /*0710*/  IMAD.MOV.U32 R24, RZ, RZ, R27 ;  /* 0x000000ffff187224 */ /* 0x000fe200078e001b */
[----:B------:R-:W-:-:S07]  /*0720*/  SEL R26, R26, R25, P0 ;  /* 0x000000191a1a7207 */ /* 0x000fce0000000000 */
[----:B------:R-:W-:Y:S05]  /*0730*/  WARPSYNC.COLLECTIVE R21, `(.L_x_124) ;  /* 0x0000000015087348 */ /* 0x000fea0003c00000 */
[----:B------:R0:W1:Y:S02]  /*0740*/  SHFL.UP P0, R25, R24, R23, R22 ;  /* 0x0400001718197389 */ /* 0x0000640000000016 */
[----:B01----:R-:W-:Y:S05]  /*0750*/  ENDCOLLECTIVE ;  /* 0x000000000000791b */ /* 0x003fea0003800000 */
.L_x_124:
[----:B------:R-:W-:Y:S02]  /*0760*/  IMAD.MOV.U32 R24, RZ, RZ, R26 ;  /* 0x000000ffff187224 */ /* 0x000fe400078e001a */
[----:B------:R-:W-:-:S07]  /*0770*/  IMAD.MOV.U32 R28, RZ, RZ, R25 ;  /* 0x000000ffff1c7224 */ /* 0x000fce00078e0019 */
[----:B------:R-:W-:Y:S05]  /*0780*/  WARPSYNC.COLLECTIVE R21, `(.L_x_125) ;  /* 0x0000000015087348 */ /* 0x000fea0003c00000 */
[----:B------:R0:W1:Y:S02]  /*0790*/  SHFL.UP P0, R25, R24, R23, R22 ;  /* 0x0400001718197389 */ /* 0x0000640000000016 */
[----:B01----:R-:W-:Y:S05]  /*07a0*/  ENDCOLLECTIVE ;  /* 0x000000000000791b */ /* 0x003fea0003800000 */
.L_x_125:
        /* <DEDUP_REMOVED lines=9> */
.L_x_126:
[----:B------:R-:W-:Y:S02]  /*0840*/  IMAD.MOV.U32 R24, RZ, RZ, R29 ;  /* 0x000000ffff187224 */ /* 0x000fe400078e001d */
[----:B------:R-:W-:-:S07]  /*0850*/  IMAD.MOV.U32 R27, RZ, RZ, R25 ;  /* 0x000000ffff1b7224 */ /* 0x000fce00078e0019 */
[----:B------:R-:W-:Y:S05]  /*0860*/  WARPSYNC.COLLECTIVE R21, `(.L_x_127) ;  /* 0x0000000015087348 */ /* 0x000fea0003c00000 */
[----:B------:R0:W1:Y:S02]  /*0870*/  SHFL.UP P0, R25, R24, R23, R22 ;  /* 0x0400001718197389 */ /* 0x0000640000000016 */
[----:B01----:R-:W-:Y:S05]  /*0880*/  ENDCOLLECTIVE ;  /* 0x000000000000791b */ /* 0x003fea0003800000 */
.L_x_127:
        /* <DEDUP_REMOVED lines=9> */
.L_x_128:
[----:B------:R-:W-:Y:S02]  /*0920*/  IMAD.MOV.U32 R24, RZ, RZ, R29 ;  /* 0x000000ffff187224 */ /* 0x000fe400078e001d */
[----:B------:R-:W-:-:S07]  /*0930*/  IMAD.MOV.U32 R27, RZ, RZ, R25 ;  /* 0x000000ffff1b7224 */ /* 0x000fce00078e0019 */
[----:B------:R-:W-:Y:S05]  /*0940*/  WARPSYNC.COLLECTIVE R21, `(.L_x_129) ;  /* 0x0000000015087348 */ /* 0x000fea0003c00000 */
[----:B------:R0:W1:Y:S02]  /*0950*/  SHFL.UP P0, R25, R24, R23, R22 ;  /* 0x0400001718197389 */ /* 0x0000640000000016 */
[----:B01----:R-:W-:Y:S05]  /*0960*/  ENDCOLLECTIVE ;  /* 0x000000000000791b */ /* 0x003fea0003800000 */
.L_x_129:
        /* <DEDUP_REMOVED lines=9> */
.L_x_130:
[----:B------:R-:W-:Y:S02]  /*0a00*/  IMAD.MOV.U32 R24, RZ, RZ, R26 ;  /* 0x000000ffff187224 */ /* 0x000fe400078e001a */
[----:B------:R-:W-:-:S07]  /*0a10*/  IMAD.MOV.U32 R28, RZ, RZ, R25 ;  /* 0x000000ffff1c7224 */ /* 0x000fce00078e0019 */
[----:B------:R-:W-:Y:S05]  /*0a20*/  WARPSYNC.COLLECTIVE R21, `(.L_x_131) ;  /* 0x0000000015087348 */ /* 0x000fea0003c00000 */
[----:B------:R0:W1:Y:S02]  /*0a30*/  SHFL.UP P0, R25, R24, R23, R22 ;  /* 0x0400001718197389 */ /* 0x0000640000000016 */
[----:B01----:R-:W-:Y:S05]  /*0a40*/  ENDCOLLECTIVE ;  /* 0x000000000000791b */ /* 0x003fea0003800000 */
.L_x_131:
[----:B------:R-:W-:Y:S05]  /*0a50*/  BRA `(.L_x_132) ;  /* 0xfffffff800647947 */ /* 0x000fea000383ffff */
.L_x_133:
        /* <DEDUP_REMOVED lines=10> */
.L_x_229:


//--------------------- .text._ZN3cub18CUB_300001_SM_10006detail10radix_sort30DeviceRadixSortHistogramKernelINS1_5radix10policy_hubIiNS0_8NullTypeEyE10Policy1000ELNS0_9SortOrderE0EiyNS1_21identity_decomposer_tEEEvPT2_PKT1_SB_iiT3_ --------------------------
	.section	.text._ZN3cub18CUB_300001_SM_10006detail10radix_sort30DeviceRadixSortHistogramKernelINS1_5radix10policy_hubIiNS0_8NullTypeEyE10Policy1000ELNS0_9SortOrderE0EiyNS1_21identity_decomposer_tEEEvPT2_PKT1_SB_iiT3_,"ax",@progbits
	.align	128
        .global         _ZN3cub18CUB_300001_SM_10006detail10radix_sort30DeviceRadixSortHistogramKernelINS1_5radix10policy_hubIiNS0_8NullTypeEyE10Policy1000ELNS0_9SortOrderE0EiyNS1_21identity_decomposer_tEEEvPT2_PKT1_SB_iiT3_
        .type           _ZN3cub18CUB_300001_SM_10006detail10radix_sort30DeviceRadixSortHistogramKernelINS1_5radix10policy_hubIiNS0_8NullTypeEyE10Policy1000ELNS0_9SortOrderE0EiyNS1_21identity_decomposer_tEEEvPT2_PKT1_SB_iiT3_,@function
        .size           _ZN3cub18CUB_300001_SM_10006detail10radix_sort30DeviceRadixSortHistogramKernelINS1_5radix10policy_hubIiNS0_8NullTypeEyE10Policy1000ELNS0_9SortOrderE0EiyNS1_21identity_decomposer_tEEEvPT2_PKT1_SB_iiT3_,(.L_x_230 - _ZN3cub18CUB_300001_SM_10006detail10radix_sort30DeviceRadixSortHistogramKernelINS1_5radix10policy_hubIiNS0_8NullTypeEyE10Policy1000ELNS0_9SortOrderE0EiyNS1_21identity_decomposer_tEEEvPT2_PKT1_SB_iiT3_)
        .other          _ZN3cub18CUB_300001_SM_10006detail10radix_sort30DeviceRadixSortHistogramKernelINS1_5radix10policy_hubIiNS0_8NullTypeEyE10Policy1000ELNS0_9SortOrderE0EiyNS1_21identity_decomposer_tEEEvPT2_PKT1_SB_iiT3_,@"STO_CUDA_ENTRY STV_DEFAULT"
_ZN3cub18CUB_300001_SM_10006detail10radix_sort30DeviceRadixSortHistogramKernelINS1_5radix10policy_hubIiNS0_8NullTypeEyE10Policy1000ELNS0_9SortOrderE0EiyNS1_21identity_decomposer_tEEEvPT2_PKT1_SB_iiT3_:
.text._ZN3cub18CUB_300001_SM_10006detail10radix_sort30DeviceRadixSortHistogramKernelINS1_5radix10policy_hubIiNS0_8NullTypeEyE10Policy1000ELNS0_9SortOrderE0EiyNS1_21identity_decomposer_tEEEvPT2_PKT1_SB_iiT3_:
[----:B------:R-:W-:Y:S01]  /*0000*/  LDC R1, c[0x0][0x37c] ;  /* 0x0000df00ff017b82 */ /* 0x000fe20000000800 */
[----:B------:R-:W0:Y:S02]  /*0010*/  LDCU.64 UR14, c[0x0][0x390] ;  /* 0x00007200ff0e77ac */ /* 0x000e240008000a00 */
[----:B0-----:R-:W-:-:S04]  /*0020*/  ISETP.NE.U32.AND P0, PT, RZ, UR14, PT ;  /* 0x0000000eff007c0c */ /* 0x001fc8000bf05070 */
[----:B------:R-:W-:-:S13]  /*0030*/  ISETP.NE.AND.EX P0, PT, RZ, UR15, PT, P0 ;  /* 0x0000000fff007c0c */ /* 0x000fda000bf05300 */
[----:B------:R-:W-:Y:S05]  /*0040*/  @!P0 EXIT ;  /* 0x000000000000894d */ /* 0x000fea0003800000 */
[----:B------:R-:W-:Y:S01]  /*0050*/  UIADD3 UR11, UP0, UPT, UR14, -0x1, URZ ;  /* 0xffffffff0e0b7890 */ /* 0x000fe2000ff1e0ff */
[----:B------:R-:W0:Y:S01]  /*0060*/  S2R R4, SR_TID.X ;  /* 0x0000000000047919 */ /* 0x000e220000002100 */
[----:B------:R-:W1:Y:S01]  /*0070*/  LDCU.64 UR4, c[0x0][0x398] ;  /* 0x00007300ff0477ac */ /* 0x000e620008000a00 */
[----:B------:R-:W2:Y:S01]  /*0080*/  S2UR UR7, SR_CgaCtaId ;  /* 0x00000000000779c3 */ /* 0x000ea20000008800 */
[----:B------:R-:W-:Y:S01]  /*0090*/  UIADD3.X UR12, UPT, UPT, UR15, -0x1, URZ, UP0, !UPT ;  /* 0xffffffff0f0c7890 */ /* 0x000fe200087fe4ff */
[----:B------:R-:W-:Y:S01]  /*00a0*/  UMOV UR6, 0x400 ;  /* 0x0000040000067882 */ /* 0x000fe20000000000 */
[----:B------:R-:W3:Y:S05]  /*00b0*/  LDCU.64 UR20, c[0x0][0x358] ;  /* 0x00006b00ff1477ac */ /* 0x000eea0008000a00 */
[----:B------:R-:W4:Y:S01]  /*00c0*/  S2UR UR8, SR_CTAID.X ;  /* 0x00000000000879c3 */ /* 0x000f220000002500 */
[----:B------:R-:W-:Y:S01]  /*00d0*/  USHF.R.U64 UR11, UR11, 0x1e, UR12 ;  /* 0x0000001e0b0b7899 */ /* 0x000fe2000800120c */
[----:B------:R-:W0:Y:S03]  /*00e0*/  LDCU UR28, c[0x0][0x370] ;  /* 0x00006e00ff1c77ac */ /* 0x000e260008000800 */
[----:B------:R-:W-:-:S02]  /*00f0*/  UIADD3 UR11, UP0, UPT, UR11, 0x1, URZ ;  /* 0x000000010b0b7890 */ /* 0x000fc4000ff1e0ff */
[----:B-1----:R-:W-:Y:S02]  /*0100*/  UIADD3 UR4, UPT, UPT, UR5, 0x7, -UR4 ;  /* 0x0000000705047890 */ /* 0x002fe4000fffe804 */
[----:B------:R-:W-:Y:S02]  /*0110*/  ULEA.HI.X UR12, UR12, URZ, URZ, 0x2, UP0 ;  /* 0x000000ff0c0c7291 */ /* 0x000fe400080f14ff */
[----:B------:R-:W-:Y:S02]  /*0120*/  UISETP.LT.U32.AND UP0, UPT, UR11, UR14, UPT ;  /* 0x0000000e0b00728c */ /* 0x000fe4000bf01070 */
[----:B------:R-:W-:Y:S02]  /*0130*/  USHF.R.S32.HI UR5, URZ, 0x1f, UR4 ;  /* 0x0000001fff057899 */ /* 0x000fe40008011404 */
[----:B------:R-:W-:Y:S02]  /*0140*/  UISETP.LT.U32.AND.EX UP0, UPT, UR12, UR15, UPT, UP0 ;  /* 0x0000000f0c00728c */ /* 0x000fe4000bf01100 */
[----:B------:R-:W-:-:S02]  /*0150*/  ULEA.HI UR5, UR5, UR4, URZ, 0x3 ;  /* 0x0000000405057291 */ /* 0x000fc4000f8f18ff */
[----:B------:R-:W-:Y:S01]  /*0160*/  USEL UR11, UR11, UR14, UP0 ;  /* 0x0000000e0b0b7287 */ /* 0x000fe20008000000 */
[C---:B0-----:R-:W-:Y:S01]  /*0170*/  VIADD R21, R4.reuse, 0x780 ;  /* 0x0000078004157836 */ /* 0x041fe20000000000 */
[----:B------:R-:W-:Y:S02]  /*0180*/  USEL UR12, UR12, UR15, UP0 ;  /* 0x0000000f0c0c7287 */ /* 0x000fe40008000000 */
[----:B------:R-:W-:Y:S02]  /*0190*/  UISETP.GE.AND UP0, UPT, UR4, 0x8, UPT ;  /* 0x000000080400788c */ /* 0x000fe4000bf06270 */
[----:B--2---:R-:W-:Y:S02]  /*01a0*/  ULEA UR6, UR7, UR6, 0x18 ;  /* 0x0000000607067291 */ /* 0x004fe4000f8ec0ff */
[----:B------:R-:W-:Y:S02]  /*01b0*/  USHF.R.S32.HI UR5, URZ, 0x3, UR5 ;  /* 0x00000003ff057899 */ /* 0x000fe40008011405 */
[----:B------:R-:W-:Y:S01]  /*01c0*/  PLOP3.LUT P0, PT, PT, PT, UP0, 0x80, 0x8 ;  /* 0x000000000008781c */ /* 0x000fe20003f0f008 */
[----:B----4-:R-:W-:Y:S01]  /*01d0*/  USHF.L.U32 UR8, UR8, 0xb, URZ ;  /* 0x0000000b08087899 */ /* 0x010fe200080006ff */
[C---:B------:R-:W-:Y:S01]  /*01e0*/  LEA R0, R4.reuse, UR6, 0x2 ;  /* 0x0000000604007c11 */ /* 0x040fe2000f8e10ff */
[----:B------:R-:W-:Y:S01]  /*01f0*/  UIADD3 UR22, UPT, UPT, UR5, -0x1, URZ ;  /* 0xffffffff05167890 */ /* 0x000fe2000fffe0ff */
[----:B------:R-:W-:Y:S01]  /*0200*/  ISETP.GT.U32.OR P0, PT, R4, 0xff, !P0 ;  /* 0x000000ff0400780c */ /* 0x000fe20004704470 */
[----:B------:R-:W-:-:S02]  /*0210*/  ULOP3.LUT UR23, UR5, 0xf, URZ, 0xc0, !UPT ;  /* 0x0000000f05177892 */ /* 0x000fc4000f8ec0ff */
[----:B------:R-:W-:Y:S01]  /*0220*/  ULOP3.LUT UR24, UR5, 0x7, URZ, 0xc0, !UPT ;  /* 0x0000000705187892 */ /* 0x000fe2000f8ec0ff */
[----:B------:R-:W-:Y:S01]  /*0230*/  P2R R20, PR, RZ, 0x1 ;  /* 0x00000001ff147803 */ /* 0x000fe20000000000 */
[----:B------:R-:W-:Y:S02]  /*0240*/  ULOP3.LUT UR25, UR5, 0x3, URZ, 0xc0, !UPT ;  /* 0x0000000305197892 */ /* 0x000fe4000f8ec0ff */
[----:B------:R-:W-:Y:S02]  /*0250*/  ULOP3.LUT UR26, UR5, 0xffffff0, URZ, 0xc0, !UPT ;  /* 0x0ffffff0051a7892 */ /* 0x000fe4000f8ec0ff */
[----:B------:R-:W-:Y:S02]  /*0260*/  ULOP3.LUT UR27, UR5, 0xffffff8, URZ, 0xc0, !UPT ;  /* 0x0ffffff8051b7892 */ /* 0x000fe4000f8ec0ff */
[----:B------:R-:W-:Y:S01]  /*0270*/  ULOP3.LUT UR9, UR5, 0x1, URZ, 0xc0, !UPT ;  /* 0x0000000105097892 */ /* 0x000fe2000f8ec0ff */
[----:B------:R-:W-:Y:S01]  /*0280*/  UMOV UR6, URZ ;  /* 0x000000ff00067c82 */ /* 0x000fe20008000000 */
[----:B---3--:R-:W-:-:S10]  /*0290*/  UMOV UR7, URZ ;  /* 0x000000ff00077c82 */ /* 0x008fd40008000000 */
.L_x_217:
[----:B------:R-:W-:Y:S01]  /*02a0*/  ISETP.NE.AND P0, PT, R20, RZ, PT ;  /* 0x000000ff1400720c */ /* 0x000fe20003f05270 */
[----:B------:R-:W-:-:S12]  /*02b0*/  BSSY.RECONVERGENT B0, `(.L_x_134) ;  /* 0x000007c000007945 */ /* 0x000fd80003800200 */
[----:B012345:R-:W-:Y:S05]  /*02c0*/  @P0 BRA `(.L_x_135) ;  /* 0x0000000400e80947 */ /* 0x03ffea0003800000 */
[----:B------:R-:W-:Y:S02]  /*02d0*/  IMAD.U32 R2, RZ, RZ, UR22 ;  /* 0x00000016ff027e24 */ /* 0x000fe4000f8e00ff */
[----:B------:R-:W-:-:S03]  /*02e0*/  IMAD.MOV.U32 R3, RZ, RZ, RZ ;  /* 0x000000ffff037224 */ /* 0x000fc600078e00ff */
[----:B------:R-:W-:-:S13]  /*02f0*/  ISETP.GE.U32.AND P1, PT, R2, 0xf, PT ;  /* 0x0000000f0200780c */ /* 0x000fda0003f26070 */
[----:B------:R-:W-:Y:S05]  /*0300*/  @!P1 BRA `(.L_x_136) ;  /* 0x00000000005c9947 */ /* 0x000fea0003800000 */
[----:B------:R-:W-:Y:S01]  /*0310*/  VIADD R2, R0, 0x2000 ;  /* 0x0000200000027836 */ /* 0x000fe20000000000 */
[----:B------:R-:W-:-:S12]  /*0320*/  UIADD3 UR4, UPT, UPT, -UR26, URZ, URZ ;  /* 0x000000ff1a047290 */ /* 0x000fd8000fffe1ff */
.L_x_137:
[----:B------:R-:W-:Y:S01]  /*0330*/  UIADD3 UR4, UPT, UPT, UR4, 0x10, URZ ;  /* 0x0000001004047890 */ /* 0x000fe2000fffe0ff */
[----:B------:R-:W-:Y:S03]  /*0340*/  STS [R2+-0x2000], RZ ;  /* 0xffe000ff02007388 */ /* 0x000fe60000000800 */
[----:B------:R-:W-:Y:S01]  /*0350*/  UISETP.NE.AND UP0, UPT, UR4, URZ, UPT ;  /* 0x000000ff0400728c */ /* 0x000fe2000bf05270 */
        /* <DEDUP_REMOVED lines=16> */
[----:B------:R-:W-:Y:S06]  /*0460*/  BRA.U UP0, `(.L_x_137) ;  /* 0xfffffffd00b07547 */ /* 0x000fec000b83ffff */
[----:B------:R-:W-:-:S07]  /*0470*/  IMAD.U32 R3, RZ, RZ, UR26 ;  /* 0x0000001aff037e24 */ /* 0x000fce000f8e00ff */
.L_x_136:
[----:B------:R-:W-:Y:S01]  /*0480*/  ISETP.NE.AND P0, PT, RZ, UR23, PT ;  /* 0x00000017ff007c0c */ /* 0x000fe2000bf05270 */
[----:B------:R-:W-:Y:S01]  /*0490*/  IMAD.U32 R6, RZ, RZ, UR24 ;  /* 0x00000018ff067e24 */ /* 0x000fe2000f8e00ff */
[----:B------:R-:W-:-:S03]  /*04a0*/  MOV R2, UR23 ;  /* 0x0000001700027c02 */ /* 0x000fc60008000f00 */
[----:B------:R-:W-:Y:S02]  /*04b0*/  VIADD R6, R6, 0xffffffff ;  /* 0xffffffff06067836 */ /* 0x000fe40000000000 */
[----:B------:R-:W-:-:S06]  /*04c0*/  VIADD R2, R2, 0xffffffff ;  /* 0xffffffff02027836 */ /* 0x000fcc0000000000 */
[----:B------:R-:W-:Y:S05]  /*04d0*/  @!P0 BRA `(.L_x_138) ;  /* 0x00000000007c8947 */ /* 0x000fea0003800000 */
[----:B------:R-:W-:Y:S01]  /*04e0*/  ISETP.GE.U32.AND P2, PT, R2, 0x7, PT ;  /* 0x000000070200780c */ /* 0x000fe20003f46070 */
[----:B------:R-:W-:-:S12]  /*04f0*/  UISETP.NE.AND UP0, UPT, UR24, URZ, UPT ;  /* 0x000000ff1800728c */ /* 0x000fd8000bf05270 */
[----:B------:R-:W-:Y:S05]  /*0500*/  @!P2 BRA `(.L_x_139) ;  /* 0x000000000028a947 */ /* 0x000fea0003800000 */
        /* <DEDUP_REMOVED lines=10> */
.L_x_139:
[----:B------:R-:W-:Y:S05]  /*05b0*/  BRA.U !UP0, `(.L_x_138) ;  /* 0x0000000108447547 */ /* 0x000fea000b800000 */
[----:B------:R-:W-:Y:S01]  /*05c0*/  ISETP.GE.U32.AND P2, PT, R6, 0x3, PT ;  /* 0x000000030600780c */ /* 0x000fe20003f46070 */
[----:B------:R-:W-:-:S12]  /*05d0*/  UISETP.NE.AND UP0, UPT, UR25, URZ, UPT ;  /* 0x000000ff1900728c */ /* 0x000fd8000bf05270 */
[C---:B0-----:R-:W-:Y:S02]  /*05e0*/  @P2 IMAD R5, R3.reuse, 0x400, R0 ;  /* 0x0000040003052824 */ /* 0x041fe400078e0200 */
[----:B------:R-:W-:-:S03]  /*05f0*/  @P2 VIADD R3, R3, 0x4 ;  /* 0x0000000403032836 */ /* 0x000fc60000000000 */
[----:B------:R1:W-:Y:S04]  /*0600*/  @P2 STS [R5], RZ ;  /* 0x000000ff05002388 */ /* 0x0003e80000000800 */
[----:B------:R1:W-:Y:S04]  /*0610*/  @P2 STS [R5+0x400], RZ ;  /* 0x000400ff05002388 */ /* 0x0003e80000000800 */
[----:B------:R1:W-:Y:S04]  /*0620*/  @P2 STS [R5+0x800], RZ ;  /* 0x000800ff05002388 */ /* 0x0003e80000000800 */
[----:B------:R1:W-:Y:S01]  /*0630*/  @P2 STS [R5+0xc00], RZ ;  /* 0x000c00ff05002388 */ /* 0x0003e20000000800 */
[----:B------:R-:W-:Y:S05]  /*0640*/  BRA.U !UP0, `(.L_x_138) ;  /* 0x0000000108207547 */ /* 0x000fea000b800000 */
[----:B------:R-:W-:Y:S01]  /*0650*/  IMAD R3, R3, 0x400, R0 ;  /* 0x0000040003037824 */ /* 0x000fe200078e0200 */
[----:B------:R-:W-:-:S04]  /*0660*/  UISETP.NE.AND UP0, UPT, UR25, 0x1, UPT ;  /* 0x000000011900788c */ /* 0x000fc8000bf05270 */
[----:B------:R2:W-:Y:S05]  /*0670*/  STS [R3], RZ ;  /* 0x000000ff03007388 */ /* 0x0005ea0000000800 */
[----:B------:R-:W-:Y:S05]  /*0680*/  BRA.U !UP0, `(.L_x_138) ;  /* 0x0000000108107547 */ /* 0x000fea000b800000 */
[----:B------:R-:W-:Y:S01]  /*0690*/  UISETP.NE.AND UP0, UPT, UR25, 0x2, UPT ;  /* 0x000000021900788c */ /* 0x000fe2000bf05270 */
[----:B------:R3:W-:Y:S05]  /*06a0*/  STS [R3+0x400], RZ ;  /* 0x000400ff03007388 */ /* 0x0007ea0000000800 */
[----:B------:R-:W-:-:S13]  /*06b0*/  PLOP3.LUT P2, PT, PT, PT, UP0, 0x80, 0x8 ;  /* 0x000000000008781c */ /* 0x000fda0003f4f008 */
[----:B------:R3:W-:Y:S02]  /*06c0*/  @P2 STS [R3+0x800], RZ ;  /* 0x000800ff03002388 */ /* 0x0007e40000000800 */
.L_x_138:
[----:B------:R-:W-:-:S13]  /*06d0*/  ISETP.GT.U32.AND P2, PT, R4, 0x7f, PT ;  /* 0x0000007f0400780c */ /* 0x000fda0003f44070 */
[----:B------:R-:W-:Y:S05]  /*06e0*/  @P2 BRA `(.L_x_135) ;  /* 0x0000000000e02947 */ /* 0x000fea0003800000 */
[----:B--23--:R-:W-:Y:S01]  /*06f0*/  HFMA2 R3, -RZ, RZ, 0, 0 ;  /* 0x00000000ff037431 */ /* 0x00cfe200000001ff */
[----:B------:R-:W-:Y:S06]  /*0700*/  @!P1 BRA `(.L_x_140) ;  /* 0x0000000000589947 */ /* 0x000fec0003800000 */
[----:B------:R-:W-:-:S07]  /*0710*/  IMAD.MOV.U32 R3, RZ, RZ, RZ ;  /* 0x000000ffff037224 */ /* 0x000fce00078e00ff */
.L_x_141:
[C---:B012---:R-:W-:Y:S02]  /*0720*/  IMAD R5, R3.reuse, 0x400, R0 ;  /* 0x0000040003057824 */ /* 0x047fe400078e0200 */
[----:B------:R-:W-:-:S03]  /*0730*/  VIADD R3, R3, 0x10 ;  /* 0x0000001003037836 */ /* 0x000fc60000000000 */
[----:B------:R2:W-:Y:S02]  /*0740*/  STS [R5+0x200], RZ ;  /* 0x000200ff05007388 */ /* 0x0005e40000000800 */
[----:B------:R-:W-:Y:S02]  /*0750*/  ISETP.NE.AND P1, PT, R3, UR26, PT ;  /* 0x0000001a03007c0c */ /* 0x000fe4000bf25270 */
[----:B------:R2:W-:Y:S04]  /*0760*/  STS [R5+0x600], RZ ;  /* 0x000600ff05007388 */ /* 0x0005e80000000800 */
        /* <DEDUP_REMOVED lines=13> */
[----:B------:R2:W-:Y:S01]  /*0840*/  STS [R5+0x3e00], RZ ;  /* 0x003e00ff05007388 */ /* 0x0005e20000000800 */
[----:B------:R-:W-:Y:S05]  /*0850*/  @P1 BRA `(.L_x_141) ;  /* 0xfffffffc00b01947 */ /* 0x000fea000383ffff */
[----:B------:R-:W-:-:S07]  /*0860*/  IMAD.U32 R3, RZ, RZ, UR26 ;  /* 0x0000001aff037e24 */ /* 0x000fce000f8e00ff */
.L_x_140:
[----:B------:R-:W-:Y:S05]  /*0870*/  @!P0 BRA `(.L_x_135) ;  /* 0x00000000007c8947 */ /* 0x000fea0003800000 */
[----:B------:R-:W-:Y:S01]  /*0880*/  ISETP.GE.U32.AND P0, PT, R2, 0x7, PT ;  /* 0x000000070200780c */ /* 0x000fe20003f06070 */
[----:B------:R-:W-:-:S12]  /*0890*/  UISETP.NE.AND UP0, UPT, UR24, URZ, UPT ;  /* 0x000000ff1800728c */ /* 0x000fd8000bf05270 */
[----:B------:R-:W-:Y:S05]  /*08a0*/  @!P0 BRA `(.L_x_142) ;  /* 0x0000000000288947 */ /* 0x000fea0003800000 */
[C---:B------:R-:W-:Y:S02]  /*08b0*/  IMAD R2, R3.reuse, 0x400, R0 ;  /* 0x0000040003027824 */ /* 0x040fe400078e0200 */
[----:B------:R-:W-:-:S03]  /*08c0*/  VIADD R3, R3, 0x8 ;  /* 0x0000000803037836 */ /* 0x000fc60000000000 */
[----:B------:R3:W-:Y:S04]  /*08d0*/  STS [R2+0x200], RZ ;  /* 0x000200ff02007388 */ /* 0x0007e80000000800 */
[----:B------:R3:W-:Y:S04]  /*08e0*/  STS [R2+0x600], RZ ;  /* 0x000600ff02007388 */ /* 0x0007e80000000800 */
[----:B------:R3:W-:Y:S04]  /*08f0*/  STS [R2+0xa00], RZ ;  /* 0x000a00ff02007388 */ /* 0x0007e80000000800 */
[----:B------:R3:W-:Y:S04]  /*0900*/  STS [R2+0xe00], RZ ;  /* 0x000e00ff02007388 */ /* 0x0007e80000000800 */
[----:B------:R3:W-:Y:S04]  /*0910*/  STS [R2+0x1200], RZ ;  /* 0x001200ff02007388 */ /* 0x0007e80000000800 */
[----:B------:R3:W-:Y:S04]  /*0920*/  STS [R2+0x1600], RZ ;  /* 0x001600ff02007388 */ /* 0x0007e80000000800 */
[----:B------:R3:W-:Y:S04]  /*0930*/  STS [R2+0x1a00], RZ ;  /* 0x001a00ff02007388 */ /* 0x0007e80000000800 */
[----:B------:R3:W-:Y:S02]  /*0940*/  STS [R2+0x1e00], RZ ;  /* 0x001e00ff02007388 */ /* 0x0007e40000000800 */
.L_x_142:
[----:B------:R-:W-:Y:S05]  /*0950*/  BRA.U !UP0, `(.L_x_135) ;  /* 0x0000000108447547 */ /* 0x000fea000b800000 */
[----:B------:R-:W-:Y:S01]  /*0960*/  ISETP.GE.U32.AND P0, PT, R6, 0x3, PT ;  /* 0x000000030600780c */ /* 0x000fe20003f06070 */
[----:B------:R-:W-:-:S12]  /*0970*/  UISETP.NE.AND UP0, UPT, UR25, URZ, UPT ;  /* 0x000000ff1900728c */ /* 0x000fd8000bf05270 */
[C---:B---3--:R-:W-:Y:S01]  /*0980*/  @P0 IMAD R2, R3.reuse, 0x400, R0 ;  /* 0x0000040003020824 */ /* 0x048fe200078e0200 */
[----:B------:R-:W-:-:S04]  /*0990*/  @P0 IADD3 R3, PT, PT, R3, 0x4, RZ ;  /* 0x0000000403030810 */ /* 0x000fc80007ffe0ff */
[----:B------:R4:W-:Y:S04]  /*09a0*/  @P0 STS [R2+0x200], RZ ;  /* 0x000200ff02000388 */ /* 0x0009e80000000800 */
[----:B------:R4:W-:Y:S04]  /*09b0*/  @P0 STS [R2+0x600], RZ ;  /* 0x000600ff02000388 */ /* 0x0009e80000000800 */
[----:B------:R4:W-:Y:S04]  /*09c0*/  @P0 STS [R2+0xa00], RZ ;  /* 0x000a00ff02000388 */ /* 0x0009e80000000800 */
[----:B------:R4:W-:Y:S01]  /*09d0*/  @P0 STS [R2+0xe00], RZ ;  /* 0x000e00ff02000388 */ /* 0x0009e20000000800 */
[----:B------:R-:W-:Y:S05]  /*09e0*/  BRA.U !UP0, `(.L_x_135) ;  /* 0x0000000108207547 */ /* 0x000fea000b800000 */
[----:B------:R-:W-:Y:S01]  /*09f0*/  IMAD R3, R3, 0x400, R0 ;  /* 0x0000040003037824 */ /* 0x000fe200078e0200 */
[----:B------:R-:W-:-:S04]  /*0a00*/  UISETP.NE.AND UP0, UPT, UR25, 0x1, UPT ;  /* 0x000000011900788c */ /* 0x000fc8000bf05270 */
[----:B------:R3:W-:Y:S05]  /*0a10*/  STS [R3+0x200], RZ ;  /* 0x000200ff03007388 */ /* 0x0007ea0000000800 */
[----:B------:R-:W-:Y:S05]  /*0a20*/  BRA.U !UP0, `(.L_x_135) ;  /* 0x0000000108107547 */ /* 0x000fea000b800000 */
[----:B------:R-:W-:Y:S01]  /*0a30*/  UISETP.NE.AND UP0, UPT, UR25, 0x2, UPT ;  /* 0x000000021900788c */ /* 0x000fe2000bf05270 */
[----:B------:R0:W-:Y:S05]  /*0a40*/  STS [R3+0x600], RZ ;  /* 0x000600ff03007388 */ /* 0x0001ea0000000800 */
[----:B------:R-:W-:-:S13]  /*0a50*/  PLOP3.LUT P0, PT, PT, PT, UP0, 0x80, 0x8 ;  /* 0x000000000008781c */ /* 0x000fda0003f0f008 */
[----:B------:R0:W-:Y:S02]  /*0a60*/  @P0 STS [R3+0xa00], RZ ;  /* 0x000a00ff03000388 */ /* 0x0001e40000000800 */
.L_x_135:
[----:B------:R-:W-:Y:S05]  /*0a70*/  BSYNC.RECONVERGENT B0 ;  /* 0x0000000000007941 */ /* 0x000fea0003800200 */
.L_x_134:
[----:B------:R-:W5:Y:S01]  /*0a80*/  LDCU.64 UR14, c[0x0][0x390] ;  /* 0x00007200ff0e77ac */ /* 0x000f620008000a00 */
[----:B------:R-:W-:Y:S02]  /*0a90*/  USHF.L.U32 UR4, UR6, 0x1e, URZ ;  /* 0x0000001e06047899 */ /* 0x000fe400080006ff */
[----:B------:R-:W-:Y:S02]  /*0aa0*/  USHF.L.U64.HI UR5, UR6, 0x1e, UR7 ;  /* 0x0000001e06057899 */ /* 0x000fe40008010207 */
[----:B-----5:R-:W-:-:S04]  /*0ab0*/  UIADD3 UR4, UP0, UPT, -UR4, UR14, URZ ;  /* 0x0000000e04047290 */ /* 0x020fc8000ff1e1ff */
[----:B------:R-:W-:Y:S02]  /*0ac0*/  UIADD3.X UR5, UPT, UPT, ~UR5, UR15, URZ, UP0, !UPT ;  /* 0x0000000f05057290 */ /* 0x000fe400087fe5ff */
[----:B------:R-:W-:-:S04]  /*0ad0*/  UISETP.LT.U32.AND UP0, UPT, UR4, 0x40000000, UPT ;  /* 0x400000000400788c */ /* 0x000fc8000bf01070 */
[----:B------:R-:W-:-:S04]  /*0ae0*/  UISETP.LT.U32.AND.EX UP0, UPT, UR5, URZ, UPT, UP0 ;  /* 0x000000ff0500728c */ /* 0x000fc8000bf01100 */
[----:B------:R-:W-:Y:S02]  /*0af0*/  USEL UR13, UR4, 0x40000000, UP0 ;  /* 0x40000000040d7887 */ /* 0x000fe40008000000 */
[----:B------:R-:W-:Y:S02]  /*0b00*/  USEL UR14, UR5, URZ, UP0 ;  /* 0x000000ff050e7287 */ /* 0x000fe40008000000 */
[----:B------:R-:W-:-:S04]  /*0b10*/  UISETP.GT.U32.AND UP0, UPT, UR13, UR8, UPT ;  /* 0x000000080d00728c */ /* 0x000fc8000bf04070 */
[----:B------:R-:W-:Y:S01]  /*0b20*/  UISETP.GT.U32.AND.EX UP0, UPT, UR14, URZ, UPT, UP0 ;  /* 0x000000ff0e00728c */ /* 0x000fe2000bf04100 */
[----:B------:R-:W-:Y:S08]  /*0b30*/  BAR.SYNC.DEFER_BLOCKING 0x0 ;  /* 0x0000000000007b1d */ /* 0x000ff00000010000 */
[----:B------:R-:W-:Y:S06]  /*0b40*/  BAR.SYNC.DEFER_BLOCKING 0x0 ;  /* 0x0000000000007b1d */ /* 0x000fec0000010000 */
[----:B------:R-:W-:Y:S05]  /*0b50*/  BRA.U !UP0, `(.L_x_143) ;  /* 0x0000000d082c7547 */ /* 0x000fea000b800000 */
[----:B------:R-:W-:Y:S01]  /*0b60*/  UMOV UR10, UR8 ;  /* 0x00000008000a7c82 */ /* 0x000fe20008000000 */
[----:B------:R-:W-:-:S05]  /*0b70*/  UMOV UR5, URZ ;  /* 0x000000ff00057c82 */ /* 0x000fca0008000000 */
.L_x_148:
[----:B-----5:R-:W5:Y:S01]  /*0b80*/  LDCU.64 UR18, c[0x0][0x390] ;  /* 0x00007200ff1277ac */ /* 0x020f620008000a00 */
[----:B------:R-:W-:Y:S02]  /*0b90*/  USHF.L.U32 UR15, UR6, 0x1e, URZ ;  /* 0x0000001e060f7899 */ /* 0x000fe400080006ff */
[----:B------:R-:W-:Y:S02]  /*0ba0*/  USHF.L.U64.HI UR16, UR6, 0x1e, UR7 ;  /* 0x0000001e06107899 */ /* 0x000fe40008010207 */
[----:B------:R-:W-:-:S04]  /*0bb0*/  UIADD3 UR15, UP0, UPT, UR10, UR15, URZ ;  /* 0x0000000f0a0f7290 */ /* 0x000fc8000ff1e0ff */
[----:B------:R-:W-:Y:S02]  /*0bc0*/  UIADD3.X UR16, UPT, UPT, UR5, UR16, URZ, UP0, !UPT ;  /* 0x0000001005107290 */ /* 0x000fe400087fe4ff */
[----:B------:R-:W-:Y:S02]  /*0bd0*/  ULEA UR10, UP0, UR28, UR10, 0xb ;  /* 0x0000000a1c0a7291 */ /* 0x000fe4000f8058ff */
[----:B-----5:R-:W-:Y:S02]  /*0be0*/  UIADD3 UR17, UP1, UPT, -UR15, UR18, URZ ;  /* 0x000000120f117290 */ /* 0x020fe4000ff3e1ff */
[----:B------:R-:W-:Y:S02]  /*0bf0*/  UIADD3.X UR5, UPT, UPT, URZ, UR5, URZ, UP0, !UPT ;  /* 0x00000005ff057290 */ /* 0x000fe400087fe4ff */
[----:B------:R-:W-:Y:S02]  /*0c00*/  UIADD3.X UR4, UPT, UPT, ~UR16, UR19, URZ, UP1, !UPT ;  /* 0x0000001310047290 */ /* 0x000fe40008ffe5ff */
[----:B------:R-:W-:-:S02]  /*0c10*/  UISETP.GE.U32.AND UP1, UPT, UR17, 0x800, UPT ;  /* 0x000008001100788c */ /* 0x000fc4000bf26070 */
[----:B------:R-:W-:Y:S02]  /*0c20*/  UISETP.GE.U32.AND UP0, UPT, UR10, UR13, UPT ;  /* 0x0000000d0a00728c */ /* 0x000fe4000bf06070 */
[----:B------:R-:W-:Y:S02]  /*0c30*/  UISETP.GE.U32.AND.EX UP1, UPT, UR4, URZ, UPT, UP1 ;  /* 0x000000ff0400728c */ /* 0x000fe4000bf26110 */
[----:B------:R-:W-:-:S07]  /*0c40*/  UISETP.GE.U32.AND.EX UP0, UPT, UR5, UR14, UPT, UP0 ;  /* 0x0000000e0500728c */ /* 0x000fce000bf06100 */
[----:B0-----:R-:W-:Y:S05]  /*0c50*/  BRA.U !UP1, `(.L_x_144) ;  /* 0x0000000109587547 */ /* 0x001fea000b800000 */
[----:B------:R-:W4:Y:S01]  /*0c60*/  LDCU.64 UR18, c[0x0][0x388] ;  /* 0x00007100ff1277ac */ /* 0x000f220008000a00 */
[----:B0-23--:R-:W-:-:S05]  /*0c70*/  IADD3 R3, P0, PT, R4, UR15, RZ ;  /* 0x0000000f04037c10 */ /* 0x00dfca000ff1e0ff */
[----:B------:R-:W-:Y:S01]  /*0c80*/  IMAD.X R6, RZ, RZ, UR16, P0 ;  /* 0x00000010ff067e24 */ /* 0x000fe200080e06ff */
[----:B----4-:R-:W-:-:S04]  /*0c90*/  LEA R2, P0, R3, UR18, 0x2 ;  /* 0x0000001203027c11 */ /* 0x010fc8000f8010ff */
        /* <DEDUP_REMOVED lines=8> */
[----:B-1----:R0:W5:Y:S04]  /*0d20*/  LDG.E R5, desc[UR20][R2.64+0xe00] ;  /* 0x000e001402057981 */ /* 0x002168000c1e1900 */
        /* <DEDUP_REMOVED lines=9> */
.L_x_144:
[----:B------:R-:W4:Y:S01]  /*0dc0*/  LDCU.64 UR18, c[0x0][0x388] ;  /* 0x00007100ff1277ac */ /* 0x000f220008000a00 */
[C---:B012---:R-:W-:Y:S01]  /*0dd0*/  VIADD R5, R4.reuse, 0x100 ;  /* 0x0000010004057836 */ /* 0x047fe20000000000 */
[C---:B---3--:R-:W-:Y:S01]  /*0de0*/  IADD3 R3, P0, PT, R4.reuse, UR15, RZ ;  /* 0x0000000f04037c10 */ /* 0x048fe2000ff1e0ff */
[C---:B----4-:R-:W-:Y:S01]  /*0df0*/  VIADD R2, R4.reuse, 0x80 ;  /* 0x0000008004027836 */ /* 0x050fe20000000000 */
[C---:B------:R-:W-:Y:S01]  /*0e00*/  ISETP.GE.AND P1, PT, R4.reuse, UR17, PT ;  /* 0x0000001104007c0c */ /* 0x040fe2000bf26270 */
[----:B------:R-:W-:Y:S01]  /*0e10*/  VIADD R7, R4, 0x180 ;  /* 0x0000018004077836 */ /* 0x000fe20000000000 */
[----:B------:R-:W-:Y:S01]  /*0e20*/  ISETP.GE.AND P3, PT, R5, UR17, PT ;  /* 0x0000001105007c0c */ /* 0x000fe2000bf66270 */
[----:B------:R-:W-:Y:S01]  /*0e30*/  IMAD.X R6, RZ, RZ, UR16, P0 ;  /* 0x00000010ff067e24 */ /* 0x000fe200080e06ff */
[----:B------:R-:W-:Y:S01]  /*0e40*/  ISETP.GE.AND P2, PT, R2, UR17, PT ;  /* 0x0000001102007c0c */ /* 0x000fe2000bf46270 */
[----:B------:R-:W-:Y:S01]  /*0e50*/  VIADD R5, R4, 0x200 ;  /* 0x0000020004057836 */ /* 0x000fe20000000000 */
[----:B------:R-:W-:Y:S01]  /*0e60*/  ISETP.GE.AND P4, PT, R7, UR17, PT ;  /* 0x0000001107007c0c */ /* 0x000fe2000bf86270 */
[----:B------:R-:W-:-:S03]  /*0e70*/  IMAD.MOV.U32 R12, RZ, RZ, 0x7fffffff ;  /* 0x7fffffffff0c7424 */ /* 0x000fc600078e00ff */
[----:B------:R-:W-:Y:S01]  /*0e80*/  ISETP.GE.AND P5, PT, R5, UR17, PT ;  /* 0x0000001105007c0c */ /* 0x000fe2000bfa6270 */
[----:B------:R-:W-:Y:S01]  /*0e90*/  VIADD R5, R4, 0x300 ;  /* 0x0000030004057836 */ /* 0x000fe20000000000 */
[----:B------:R-:W-:-:S04]  /*0ea0*/  LEA R2, P0, R3, UR18, 0x2 ;  /* 0x0000001203027c11 */ /* 0x000fc8000f8010ff */
[----:B------:R-:W-:Y:S01]  /*0eb0*/  LEA.HI.X R3, R3, UR19, R6, 0x2, P0 ;  /* 0x0000001303037c11 */ /* 0x000fe200080f1406 */
[----:B------:R-:W-:Y:S01]  /*0ec0*/  IMAD.MOV.U32 R11, RZ, RZ, 0x7fffffff ;  /* 0x7fffffffff0b7424 */ /* 0x000fe200078e00ff */
[----:B------:R-:W-:-:S03]  /*0ed0*/  IADD3 R6, PT, PT, R4, 0x280, RZ ;  /* 0x0000028004067810 */ /* 0x000fc60007ffe0ff */
[----:B------:R1:W5:Y:S01]  /*0ee0*/  @!P1 LDG.E R12, desc[UR20][R2.64] ;  /* 0x00000014020c9981 */ /* 0x000362000c1e1900 */
[----:B------:R-:W-:Y:S01]  /*0ef0*/  ISETP.GE.AND P1, PT, R5, UR17, PT ;  /* 0x0000001105007c0c */ /* 0x000fe2000bf26270 */
[----:B------:R-:W-:Y:S01]  /*0f00*/  VIADD R5, R4, 0x380 ;  /* 0x0000038004057836 */ /* 0x000fe20000000000 */
[----:B------:R-:W-:Y:S01]  /*0f10*/  ISETP.GE.AND P0, PT, R6, UR17, PT ;  /* 0x0000001106007c0c */ /* 0x000fe2000bf06270 */
[----:B------:R-:W-:Y:S01]  /*0f20*/  IMAD.MOV.U32 R9, RZ, RZ, 0x7fffffff ;  /* 0x7fffffffff097424 */ /* 0x000fe200078e00ff */
[----:B------:R1:W5:Y:S02]  /*0f30*/  @!P2 LDG.E R11, desc[UR20][R2.64+0x200] ;  /* 0x00020014020ba981 */ /* 0x000364000c1e1900 */
[----:B------:R-:W-:Y:S01]  /*0f40*/  ISETP.GE.AND P2, PT, R5, UR17, PT ;  /* 0x0000001105007c0c */ /* 0x000fe2000bf46270 */
[----:B------:R-:W-:Y:S02]  /*0f50*/  VIADD R5, R4, 0x480 ;  /* 0x0000048004057836 */ /* 0x000fe40000000000 */
[----:B------:R-:W-:Y:S01]  /*0f60*/  IMAD.MOV.U32 R10, RZ, RZ, 0x7fffffff ;  /* 0x7fffffffff0a7424 */ /* 0x000fe200078e00ff */
[----:B------:R1:W5:Y:S01]  /*0f70*/  @!P4 LDG.E R9, desc[UR20][R2.64+0x600] ;  /* 0x000600140209c981 */ /* 0x000362000c1e1900 */
[----:B------:R-:W-:-:S02]  /*0f80*/  MOV R8, 0x7fffffff ;  /* 0x7fffffff00087802 */ /* 0x000fc40000000f00 */
[C---:B------:R-:W-:Y:S02]  /*0f90*/  LOP3.LUT R6, R4.reuse, 0x400, RZ, 0xfc, !PT ;  /* 0x0000040004067812 */ /* 0x040fe400078efcff */
[----:B------:R-:W-:Y:S01]  /*0fa0*/  ISETP.GE.AND P4, PT, R5, UR17, PT ;  /* 0x0000001105007c0c */ /* 0x000fe2000bf86270 */
[----:B------:R-:W-:Y:S01]  /*0fb0*/  VIADD R5, R4, 0x500 ;  /* 0x0000050004057836 */ /* 0x000fe20000000000 */
[----:B------:R1:W5:Y:S01]  /*0fc0*/  @!P3 LDG.E R10, desc[UR20][R2.64+0x400] ;  /* 0x00040014020ab981 */ /* 0x000362000c1e1900 */
[----:B------:R-:W-:Y:S01]  /*0fd0*/  ISETP.GE.AND P3, PT, R6, UR17, PT ;  /* 0x0000001106007c0c */ /* 0x000fe2000bf66270 */
[----:B------:R-:W-:Y:S02]  /*0fe0*/  IMAD.MOV.U32 R6, RZ, RZ, 0x7fffffff ;  /* 0x7fffffffff067424 */ /* 0x000fe400078e00ff */
[----:B------:R1:W5:Y:S01]  /*0ff0*/  @!P5 LDG.E R8, desc[UR20][R2.64+0x800] ;  /* 0x000800140208d981 */ /* 0x000362000c1e1900 */
[----:B------:R-:W-:Y:S01]  /*1000*/  ISETP.GE.AND P5, PT, R5, UR17, PT ;  /* 0x0000001105007c0c */ /* 0x000fe2000bfa6270 */
[----:B------:R-:W-:-:S02]  /*1010*/  VIADD R5, R4, 0x600 ;  /* 0x0000060004057836 */ /* 0x000fc40000000000 */
[----:B------:R-:W-:Y:S01]  /*1020*/  IMAD.MOV.U32 R7, RZ, RZ, 0x7fffffff ;  /* 0x7fffffffff077424 */ /* 0x000fe200078e00ff */
[----:B------:R1:W5:Y:S01]  /*1030*/  @!P1 LDG.E R6, desc[UR20][R2.64+0xc00] ;  /* 0x000c001402069981 */ /* 0x000362000c1e1900 */
[C---:B------:R-:W-:Y:S01]  /*1040*/  VIADD R13, R4.reuse, 0x580 ;  /* 0x00000580040d7836 */ /* 0x040fe20000000000 */
[----:B------:R-:W-:Y:S01]  /*1050*/  ISETP.GE.AND P1, PT, R5, UR17, PT ;  /* 0x0000001105007c0c */ /* 0x000fe2000bf26270 */
[----:B------:R-:W-:Y:S02]  /*1060*/  IMAD.MOV.U32 R5, RZ, RZ, 0x7fffffff ;  /* 0x7fffffffff057424 */ /* 0x000fe400078e00ff */
[----:B------:R-:W-:Y:S01]  /*1070*/  IMAD.MOV.U32 R19, RZ, RZ, 0x7fffffff ;  /* 0x7fffffffff137424 */ /* 0x000fe200078e00ff */
[----:B------:R1:W5:Y:S01]  /*1080*/  @!P0 LDG.E R7, desc[UR20][R2.64+0xa00] ;  /* 0x000a001402078981 */ /* 0x000362000c1e1900 */
[----:B------:R-:W-:Y:S01]  /*1090*/  IMAD.MOV.U32 R18, RZ, RZ, 0x7fffffff ;  /* 0x7fffffffff127424 */ /* 0x000fe200078e00ff */
[----:B------:R-:W-:Y:S01]  /*10a0*/  ISETP.GE.AND P0, PT, R13, UR17, PT ;  /* 0x000000110d007c0c */ /* 0x000fe2000bf06270 */
[C---:B------:R-:W-:Y:S01]  /*10b0*/  VIADD R14, R4.reuse, 0x700 ;  /* 0x00000700040e7836 */ /* 0x040fe20000000000 */
[----:B------:R-:W-:Y:S01]  /*10c0*/  IADD3 R13, PT, PT, R4, 0x680, RZ ;  /* 0x00000680040d7810 */ /* 0x000fe20007ffe0ff */
[----:B------:R1:W5:Y:S03]  /*10d0*/  @!P2 LDG.E R5, desc[UR20][R2.64+0xe00] ;  /* 0x000e00140205a981 */ /* 0x000366000c1e1900 */
[----:B------:R-:W-:Y:S01]  /*10e0*/  ISETP.GE.AND P2, PT, R13, UR17, PT ;  /* 0x000000110d007c0c */ /* 0x000fe2000bf46270 */
[----:B------:R1:W5:Y:S01]  /*10f0*/  @!P3 LDG.E R19, desc[UR20][R2.64+0x1000] ;  /* 0x001000140213b981 */ /* 0x000362000c1e1900 */
[----:B------:R-:W-:-:S03]  /*1100*/  ISETP.GE.AND P3, PT, R14, UR17, PT ;  /* 0x000000110e007c0c */ /* 0x000fc6000bf66270 */
[----:B------:R1:W5:Y:S01]  /*1110*/  @!P4 LDG.E R18, desc[UR20][R2.64+0x1200] ;  /* 0x001200140212c981 */ /* 0x000362000c1e1900 */
[----:B------:R-:W-:Y:S01]  /*1120*/  ISETP.GE.AND P4, PT, R21, UR17, PT ;  /* 0x0000001115007c0c */ /* 0x000fe2000bf86270 */
[----:B------:R-:W-:Y:S01]  /*1130*/  IMAD.MOV.U32 R17, RZ, RZ, 0x7fffffff ;  /* 0x7fffffffff117424 */ /* 0x000fe200078e00ff */
[----:B------:R-:W-:Y:S01]  /*1140*/  MOV R14, 0x7fffffff ;  /* 0x7fffffff000e7802 */ /* 0x000fe20000000f00 */
[----:B------:R-:W-:Y:S02]  /*1150*/  IMAD.MOV.U32 R16, RZ, RZ, 0x7fffffff ;  /* 0x7fffffffff107424 */ /* 0x000fe400078e00ff */
        /* <DEDUP_REMOVED lines=9> */
.L_x_145:
[----:B01----:R-:W0:Y:S02]  /*11f0*/  LDC.64 R2, c[0x0][0x398] ;  /* 0x0000e600ff027b82 */ /* 0x003e240000000a00 */
[----:B0-----:R-:W-:-:S13]  /*1200*/  ISETP.GT.AND P0, PT, R3, R2, PT ;  /* 0x000000020300720c */ /* 0x001fda0003f04270 */
[----:B------:R-:W-:Y:S05]  /*1210*/  @!P0 BRA `(.L_x_146) ;  /* 0x0000000400788947 */ /* 0x000fea0003800000 */
[----:B------:R-:W0:Y:S01]  /*1220*/  S2UR UR15, SR_CgaCtaId ;  /* 0x00000000000f79c3 */ /* 0x000e220000008800 */
[----:B-----5:R-:W-:Y:S01]  /*1230*/  LOP3.LUT R15, R15, 0x80000000, RZ, 0x3c, !PT ;  /* 0x800000000f0f7812 */ /* 0x020fe200078e3cff */
[----:B------:R-:W-:Y:S01]  /*1240*/  UMOV UR4, 0x400 ;  /* 0x0000040000047882 */ /* 0x000fe20000000000 */
[----:B------:R-:W-:Y:S01]  /*1250*/  LOP3.LUT R14, R14, 0x80000000, RZ, 0x3c, !PT ;  /* 0x800000000e0e7812 */ /* 0x000fe200078e3cff */
[----:B------:R-:W1:Y:S01]  /*1260*/  LDCU UR16, c[0x0][0x398] ;  /* 0x00007300ff1077ac */ /* 0x000e620008000800 */
[----:B------:R-:W-:Y:S02]  /*1270*/  LOP3.LUT R13, R13, 0x80000000, RZ, 0x3c, !PT ;  /* 0x800000000d0d7812 */ /* 0x000fe400078e3cff */
[----:B------:R-:W-:Y:S02]  /*1280*/  LOP3.LUT R2, R22, 0x80000000, RZ, 0x3c, !PT ;  /* 0x8000000016027812 */ /* 0x000fe400078e3cff */
[----:B------:R-:W-:Y:S02]  /*1290*/  LOP3.LUT R16, R16, 0x80000000, RZ, 0x3c, !PT ;  /* 0x8000000010107812 */ /* 0x000fe400078e3cff */
[----:B------:R-:W-:-:S02]  /*12a0*/  LOP3.LUT R17, R17, 0x80000000, RZ, 0x3c, !PT ;  /* 0x8000000011117812 */ /* 0x000fc400078e3cff */
[----:B------:R-:W-:Y:S02]  /*12b0*/  LOP3.LUT R18, R18, 0x80000000, RZ, 0x3c, !PT ;  /* 0x8000000012127812 */ /* 0x000fe400078e3cff */
[----:B------:R-:W-:Y:S02]  /*12c0*/  LOP3.LUT R19, R19, 0x80000000, RZ, 0x3c, !PT ;  /* 0x8000000013137812 */ /* 0x000fe400078e3cff */
[----:B------:R-:W-:Y:S02]  /*12d0*/  LOP3.LUT R5, R5, 0x80000000, RZ, 0x3c, !PT ;  /* 0x8000000005057812 */ /* 0x000fe400078e3cff */
[----:B------:R-:W-:Y:S02]  /*12e0*/  LOP3.LUT R6, R6, 0x80000000, RZ, 0x3c, !PT ;  /* 0x8000000006067812 */ /* 0x000fe400078e3cff */
[----:B------:R-:W-:Y:S02]  /*12f0*/  LOP3.LUT R7, R7, 0x80000000, RZ, 0x3c, !PT ;  /* 0x8000000007077812 */ /* 0x000fe400078e3cff */
[----:B------:R-:W-:Y:S01]  /*1300*/  LOP3.LUT R8, R8, 0x80000000, RZ, 0x3c, !PT ;  /* 0x8000000008087812 */ /* 0x000fe200078e3cff */
[----:B0-----:R-:W-:Y:S01]  /*1310*/  ULEA UR15, UR15, UR4, 0x18 ;  /* 0x000000040f0f7291 */ /* 0x001fe2000f8ec0ff */
[----:B------:R-:W-:-:S02]  /*1320*/  LOP3.LUT R9, R9, 0x80000000, RZ, 0x3c, !PT ;  /* 0x8000000009097812 */ /* 0x000fc400078e3cff */
[----:B------:R-:W-:Y:S01]  /*1330*/  LOP3.LUT R10, R10, 0x80000000, RZ, 0x3c, !PT ;  /* 0x800000000a0a7812 */ /* 0x000fe200078e3cff */
[----:B------:R-:W-:Y:S01]  /*1340*/  UMOV UR4, URZ ;  /* 0x000000ff00047c82 */ /* 0x000fe20008000000 */
[----:B------:R-:W-:Y:S02]  /*1350*/  LOP3.LUT R11, R11, 0x80000000, RZ, 0x3c, !PT ;  /* 0x800000000b0b7812 */ /* 0x000fe400078e3cff */
[----:B-1----:R-:W-:-:S07]  /*1360*/  LOP3.LUT R12, R12, 0x80000000, RZ, 0x3c, !PT ;  /* 0x800000000c0c7812 */ /* 0x002fce00078e3cff */
.L_x_147:
[----:B------:R-:W-:Y:S01]  /*1370*/  IMAD R22, RZ, RZ, -UR16 ;  /* 0x80000010ff167e24 */ /* 0x000fe2000f8e02ff */
[----:B0-----:R-:W-:Y:S01]  /*1380*/  SHF.R.U32.HI R23, RZ, UR16, R12 ;  /* 0x00000010ff177c19 */ /* 0x001fe2000801160c */
[----:B------:R-:W-:Y:S01]  /*1390*/  IMAD.MOV.U32 R25, RZ, RZ, -0x1 ;  /* 0xffffffffff197424 */ /* 0x000fe200078e00ff */
[----:B------:R-:W-:Y:S01]  /*13a0*/  ULEA UR17, UR4, UR15, 0xa ;  /* 0x0000000f04117291 */ /* 0x000fe2000f8e50ff */
[----:B------:R-:W-:Y:S01]  /*13b0*/  SHF.R.U32.HI R27, RZ, UR16, R10 ;  /* 0x00000010ff1b7c19 */ /* 0x000fe2000801160a */
[----:B------:R-:W-:Y:S01]  /*13c0*/  UIADD3 UR4, UPT, UPT, UR4, 0x1, URZ ;  /* 0x0000000104047890 */ /* 0x000fe2000fffe0ff */
[----:B------:R-:W-:Y:S02]  /*13d0*/  VIADDMNMX R22, R22, R3, 0x8, PT ;  /* 0x0000000816167446 */ /* 0x000fe40003800103 */
[----:B------:R-:W-:Y:S02]  /*13e0*/  SHF.R.U32.HI R29, RZ, UR16, R9 ;  /* 0x00000010ff1d7c19 */ /* 0x000fe40008011609 */
[----:B------:R-:W-:-:S02]  /*13f0*/  SHF.L.U32 R22, R25, R22, RZ ;  /* 0x0000001619167219 */ /* 0x000fc400000006ff */
[----:B------:R-:W-:Y:S02]  /*1400*/  SHF.R.U32.HI R25, RZ, UR16, R11 ;  /* 0x00000010ff197c19 */ /* 0x000fe4000801160b */
[-C--:B------:R-:W-:Y:S02]  /*1410*/  LOP3.LUT R23, R23, R22.reuse, RZ, 0x30, !PT ;  /* 0x0000001617177212 */ /* 0x080fe400078e30ff */
[-C--:B------:R-:W-:Y:S02]  /*1420*/  LOP3.LUT R25, R25, R22.reuse, RZ, 0x30, !PT ;  /* 0x0000001619197212 */ /* 0x080fe400078e30ff */
[----:B------:R-:W-:Y:S02]  /*1430*/  LOP3.LUT R27, R27, R22, RZ, 0x30, !PT ;  /* 0x000000161b1b7212 */ /* 0x000fe400078e30ff */
[----:B------:R-:W-:Y:S02]  /*1440*/  LEA R23, R23, UR17, 0x2 ;  /* 0x0000001117177c11 */ /* 0x000fe4000f8e10ff */
[----:B------:R-:W-:-:S02]  /*1450*/  LEA R25, R25, UR17, 0x2 ;  /* 0x0000001119197c11 */ /* 0x000fc4000f8e10ff */
[----:B------:R-:W-:Y:S01]  /*1460*/  LEA R27, R27, UR17, 0x2 ;  /* 0x000000111b1b7c11 */ /* 0x000fe2000f8e10ff */
[----:B------:R0:W-:Y:S01]  /*1470*/  ATOMS.POPC.INC.32 RZ, [R23+URZ] ;  /* 0x0000000017ff7f8c */ /* 0x0001e2000d8000ff */
[----:B------:R-:W-:Y:S02]  /*1480*/  SHF.R.U32.HI R24, RZ, UR16, R8 ;  /* 0x00000010ff187c19 */ /* 0x000fe40008011608 */
[----:B------:R-:W-:Y:S01]  /*1490*/  SHF.R.U32.HI R26, RZ, UR16, R7 ;  /* 0x00000010ff1a7c19 */ /* 0x000fe20008011607 */
[----:B------:R1:W-:Y:S01]  /*14a0*/  ATOMS.POPC.INC.32 RZ, [R25+URZ] ;  /* 0x0000000019ff7f8c */ /* 0x0003e2000d8000ff */
[-C--:B------:R-:W-:Y:S02]  /*14b0*/  LOP3.LUT R29, R29, R22.reuse, RZ, 0x30, !PT ;  /* 0x000000161d1d7212 */ /* 0x080fe400078e30ff */
[----:B------:R-:W-:Y:S01]  /*14c0*/  LOP3.LUT R24, R24, R22, RZ, 0x30, !PT ;  /* 0x0000001618187212 */ /* 0x000fe200078e30ff */
[----:B------:R2:W-:Y:S01]  /*14d0*/  ATOMS.POPC.INC.32 RZ, [R27+URZ] ;  /* 0x000000001bff7f8c */ /* 0x0005e2000d8000ff */
[----:B0-----:R-:W-:-:S02]  /*14e0*/  SHF.R.U32.HI R23, RZ, UR16, R6 ;  /* 0x00000010ff177c19 */ /* 0x001fc40008011606 */
[-C--:B------:R-:W-:Y:S02]  /*14f0*/  LOP3.LUT R26, R26, R22.reuse, RZ, 0x30, !PT ;  /* 0x000000161a1a7212 */ /* 0x080fe400078e30ff */
[----:B-1----:R-:W-:Y:S02]  /*1500*/  SHF.R.U32.HI R25, RZ, UR16, R5 ;  /* 0x00000010ff197c19 */ /* 0x002fe40008011605 */
[-C--:B------:R-:W-:Y:S02]  /*1510*/  LOP3.LUT R23, R23, R22.reuse, RZ, 0x30, !PT ;  /* 0x0000001617177212 */ /* 0x080fe400078e30ff */
[----:B--2---:R-:W-:Y:S02]  /*1520*/  SHF.R.U32.HI R27, RZ, UR16, R19 ;  /* 0x00000010ff1b7c19 */ /* 0x004fe40008011613 */
[----:B------:R-:W-:Y:S02]  /*1530*/  LEA R29, R29, UR17, 0x2 ;  /* 0x000000111d1d7c11 */ /* 0x000fe4000f8e10ff */
[----:B------:R-:W-:-:S02]  /*1540*/  LOP3.LUT R25, R25, R22, RZ, 0x30, !PT ;  /* 0x0000001619197212 */ /* 0x000fc400078e30ff */
[----:B------:R-:W-:Y:S01]  /*1550*/  LEA R24, R24, UR17, 0x2 ;  /* 0x0000001118187c11 */ /* 0x000fe2000f8e10ff */
[----:B------:R0:W-:Y:S01]  /*1560*/  ATOMS.POPC.INC.32 RZ, [R29+URZ] ;  /* 0x000000001dff7f8c */ /* 0x0001e2000d8000ff */
[----:B------:R-:W-:Y:S02]  /*1570*/  LOP3.LUT R27, R27, R22, RZ, 0x30, !PT ;  /* 0x000000161b1b7212 */ /* 0x000fe400078e30ff */
[----:B------:R-:W-:Y:S01]  /*1580*/  LEA R26, R26, UR17, 0x2 ;  /* 0x000000111a1a7c11 */ /* 0x000fe2000f8e10ff */
[----:B------:R1:W-:Y:S01]  /*1590*/  ATOMS.POPC.INC.32 RZ, [R24+URZ] ;  /* 0x0000000018ff7f8c */ /* 0x0003e2000d8000ff */
[----:B------:R-:W-:Y:S02]  /*15a0*/  LEA R23, R23, UR17, 0x2 ;  /* 0x0000001117177c11 */ /* 0x000fe4000f8e10ff */
[----:B------:R-:W-:Y:S01]  /*15b0*/  LEA R25, R25, UR17, 0x2 ;  /* 0x0000001119197c11 */ /* 0x000fe2000f8e10ff */
[----:B------:R2:W-:Y:S01]  /*15c0*/  ATOMS.POPC.INC.32 RZ, [R26+URZ] ;  /* 0x000000001aff7f8c */ /* 0x0005e2000d8000ff */
[----:B------:R-:W-:-:S02]  /*15d0*/  LEA R27, R27, UR17, 0x2 ;  /* 0x000000111b1b7c11 */ /* 0x000fc4000f8e10ff */
[----:B0-----:R-:W-:Y:S01]  /*15e0*/  SHF.R.U32.HI R29, RZ, UR16, R18 ;  /* 0x00000010ff1d7c19 */ /* 0x001fe20008011612 */
[----:B------:R0:W-:Y:S01]  /*15f0*/  ATOMS.POPC.INC.32 RZ, [R23+URZ] ;  /* 0x0000000017ff7f8c */ /* 0x0001e2000d8000ff */
[----:B-1----:R-:W-:Y:S02]  /*1600*/  SHF.R.U32.HI R24, RZ, UR16, R17 ;  /* 0x00000010ff187c19 */ /* 0x002fe40008011611 */
[----:B------:R-:W-:Y:S01]  /*1610*/  SHF.R.U32.HI R28, RZ, UR16, R15 ;  /* 0x00000010ff1c7c19 */ /* 0x000fe2000801160f */
[----:B------:R1:W-:Y:S01]  /*1620*/  ATOMS.POPC.INC.32 RZ, [R25+URZ] ;  /* 0x0000000019ff7f8c */ /* 0x0003e2000d8000ff */
[----:B--2---:R-:W-:Y:S02]  /*1630*/  SHF.R.U32.HI R26, RZ, UR16, R16 ;  /* 0x00000010ff1a7c19 */ /* 0x004fe40008011610 */
[----:B------:R-:W-:Y:S01]  /*1640*/  LOP3.LUT R29, R29, R22, RZ, 0x30, !PT ;  /* 0x000000161d1d7212 */ /* 0x000fe200078e30ff */
[----:B------:R2:W-:Y:S01]  /*1650*/  ATOMS.POPC.INC.32 RZ, [R27+URZ] ;  /* 0x000000001bff7f8c */ /* 0x0005e2000d8000ff */
[----:B0-----:R-:W-:-:S02]  /*1660*/  SHF.R.U32.HI R23, RZ, UR16, R2 ;  /* 0x00000010ff177c19 */ /* 0x001fc40008011602 */
[-C--:B------:R-:W-:Y:S02]  /*1670*/  LOP3.LUT R24, R24, R22.reuse, RZ, 0x30, !PT ;  /* 0x0000001618187212 */ /* 0x080fe400078e30ff */
[----:B-1----:R-:W-:Y:S02]  /*1680*/  SHF.R.U32.HI R25, RZ, UR16, R13 ;  /* 0x00000010ff197c19 */ /* 0x002fe4000801160d */
[-C--:B------:R-:W-:Y:S02]  /*1690*/  LOP3.LUT R26, R26, R22.reuse, RZ, 0x30, !PT ;  /* 0x000000161a1a7212 */ /* 0x080fe400078e30ff */
[----:B--2---:R-:W-:Y:S01]  /*16a0*/  SHF.R.U32.HI R27, RZ, UR16, R14 ;  /* 0x00000010ff1b7c19 */ /* 0x004fe2000801160e */
[----:B------:R-:W-:Y:S01]  /*16b0*/  UIADD3 UR16, UPT, UPT, UR16, 0x8, URZ ;  /* 0x0000000810107890 */ /* 0x000fe2000fffe0ff */
[----:B------:R-:W-:Y:S02]  /*16c0*/  LOP3.LUT R23, R23, R22, RZ, 0x30, !PT ;  /* 0x0000001617177212 */ /* 0x000fe400078e30ff */
[----:B------:R-:W-:-:S02]  /*16d0*/  LEA R29, R29, UR17, 0x2 ;  /* 0x000000111d1d7c11 */ /* 0x000fc4000f8e10ff */
[-C--:B------:R-:W-:Y:S02]  /*16e0*/  LOP3.LUT R25, R25, R22.reuse, RZ, 0x30, !PT ;  /* 0x0000001619197212 */ /* 0x080fe400078e30ff */
[----:B------:R-:W-:Y:S01]  /*16f0*/  ISETP.LE.AND P0, PT, R3, UR16, PT ;  /* 0x0000001003007c0c */ /* 0x000fe2000bf03270 */
[----:B------:R0:W-:Y:S01]  /*1700*/  ATOMS.POPC.INC.32 RZ, [R29+URZ] ;  /* 0x000000001dff7f8c */ /* 0x0001e2000d8000ff */
[----:B------:R-:W-:Y:S02]  /*1710*/  LEA R24, R24, UR17, 0x2 ;  /* 0x0000001118187c11 */ /* 0x000fe4000f8e10ff */
[-C--:B------:R-:W-:Y:S02]  /*1720*/  LOP3.LUT R27, R27, R22.reuse, RZ, 0x30, !PT ;  /* 0x000000161b1b7212 */ /* 0x080fe400078e30ff */
[----:B------:R-:W-:Y:S01]  /*1730*/  LEA R26, R26, UR17, 0x2 ;  /* 0x000000111a1a7c11 */ /* 0x000fe2000f8e10ff */
[----:B------:R0:W-:Y:S01]  /*1740*/  ATOMS.POPC.INC.32 RZ, [R24+URZ] ;  /* 0x0000000018ff7f8c */ /* 0x0001e2000d8000ff */
[----:B------:R-:W-:-:S02]  /*1750*/  LOP3.LUT R28, R28, R22, RZ, 0x30, !PT ;  /* 0x000000161c1c7212 */ /* 0x000fc400078e30ff */
[----:B------:R-:W-:Y:S01]  /*1760*/  LEA R23, R23, UR17, 0x2 ;  /* 0x0000001117177c11 */ /* 0x000fe2000f8e10ff */
[----:B------:R0:W-:Y:S01]  /*1770*/  ATOMS.POPC.INC.32 RZ, [R26+URZ] ;  /* 0x000000001aff7f8c */ /* 0x0001e2000d8000ff */
[----:B------:R-:W-:Y:S02]  /*1780*/  LEA R25, R25, UR17, 0x2 ;  /* 0x0000001119197c11 */ /* 0x000fe4000f8e10ff */
[----:B------:R-:W-:Y:S01]  /*1790*/  LEA R27, R27, UR17, 0x2 ;  /* 0x000000111b1b7c11 */ /* 0x000fe2000f8e10ff */
[----:B------:R0:W-:Y:S01]  /*17a0*/  ATOMS.POPC.INC.32 RZ, [R23+URZ] ;  /* 0x0000000017ff7f8c */ /* 0x0001e2000d8000ff */
[----:B------:R-:W-:-:S03]  /*17b0*/  LEA R28, R28, UR17, 0x2 ;  /* 0x000000111c1c7c11 */ /* 0x000fc6000f8e10ff */
[----:B------:R0:W-:Y:S04]  /*17c0*/  ATOMS.POPC.INC.32 RZ, [R25+URZ] ;  /* 0x0000000019ff7f8c */ /* 0x0001e8000d8000ff */
[----:B------:R0:W-:Y:S04]  /*17d0*/  ATOMS.POPC.INC.32 RZ, [R27+URZ] ;  /* 0x000000001bff7f8c */ /* 0x0001e8000d8000ff */
[----:B------:R0:W-:Y:S01]  /*17e0*/  ATOMS.POPC.INC.32 RZ, [R28+URZ] ;  /* 0x000000001cff7f8c */ /* 0x0001e2000d8000ff */
[----:B------:R-:W-:Y:S05]  /*17f0*/  @!P0 BRA `(.L_x_147) ;  /* 0xfffffff800dc8947 */ /* 0x000fea000383ffff */
.L_x_146:
[----:B------:R-:W-:Y:S05]  /*1800*/  BRA.U !UP0, `(.L_x_148) ;  /* 0xfffffff108dc7547 */ /* 0x000fea000b83ffff */
.L_x_143:
[----:B------:R-:W-:Y:S01]  /*1810*/  BAR.SYNC.DEFER_BLOCKING 0x0 ;  /* 0x0000000000007b1d */ /* 0x000fe20000010000 */
[----:B------:R-:W-:-:S05]  /*1820*/  ISETP.NE.AND P0, PT, R20, RZ, PT ;  /* 0x000000ff1400720c */ /* 0x000fca0003f05270 */
[----:B------:R-:W-:Y:S08]  /*1830*/  BSSY.RECONVERGENT B0, `(.L_x_149) ;  /* 0x0000164000007945 */ /* 0x000ff00003800200 */
[----:B------:R-:W-:Y:S05]  /*1840*/  @P0 BRA `(.L_x_150) ;  /* 0x0000001400880947 */ /* 0x000fea0003800000 */
[----:B------:R-:W-:Y:S01]  /*1850*/  UISETP.GE.U32.AND UP0, UPT, UR22, 0x7, UPT ;  /* 0x000000071600788c */ /* 0x000fe2000bf06070 */
[----:B0-23--:R-:W-:-:S08]  /*1860*/  IMAD.MOV.U32 R3, RZ, RZ, RZ ;  /* 0x000000ffff037224 */ /* 0x00dfd000078e00ff */
[----:B------:R-:W-:Y:S05]  /*1870*/  BRA.U !UP0, `(.L_x_151) ;  /* 0x00000005085c7547 */ /* 0x000fea000b800000 */
[----:B----4-:R-:W0:Y:S01]  /*1880*/  LDC.64 R2, c[0x0][0x380] ;  /* 0x0000e000ff027b82 */ /* 0x010e220000000a00 */
[----:B-1---5:R-:W-:-:S07]  /*1890*/  IMAD.MOV.U32 R5, RZ, RZ, RZ ;  /* 0x000000ffff057224 */ /* 0x022fce00078e00ff */
.L_x_168:
[----:B----4-:R-:W-:Y:S01]  /*18a0*/  IMAD R7, R5, 0x400, R0 ;  /* 0x0000040005077824 */ /* 0x010fe200078e0200 */
[----:B------:R-:W-:Y:S04]  /*18b0*/  BSSY.RECONVERGENT B1, `(.L_x_152) ;  /* 0x000000f000017945 */ /* 0x000fe80003800200 */
[----:B01----:R-:W1:Y:S04]  /*18c0*/  LDS R18, [R7] ;  /* 0x0000000007127984 */ /* 0x003e680000000800 */
[----:B--23--:R2:W3:Y:S04]  /*18d0*/  LDS R9, [R7+0x400] ;  /* 0x0004000007097984 */ /* 0x00c4e80000000800 */
[----:B------:R2:W4:Y:S04]  /*18e0*/  LDS R22, [R7+0x800] ;  /* 0x0008000007167984 */ /* 0x0005280000000800 */
[----:B------:R2:W0:Y:S04]  /*18f0*/  LDS R14, [R7+0xc00] ;  /* 0x000c0000070e7984 */ /* 0x0004280000000800 */
[----:B------:R2:W0:Y:S04]  /*1900*/  LDS R12, [R7+0x1000] ;  /* 0x00100000070c7984 */ /* 0x0004280000000800 */
[----:B------:R2:W0:Y:S04]  /*1910*/  LDS R6, [R7+0x1400] ;  /* 0x0014000007067984 */ /* 0x0004280000000800 */
[----:B------:R2:W0:Y:S04]  /*1920*/  LDS R8, [R7+0x1800] ;  /* 0x0018000007087984 */ /* 0x0004280000000800 */
[----:B------:R2:W0:Y:S01]  /*1930*/  LDS R10, [R7+0x1c00] ;  /* 0x001c0000070a7984 */ /* 0x0004220000000800 */
[----:B-1----:R-:W-:-:S13]  /*1940*/  ISETP.NE.AND P0, PT, R18, RZ, PT ;  /* 0x000000ff1200720c */ /* 0x002fda0003f05270 */
[----:B--234-:R-:W-:Y:S05]  /*1950*/  @!P0 BRA `(.L_x_153) ;  /* 0x0000000000108947 */ /* 0x01cfea0003800000 */
[----:B------:R-:W-:Y:S01]  /*1960*/  LEA R17, R5, R4, 0x8 ;  /* 0x0000000405117211 */ /* 0x000fe200078e40ff */
[----:B------:R-:W-:-:S04]  /*1970*/  IMAD.MOV.U32 R19, RZ, RZ, RZ ;  /* 0x000000ffff137224 */ /* 0x000fc800078e00ff */
[----:B0-----:R-:W-:-:S05]  /*1980*/  IMAD.WIDE.U32 R16, R17, 0x8, R2 ;  /* 0x0000000811107825 */ /* 0x001fca00078e0002 */
[----:B------:R1:W-:Y:S02]  /*1990*/  REDG.E.ADD.64.STRONG.GPU desc[UR20][R16.64], R18 ;  /* 0x000000121000798e */ /* 0x0003e4000c12e514 */
.L_x_153:
[----:B------:R-:W-:Y:S05]  /*19a0*/  BSYNC.RECONVERGENT B1 ;  /* 0x0000000000017941 */ /* 0x000fea0003800200 */
.L_x_152:
[----:B------:R-:W-:Y:S01]  /*19b0*/  ISETP.NE.AND P6, PT, R9, RZ, PT ;  /* 0x000000ff0900720c */ /* 0x000fe20003fc5270 */
[----:B------:R-:W-:Y:S01]  /*19c0*/  BSSY.RECONVERGENT B1, `(.L_x_154) ;  /* 0x000000e000017945 */ /* 0x000fe20003800200 */
[----:B------:R-:W-:Y:S02]  /*19d0*/  ISETP.NE.AND P0, PT, R22, RZ, PT ;  /* 0x000000ff1600720c */ /* 0x000fe40003f05270 */
[----:B0-----:R-:W-:Y:S02]  /*19e0*/  ISETP.NE.AND P1, PT, R14, RZ, PT ;  /* 0x000000ff0e00720c */ /* 0x001fe40003f25270 */
[----:B------:R-:W-:Y:S02]  /*19f0*/  ISETP.NE.AND P2, PT, R12, RZ, PT ;  /* 0x000000ff0c00720c */ /* 0x000fe40003f45270 */
[----:B------:R-:W-:Y:S02]  /*1a00*/  ISETP.NE.AND P3, PT, R6, RZ, PT ;  /* 0x000000ff0600720c */ /* 0x000fe40003f65270 */
[----:B------:R-:W-:-:S02]  /*1a10*/  ISETP.NE.AND P4, PT, R8, RZ, PT ;  /* 0x000000ff0800720c */ /* 0x000fc40003f85270 */
[----:B------:R-:W-:Y:S01]  /*1a20*/  ISETP.NE.AND P5, PT, R10, RZ, PT ;  /* 0x000000ff0a00720c */ /* 0x000fe20003fa5270 */
[----:B------:R-:W-:-:S12]  /*1a30*/  @!P6 BRA `(.L_x_155) ;  /* 0x000000000018e947 */ /* 0x000fd80003800000 */
[----:B-1----:R-:W-:Y:S02]  /*1a40*/  IMAD R17, R5, 0x100, R4 ;  /* 0x0000010005117824 */ /* 0x002fe400078e0204 */
[----:B------:R-:W-:Y:S02]  /*1a50*/  IMAD.MOV.U32 R18, RZ, RZ, R9 ;  /* 0x000000ffff127224 */ /* 0x000fe400078e0009 */
[----:B------:R-:W-:Y:S02]  /*1a60*/  VIADD R17, R17, 0x100 ;  /* 0x0000010011117836 */ /* 0x000fe40000000000 */
[----:B------:R-:W-:Y:S02]  /*1a70*/  IMAD.MOV.U32 R19, RZ, RZ, RZ ;  /* 0x000000ffff137224 */ /* 0x000fe400078e00ff */
[----:B------:R-:W-:-:S05]  /*1a80*/  IMAD.WIDE.U32 R16, R17, 0x8, R2 ;  /* 0x0000000811107825 */ /* 0x000fca00078e0002 */
[----:B------:R0:W-:Y:S02]  /*1a90*/  REDG.E.ADD.64.STRONG.GPU desc[UR20][R16.64], R18 ;  /* 0x000000121000798e */ /* 0x0001e4000c12e514 */
.L_x_155:
[----:B------:R-:W-:Y:S05]  /*1aa0*/  BSYNC.RECONVERGENT B1 ;  /* 0x0000000000017941 */ /* 0x000fea0003800200 */
.L_x_154:
[----:B------:R-:W-:Y:S04]  /*1ab0*/  BSSY.RECONVERGENT B1, `(.L_x_156) ;  /* 0x0000007000017945 */ /* 0x000fe80003800200 */
[----:B------:R-:W-:Y:S05]  /*1ac0*/  @!P0 BRA `(.L_x_157) ;  /* 0x0000000000148947 */ /* 0x000fea0003800000 */
[----:B01----:R-:W-:Y:S02]  /*1ad0*/  IMAD R17, R5, 0x100, R4 ;  /* 0x0000010005117824 */ /* 0x003fe400078e0204 */
[----:B------:R-:W-:-:S03]  /*1ae0*/  IMAD.MOV.U32 R23, RZ, RZ, RZ ;  /* 0x000000ffff177224 */ /* 0x000fc600078e00ff */
[----:B------:R-:W-:-:S05]  /*1af0*/  IADD3 R17, PT, PT, R17, 0x200, RZ ;  /* 0x0000020011117810 */ /* 0x000fca0007ffe0ff */
[----:B------:R-:W-:-:S05]  /*1b00*/  IMAD.WIDE.U32 R16, R17, 0x8, R2 ;  /* 0x0000000811107825 */ /* 0x000fca00078e0002 */
[----:B------:R2:W-:Y:S02]  /*1b10*/  REDG.E.ADD.64.STRONG.GPU desc[UR20][R16.64], R22 ;  /* 0x000000161000798e */ /* 0x0005e4000c12e514 */
.L_x_157:
[----:B------:R-:W-:Y:S05]  /*1b20*/  BSYNC.RECONVERGENT B1 ;  /* 0x0000000000017941 */ /* 0x000fea0003800200 */
.L_x_156:
[----:B------:R-:W-:Y:S04]  /*1b30*/  BSSY.RECONVERGENT B1, `(.L_x_158) ;  /* 0x0000007000017945 */ /* 0x000fe80003800200 */
[----:B------:R-:W-:Y:S05]  /*1b40*/  @!P1 BRA `(.L_x_159) ;  /* 0x0000000000149947 */ /* 0x000fea0003800000 */
[----:B012---:R-:W-:Y:S02]  /*1b50*/  IMAD R17, R5, 0x100, R4 ;  /* 0x0000010005117824 */ /* 0x007fe400078e0204 */
[----:B------:R-:W-:Y:S02]  /*1b60*/  IMAD.MOV.U32 R15, RZ, RZ, RZ ;  /* 0x000000ffff0f7224 */ /* 0x000fe400078e00ff */
[----:B------:R-:W-:-:S04]  /*1b70*/  VIADD R17, R17, 0x300 ;  /* 0x0000030011117836 */ /* 0x000fc80000000000 */
[----:B------:R-:W-:-:S05]  /*1b80*/  IMAD.WIDE.U32 R16, R17, 0x8, R2 ;  /* 0x0000000811107825 */ /* 0x000fca00078e0002 */
[----:B------:R3:W-:Y:S02]  /*1b90*/  REDG.E.ADD.64.STRONG.GPU desc[UR20][R16.64], R14 ;  /* 0x0000000e1000798e */ /* 0x0007e4000c12e514 */
.L_x_159:
[----:B------:R-:W-:Y:S05]  /*1ba0*/  BSYNC.RECONVERGENT B1 ;  /* 0x0000000000017941 */ /* 0x000fea0003800200 */
.L_x_158:
[----:B------:R-:W-:Y:S04]  /*1bb0*/  BSSY.RECONVERGENT B1, `(.L_x_160) ;  /* 0x0000007000017945 */ /* 0x000fe80003800200 */
[----:B------:R-:W-:Y:S05]  /*1bc0*/  @!P2 BRA `(.L_x_161) ;  /* 0x000000000014a947 */ /* 0x000fea0003800000 */
[----:B---3--:R-:W-:Y:S02]  /*1bd0*/  IMAD R15, R5, 0x100, R4 ;  /* 0x00000100050f7824 */ /* 0x008fe400078e0204 */
[----:B------:R-:W-:Y:S02]  /*1be0*/  HFMA2 R13, -RZ, RZ, 0, 0 ;  /* 0x00000000ff0d7431 */ /* 0x000fe400000001ff */
[----:B------:R-:W-:-:S04]  /*1bf0*/  VIADD R15, R15, 0x400 ;  /* 0x000004000f0f7836 */ /* 0x000fc80000000000 */
[----:B------:R-:W-:-:S05]  /*1c00*/  IMAD.WIDE.U32 R14, R15, 0x8, R2 ;  /* 0x000000080f0e7825 */ /* 0x000fca00078e0002 */
[----:B------:R4:W-:Y:S02]  /*1c10*/  REDG.E.ADD.64.STRONG.GPU desc[UR20][R14.64], R12 ;  /* 0x0000000c0e00798e */ /* 0x0009e4000c12e514 */
.L_x_161:
[----:B------:R-:W-:Y:S05]  /*1c20*/  BSYNC.RECONVERGENT B1 ;  /* 0x0000000000017941 */ /* 0x000fea0003800200 */
.L_x_160:
[----:B------:R-:W-:Y:S04]  /*1c30*/  BSSY.RECONVERGENT B1, `(.L_x_162) ;  /* 0x0000007000017945 */ /* 0x000fe80003800200 */
[----:B------:R-:W-:Y:S05]  /*1c40*/  @!P3 BRA `(.L_x_163) ;  /* 0x000000000014b947 */ /* 0x000fea0003800000 */
[----:B----4-:R-:W-:Y:S02]  /*1c50*/  IMAD R13, R5, 0x100, R4 ;  /* 0x00000100050d7824 */ /* 0x010fe400078e0204 */
[----:B------:R-:W-:Y:S02]  /*1c60*/  IMAD.MOV.U32 R7, RZ, RZ, RZ ;  /* 0x000000ffff077224 */ /* 0x000fe400078e00ff */
[----:B------:R-:W-:-:S04]  /*1c70*/  VIADD R13, R13, 0x500 ;  /* 0x000005000d0d7836 */ /* 0x000fc80000000000 */
[----:B------:R-:W-:-:S05]  /*1c80*/  IMAD.WIDE.U32 R12, R13, 0x8, R2 ;  /* 0x000000080d0c7825 */ /* 0x000fca00078e0002 */
[----:B------:R4:W-:Y:S02]  /*1c90*/  REDG.E.ADD.64.STRONG.GPU desc[UR20][R12.64], R6 ;  /* 0x000000060c00798e */ /* 0x0009e4000c12e514 */
.L_x_163:
[----:B------:R-:W-:Y:S05]  /*1ca0*/  BSYNC.RECONVERGENT B1 ;  /* 0x0000000000017941 */ /* 0x000fea0003800200 */
.L_x_162:
[----:B------:R-:W-:Y:S04]  /*1cb0*/  BSSY.RECONVERGENT B1, `(.L_x_164) ;  /* 0x0000007000017945 */ /* 0x000fe80003800200 */
[----:B------:R-:W-:Y:S05]  /*1cc0*/  @!P4 BRA `(.L_x_165) ;  /* 0x000000000014c947 */ /* 0x000fea0003800000 */
[----:B----4-:R-:W-:Y:S02]  /*1cd0*/  IMAD R7, R5, 0x100, R4 ;  /* 0x0000010005077824 */ /* 0x010fe400078e0204 */
[----:B------:R-:W-:Y:S02]  /*1ce0*/  IMAD.MOV.U32 R9, RZ, RZ, RZ ;  /* 0x000000ffff097224 */ /* 0x000fe400078e00ff */
[----:B------:R-:W-:-:S04]  /*1cf0*/  VIADD R7, R7, 0x600 ;  /* 0x0000060007077836 */ /* 0x000fc80000000000 */
[----:B------:R-:W-:-:S05]  /*1d00*/  IMAD.WIDE.U32 R6, R7, 0x8, R2 ;  /* 0x0000000807067825 */ /* 0x000fca00078e0002 */
[----:B------:R4:W-:Y:S02]  /*1d10*/  REDG.E.ADD.64.STRONG.GPU desc[UR20][R6.64], R8 ;  /* 0x000000080600798e */ /* 0x0009e4000c12e514 */
.L_x_165:
[----:B------:R-:W-:Y:S05]  /*1d20*/  BSYNC.RECONVERGENT B1 ;  /* 0x0000000000017941 */ /* 0x000fea0003800200 */
.L_x_164:
[----:B------:R-:W-:Y:S04]  /*1d30*/  BSSY.RECONVERGENT B1, `(.L_x_166) ;  /* 0x0000007000017945 */ /* 0x000fe80003800200 */
[----:B------:R-:W-:Y:S05]  /*1d40*/  @!P5 BRA `(.L_x_167) ;  /* 0x000000000014d947 */ /* 0x000fea0003800000 */
[----:B----4-:R-:W-:Y:S01]  /*1d50*/  LEA R7, R5, R4, 0x8 ;  /* 0x0000000405077211 */ /* 0x010fe200078e40ff */
[----:B------:R-:W-:-:S04]  /*1d60*/  IMAD.MOV.U32 R11, RZ, RZ, RZ ;  /* 0x000000ffff0b7224 */ /* 0x000fc800078e00ff */
[----:B------:R-:W-:-:S04]  /*1d70*/  VIADD R7, R7, 0x700 ;  /* 0x0000070007077836 */ /* 0x000fc80000000000 */
[----:B------:R-:W-:-:S05]  /*1d80*/  IMAD.WIDE.U32 R6, R7, 0x8, R2 ;  /* 0x0000000807067825 */ /* 0x000fca00078e0002 */
[----:B------:R4:W-:Y:S02]  /*1d90*/  REDG.E.ADD.64.STRONG.GPU desc[UR20][R6.64], R10 ;  /* 0x0000000a0600798e */ /* 0x0009e4000c12e514 */
.L_x_167:
[----:B------:R-:W-:Y:S05]  /*1da0*/  BSYNC.RECONVERGENT B1 ;  /* 0x0000000000017941 */ /* 0x000fea0003800200 */
.L_x_166:
[----:B------:R-:W-:-:S05]  /*1db0*/  VIADD R5, R5, 0x8 ;  /* 0x0000000805057836 */ /* 0x000fca0000000000 */
[----:B------:R-:W-:-:S13]  /*1dc0*/  ISETP.NE.AND P0, PT, R5, UR27, PT ;  /* 0x0000001b05007c0c */ /* 0x000fda000bf05270 */
[----:B------:R-:W-:Y:S05]  /*1dd0*/  @P0 BRA `(.L_x_168) ;  /* 0xfffffff800b00947 */ /* 0x000fea000383ffff */
[----:B------:R-:W-:-:S07]  /*1de0*/  IMAD.U32 R3, RZ, RZ, UR27 ;  /* 0x0000001bff037e24 */ /* 0x000fce000f8e00ff */
.L_x_151:
[----:B------:R-:W-:Y:S02]  /*1df0*/  UISETP.NE.AND UP0, UPT, UR24, URZ, UPT ;  /* 0x000000ff1800728c */ /* 0x000fe4000bf05270 */
[----:B----45:R-:W-:Y:S02]  /*1e00*/  IMAD.U32 R8, RZ, RZ, UR24 ;  /* 0x00000018ff087e24 */ /* 0x030fe4000f8e00ff */
[----:B-1----:R-:W-:-:S03]  /*1e10*/  IMAD.U32 R5, RZ, RZ, UR25 ;  /* 0x00000019ff057e24 */ /* 0x002fc6000f8e00ff */
[----:B------:R-:W-:Y:S01]  /*1e20*/  IADD3 R8, PT, PT, R8, -0x1, RZ ;  /* 0xffffffff08087810 */ /* 0x000fe20007ffe0ff */
[----:B------:R-:W-:Y:S01]  /*1e30*/  VIADD R5, R5, 0xffffffff ;  /* 0xffffffff05057836 */ /* 0x000fe20000000000 */
[----:B------:R-:W-:Y:S06]  /*1e40*/  BRA.U !UP0, `(.L_x_169) ;  /* 0x0000000508707547 */ /* 0x000fec000b800000 */
[----:B------:R-:W-:-:S13]  /*1e50*/  ISETP.GE.U32.AND P0, PT, R8, 0x3, PT ;  /* 0x000000030800780c */ /* 0x000fda0003f06070 */
[----:B------:R-:W-:Y:S05]  /*1e60*/  @!P0 BRA `(.L_x_170) ;  /* 0x0000000000bc8947 */ /* 0x000fea0003800000 */
[----:B------:R-:W-:Y:S01]  /*1e70*/  IMAD R7, R3, 0x400, R0 ;  /* 0x0000040003077824 */ /* 0x000fe200078e0200 */
[----:B------:R-:W-:Y:S04]  /*1e80*/  BSSY.RECONVERGENT B1, `(.L_x_171) ;  /* 0x000000f000017945 */ /* 0x000fe80003800200 */
[----:B------:R-:W1:Y:S04]  /*1e90*/  LDS R12, [R7] ;  /* 0x00000000070c7984 */ /* 0x000e680000000800 */
[----:B------:R-:W4:Y:S04]  /*1ea0*/  LDS R9, [R7+0x400] ;  /* 0x0004000007097984 */ /* 0x000f280000000800 */
[----:B------:R-:W5:Y:S04]  /*1eb0*/  LDS R6, [R7+0x800] ;  /* 0x0008000007067984 */ /* 0x000f680000000800 */
[----:B------:R-:W0:Y:S01]  /*1ec0*/  LDS R2, [R7+0xc00] ;  /* 0x000c000007027984 */ /* 0x000e220000000800 */
[----:B-1----:R-:W-:-:S02]  /*1ed0*/  ISETP.NE.AND P0, PT, R12, RZ, PT ;  /* 0x000000ff0c00720c */ /* 0x002fc40003f05270 */
[----:B----4-:R-:W-:Y:S02]  /*1ee0*/  ISETP.NE.AND P1, PT, R9, RZ, PT ;  /* 0x000000ff0900720c */ /* 0x010fe40003f25270 */
[----:B-----5:R-:W-:Y:S02]  /*1ef0*/  ISETP.NE.AND P2, PT, R6, RZ, PT ;  /* 0x000000ff0600720c */ /* 0x020fe40003f45270 */
[----:B0-----:R-:W-:-:S07]  /*1f00*/  ISETP.NE.AND P3, PT, R2, RZ, PT ;  /* 0x000000ff0200720c */ /* 0x001fce0003f65270 */
[----:B------:R-:W-:Y:S06]  /*1f10*/  @!P0 BRA `(.L_x_172) ;  /* 0x0000000000148947 */ /* 0x000fec0003800000 */
[----:B------:R-:W0:Y:S01]  /*1f20*/  LDC.64 R10, c[0x0][0x380] ;  /* 0x0000e000ff0a7b82 */ /* 0x000e220000000a00 */
[----:B------:R-:W-:Y:S02]  /*1f30*/  IMAD R7, R3, 0x100, R4 ;  /* 0x0000010003077824 */ /* 0x000fe400078e0204 */
[----:B------:R-:W-:Y:S02]  /*1f40*/  IMAD.MOV.U32 R13, RZ, RZ, RZ ;  /* 0x000000ffff0d7224 */ /* 0x000fe400078e00ff */
[----:B0-----:R-:W-:-:S05]  /*1f50*/  IMAD.WIDE.U32 R10, R7, 0x8, R10 ;  /* 0x00000008070a7825 */ /* 0x001fca00078e000a */
[----:B------:R0:W-:Y:S02]  /*1f60*/  REDG.E.ADD.64.STRONG.GPU desc[UR20][R10.64], R12 ;  /* 0x0000000c0a00798e */ /* 0x0001e4000c12e514 */
.L_x_172:
[----:B------:R-:W-:Y:S05]  /*1f70*/  BSYNC.RECONVERGENT B1 ;  /* 0x0000000000017941 */ /* 0x000fea0003800200 */
.L_x_171:
[----:B------:R-:W-:Y:S04]  /*1f80*/  BSSY.RECONVERGENT B1, `(.L_x_173) ;  /* 0x0000009000017945 */ /* 0x000fe80003800200 */
[----:B------:R-:W-:Y:S05]  /*1f90*/  @!P1 BRA `(.L_x_174) ;  /* 0x00000000001c9947 */ /* 0x000fea0003800000 */
[----:B0-----:R-:W0:Y:S01]  /*1fa0*/  LDC.64 R10, c[0x0][0x380] ;  /* 0x0000e000ff0a7b82 */ /* 0x001e220000000a00 */
[----:B------:R-:W-:Y:S01]  /*1fb0*/  IMAD R7, R3, 0x100, R4 ;  /* 0x0000010003077824 */ /* 0x000fe200078e0204 */
[----:B------:R-:W-:Y:S01]  /*1fc0*/  MOV R12, R9 ;  /* 0x00000009000c7202 */ /* 0x000fe20000000f00 */
[----:B------:R-:W-:Y:S02]  /*1fd0*/  IMAD.MOV.U32 R13, RZ, RZ, RZ ;  /* 0x000000ffff0d7224 */ /* 0x000fe400078e00ff */
[----:B------:R-:W-:-:S04]  /*1fe0*/  VIADD R7, R7, 0x100 ;  /* 0x0000010007077836 */ /* 0x000fc80000000000 */
[----:B0-----:R-:W-:-:S05]  /*1ff0*/  IMAD.WIDE.U32 R10, R7, 0x8, R10 ;  /* 0x00000008070a7825 */ /* 0x001fca00078e000a */
[----:B------:R1:W-:Y:S02]  /*2000*/  REDG.E.ADD.64.STRONG.GPU desc[UR20][R10.64], R12 ;  /* 0x0000000c0a00798e */ /* 0x0003e4000c12e514 */
.L_x_174:
[----:B------:R-:W-:Y:S05]  /*2010*/  BSYNC.RECONVERGENT B1 ;  /* 0x0000000000017941 */ /* 0x000fea0003800200 */
.L_x_173:
[----:B------:R-:W-:Y:S04]  /*2020*/  BSSY.RECONVERGENT B1, `(.L_x_175) ;  /* 0x0000008000017945 */ /* 0x000fe80003800200 */
[----:B------:R-:W-:Y:S05]  /*2030*/  @!P2 BRA `(.L_x_176) ;  /* 0x000000000018a947 */ /* 0x000fea0003800000 */
[----:B01----:R-:W0:Y:S01]  /*2040*/  LDC.64 R10, c[0x0][0x380] ;  /* 0x0000e000ff0a7b82 */ /* 0x003e220000000a00 */
[----:B------:R-:W-:-:S04]  /*2050*/  IMAD R7, R3, 0x100, R4 ;  /* 0x0000010003077824 */ /* 0x000fc800078e0204 */
[----:B------:R-:W-:-:S04]  /*2060*/  VIADD R7, R7, 0x200 ;  /* 0x0000020007077836 */ /* 0x000fc80000000000 */
[----:B0-----:R-:W-:-:S04]  /*2070*/  IMAD.WIDE.U32 R10, R7, 0x8, R10 ;  /* 0x00000008070a7825 */ /* 0x001fc800078e000a */
[----:B------:R-:W-:-:S05]  /*2080*/  IMAD.MOV.U32 R7, RZ, RZ, RZ ;  /* 0x000000ffff077224 */ /* 0x000fca00078e00ff */
[----:B------:R4:W-:Y:S02]  /*2090*/  REDG.E.ADD.64.STRONG.GPU desc[UR20][R10.64], R6 ;  /* 0x000000060a00798e */ /* 0x0009e4000c12e514 */
.L_x_176:
[----:B------:R-:W-:Y:S05]  /*20a0*/  BSYNC.RECONVERGENT B1 ;  /* 0x0000000000017941 */ /* 0x000fea0003800200 */
.L_x_175:
[----:B------:R-:W-:Y:S04]  /*20b0*/  BSSY.RECONVERGENT B1, `(.L_x_177) ;  /* 0x0000009000017945 */ /* 0x000fe80003800200 */
[----:B------:R-:W-:Y:S05]  /*20c0*/  @!P3 BRA `(.L_x_178) ;  /* 0x00000000001cb947 */ /* 0x000fea0003800000 */
[----:B----4-:R-:W4:Y:S01]  /*20d0*/  LDC.64 R6, c[0x0][0x380] ;  /* 0x0000e000ff067b82 */ /* 0x010f220000000a00 */
[----:B------:R-:W-:Y:S01]  /*20e0*/  IMAD R9, R3, 0x100, R4 ;  /* 0x0000010003097824 */ /* 0x000fe200078e0204 */
[----:B01----:R-:W-:Y:S01]  /*20f0*/  MOV R10, R2 ;  /* 0x00000002000a7202 */ /* 0x003fe20000000f00 */
[----:B------:R-:W-:Y:S02]  /*2100*/  IMAD.MOV.U32 R11, RZ, RZ, RZ ;  /* 0x000000ffff0b7224 */ /* 0x000fe400078e00ff */
[----:B------:R-:W-:-:S04]  /*2110*/  VIADD R9, R9, 0x300 ;  /* 0x0000030009097836 */ /* 0x000fc80000000000 */
[----:B----4-:R-:W-:-:S05]  /*2120*/  IMAD.WIDE.U32 R6, R9, 0x8, R6 ;  /* 0x0000000809067825 */ /* 0x010fca00078e0006 */
[----:B------:R0:W-:Y:S02]  /*2130*/  REDG.E.ADD.64.STRONG.GPU desc[UR20][R6.64], R10 ;  /* 0x0000000a0600798e */ /* 0x0001e4000c12e514 */
.L_x_178:
[----:B------:R-:W-:Y:S05]  /*2140*/  BSYNC.RECONVERGENT B1 ;  /* 0x0000000000017941 */ /* 0x000fea0003800200 */
.L_x_177:
[----:B------:R-:W-:-:S07]  /*2150*/  VIADD R3, R3, 0x4 ;  /* 0x0000000403037836 */ /* 0x000fce0000000000 */
.L_x_170:
[----:B------:R-:W-:Y:S01]  /*2160*/  UISETP.NE.AND UP0, UPT, UR25, URZ, UPT ;  /* 0x000000ff1900728c */ /* 0x000fe2000bf05270 */
[----:B------:R-:W-:Y:S08]  /*2170*/  BSSY.RECONVERGENT B1, `(.L_x_169) ;  /* 0x0000029000017945 */ /* 0x000ff00003800200 */
[----:B------:R-:W-:Y:S05]  /*2180*/  BRA.U !UP0, `(.L_x_179) ;  /* 0x00000001089c7547 */ /* 0x000fea000b800000 */
[----:B------:R-:W-:-:S13]  /*2190*/  ISETP.NE.AND P0, PT, R5, RZ, PT ;  /* 0x000000ff0500720c */ /* 0x000fda0003f05270 */
[----:B------:R-:W-:Y:S05]  /*21a0*/  @!P0 BRA `(.L_x_180) ;  /* 0x0000000000648947 */ /* 0x000fea0003800000 */
[----:B0---4-:R-:W-:Y:S01]  /*21b0*/  IMAD R6, R3, 0x400, R0 ;  /* 0x0000040003067824 */ /* 0x011fe200078e0200 */
[----:B------:R-:W-:Y:S04]  /*21c0*/  BSSY.RECONVERGENT B2, `(.L_x_181) ;  /* 0x000000c000027945 */ /* 0x000fe80003800200 */
[----:B------:R-:W0:Y:S04]  /*21d0*/  LDS R2, [R6] ;  /* 0x0000000006027984 */ /* 0x000e280000000800 */
[----:B------:R-:W4:Y:S01]  /*21e0*/  LDS R9, [R6+0x400] ;  /* 0x0004000006097984 */ /* 0x000f220000000800 */
[----:B0-----:R-:W-:-:S02]  /*21f0*/  ISETP.NE.AND P0, PT, R2, RZ, PT ;  /* 0x000000ff0200720c */ /* 0x001fc40003f05270 */
[----:B----4-:R-:W-:-:S11]  /*2200*/  ISETP.NE.AND P1, PT, R9, RZ, PT ;  /* 0x000000ff0900720c */ /* 0x010fd60003f25270 */
[----:B------:R-:W-:Y:S05]  /*2210*/  @!P0 BRA `(.L_x_182) ;  /* 0x0000000000188947 */ /* 0x000fea0003800000 */
[----:B------:R-:W0:Y:S01]  /*2220*/  LDC.64 R6, c[0x0][0x380] ;  /* 0x0000e000ff067b82 */ /* 0x000e220000000a00 */
[----:B-1----:R-:W-:-:S04]  /*2230*/  IMAD R11, R3, 0x100, R4 ;  /* 0x00000100030b7824 */ /* 0x002fc800078e0204 */
[----:B0-----:R-:W-:-:S04]  /*2240*/  IMAD.WIDE.U32 R10, R11, 0x8, R6 ;  /* 0x000000080b0a7825 */ /* 0x001fc800078e0006 */
[----:B------:R-:W-:Y:S02]  /*2250*/  IMAD.MOV.U32 R6, RZ, RZ, R2 ;  /* 0x000000ffff067224 */ /* 0x000fe400078e0002 */
[----:B------:R-:W-:-:S05]  /*2260*/  IMAD.MOV.U32 R7, RZ, RZ, RZ ;  /* 0x000000ffff077224 */ /* 0x000fca00078e00ff */
[----:B------:R0:W-:Y:S02]  /*2270*/  REDG.E.ADD.64.STRONG.GPU desc[UR20][R10.64], R6 ;  /* 0x000000060a00798e */ /* 0x0001e4000c12e514 */
.L_x_182:
[----:B------:R-:W-:Y:S05]  /*2280*/  BSYNC.RECONVERGENT B2 ;  /* 0x0000000000027941 */ /* 0x000fea0003800200 */
.L_x_181:
[----:B------:R-:W-:Y:S04]  /*2290*/  BSSY.RECONVERGENT B2, `(.L_x_183) ;  /* 0x0000009000027945 */ /* 0x000fe80003800200 */
[----:B------:R-:W-:Y:S05]  /*22a0*/  @!P1 BRA `(.L_x_184) ;  /* 0x00000000001c9947 */ /* 0x000fea0003800000 */
[----:B0-----:R-:W0:Y:S01]  /*22b0*/  LDC.64 R6, c[0x0][0x380] ;  /* 0x0000e000ff067b82 */ /* 0x001e220000000a00 */
[----:B------:R-:W-:-:S05]  /*22c0*/  LEA R2, R3, R4, 0x8 ;  /* 0x0000000403027211 */ /* 0x000fca00078e40ff */
[----:B-1----:R-:W-:-:S04]  /*22d0*/  VIADD R11, R2, 0x100 ;  /* 0x00000100020b7836 */ /* 0x002fc80000000000 */
[----:B0-----:R-:W-:-:S04]  /*22e0*/  IMAD.WIDE.U32 R10, R11, 0x8, R6 ;  /* 0x000000080b0a7825 */ /* 0x001fc800078e0006 */
[----:B------:R-:W-:Y:S02]  /*22f0*/  IMAD.MOV.U32 R6, RZ, RZ, R9 ;  /* 0x000000ffff067224 */ /* 0x000fe400078e0009 */
[----:B------:R-:W-:-:S05]  /*2300*/  IMAD.MOV.U32 R7, RZ, RZ, RZ ;  /* 0x000000ffff077224 */ /* 0x000fca00078e00ff */
[----:B------:R4:W-:Y:S02]  /*2310*/  REDG.E.ADD.64.STRONG.GPU desc[UR20][R10.64], R6 ;  /* 0x000000060a00798e */ /* 0x0009e4000c12e514 */
.L_x_184:
[----:B------:R-:W-:Y:S05]  /*2320*/  BSYNC.RECONVERGENT B2 ;  /* 0x0000000000027941 */ /* 0x000fea0003800200 */
.L_x_183:
[----:B------:R-:W-:-:S07]  /*2330*/  VIADD R3, R3, 0x2 ;  /* 0x0000000203037836 */ /* 0x000fce0000000000 */
.L_x_180:
[----:B------:R-:W-:-:S09]  /*2340*/  UISETP.NE.AND UP0, UPT, UR9, URZ, UPT ;  /* 0x000000ff0900728c */ /* 0x000fd2000bf05270 */
[----:B------:R-:W-:Y:S05]  /*2350*/  BRA.U !UP0, `(.L_x_179) ;  /* 0x0000000108287547 */ /* 0x000fea000b800000 */
[----:B------:R-:W-:-:S05]  /*2360*/  IMAD R2, R3, 0x400, R0 ;  /* 0x0000040003027824 */ /* 0x000fca00078e0200 */
[----:B------:R-:W5:Y:S02]  /*2370*/  LDS R9, [R2] ;  /* 0x0000000002097984 */ /* 0x000f640000000800 */
[----:B-----5:R-:W-:-:S13]  /*2380*/  ISETP.NE.AND P0, PT, R9, RZ, PT ;  /* 0x000000ff0900720c */ /* 0x020fda0003f05270 */
[----:B------:R-:W-:Y:S05]  /*2390*/  @!P0 BRA `(.L_x_179) ;  /* 0x0000000000188947 */ /* 0x000fea0003800000 */
[----:B0---4-:R-:W0:Y:S01]  /*23a0*/  LDC.64 R6, c[0x0][0x380] ;  /* 0x0000e000ff067b82 */ /* 0x011e220000000a00 */
[----:B------:R-:W-:-:S04]  /*23b0*/  IMAD R3, R3, 0x100, R4 ;  /* 0x0000010003037824 */ /* 0x000fc800078e0204 */
[----:B0-----:R-:W-:Y:S01]  /*23c0*/  IMAD.WIDE.U32 R2, R3, 0x8, R6 ;  /* 0x0000000803027825 */ /* 0x001fe200078e0006 */
[----:B------:R-:W-:-:S03]  /*23d0*/  MOV R6, R9 ;  /* 0x0000000900067202 */ /* 0x000fc60000000f00 */
[----:B------:R-:W-:-:S05]  /*23e0*/  IMAD.MOV.U32 R7, RZ, RZ, RZ ;  /* 0x000000ffff077224 */ /* 0x000fca00078e00ff */
[----:B------:R0:W-:Y:S02]  /*23f0*/  REDG.E.ADD.64.STRONG.GPU desc[UR20][R2.64], R6 ;  /* 0x000000060200798e */ /* 0x0001e4000c12e514 */
.L_x_179:
[----:B------:R-:W-:Y:S05]  /*2400*/  BSYNC.RECONVERGENT B1 ;  /* 0x0000000000017941 */ /* 0x000fea0003800200 */
.L_x_169:
[----:B------:R-:W-:-:S13]  /*2410*/  ISETP.GT.U32.AND P0, PT, R4, 0x7f, PT ;  /* 0x0000007f0400780c */ /* 0x000fda0003f04070 */
[----:B------:R-:W-:Y:S05]  /*2420*/  @P0 BRA `(.L_x_150) ;  /* 0x0000000800900947 */ /* 0x000fea0003800000 */
[----:B------:R-:W-:Y:S01]  /*2430*/  UISETP.GE.U32.AND UP0, UPT, UR22, 0x7, UPT ;  /* 0x000000071600788c */ /* 0x000fe2000bf06070 */
[----:B0-----:R-:W-:-:S08]  /*2440*/  IMAD.MOV.U32 R3, RZ, RZ, RZ ;  /* 0x000000ffff037224 */ /* 0x001fd000078e00ff */
[----:B------:R-:W-:Y:S05]  /*2450*/  BRA.U !UP0, `(.L_x_185) ;  /* 0x0000000508147547 */ /* 0x000fea000b800000 */
[----:B------:R-:W0:Y:S01]  /*2460*/  LDC.64 R2, c[0x0][0x380] ;  /* 0x0000e000ff027b82 */ /* 0x000e220000000a00 */
[----:B------:R-:W-:-:S07]  /*2470*/  IMAD.MOV.U32 R9, RZ, RZ, RZ ;  /* 0x000000ffff097224 */ /* 0x000fce00078e00ff */
.L_x_202:
[C---:B01--4-:R-:W-:Y:S01]  /*2480*/  IMAD R11, R9.reuse, 0x400, R0 ;  /* 0x00000400090b7824 */ /* 0x053fe200078e0200 */
[----:B------:R-:W-:Y:S01]  /*2490*/  BSSY.RECONVERGENT B1, `(.L_x_186) ;  /* 0x0000011000017945 */ /* 0x000fe20003800200 */
[C---:B--23--:R-:W-:Y:S02]  /*24a0*/  IMAD R7, R9.reuse, 0x100, R4 ;  /* 0x0000010009077824 */ /* 0x04cfe400078e0204 */
[----:B------:R-:W-:Y:S01]  /*24b0*/  VIADD R9, R9, 0x8 ;  /* 0x0000000809097836 */ /* 0x000fe20000000000 */
[----:B---3--:R-:W1:Y:S01]  /*24c0*/  LDS R14, [R11+0x200] ;  /* 0x000200000b0e7984 */ /* 0x008e620000000800 */
[----:B0-----:R-:W-:-:S03]  /*24d0*/  IMAD.WIDE.U32 R6, R7, 0x8, R2 ;  /* 0x0000000807067825 */ /* 0x001fc600078e0002 */
[----:B------:R-:W0:Y:S04]  /*24e0*/  LDS R13, [R11+0x600] ;  /* 0x000600000b0d7984 */ /* 0x000e280000000800 */
[----:B--2---:R2:W3:Y:S04]  /*24f0*/  LDS R17, [R11+0xa00] ;  /* 0x000a00000b117984 */ /* 0x0044e80000000800 */
[----:B------:R2:W4:Y:S04]  /*2500*/  LDS R18, [R11+0xe00] ;  /* 0x000e00000b127984 */ /* 0x0005280000000800 */
[----:B------:R2:W2:Y:S04]  /*2510*/  LDS R19, [R11+0x1200] ;  /* 0x001200000b137984 */ /* 0x0004a80000000800 */
[----:B------:R0:W2:Y:S04]  /*2520*/  LDS R16, [R11+0x1600] ;  /* 0x001600000b107984 */ /* 0x0000a80000000800 */
[----:B------:R0:W2:Y:S04]  /*2530*/  LDS R12, [R11+0x1a00] ;  /* 0x001a00000b0c7984 */ /* 0x0000a80000000800 */
[----:B------:R0:W2:Y:S01]  /*2540*/  LDS R10, [R11+0x1e00] ;  /* 0x001e00000b0a7984 */ /* 0x0000a20000000800 */
[----:B-1----:R-:W-:-:S02]  /*2550*/  ISETP.NE.AND P0, PT, R14, RZ, PT ;  /* 0x000000ff0e00720c */ /* 0x002fc40003f05270 */
[----:B0-----:R-:W-:-:S11]  /*2560*/  ISETP.NE.AND P1, PT, R13, RZ, PT ;  /* 0x000000ff0d00720c */ /* 0x001fd60003f25270 */
[----:B---34-:R-:W-:Y:S05]  /*2570*/  @!P0 BRA `(.L_x_187) ;  /* 0x0000000000088947 */ /* 0x018fea0003800000 */
[----:B------:R-:W-:-:S05]  /*2580*/  HFMA2 R15, -RZ, RZ, 0, 0 ;  /* 0x00000000ff0f7431 */ /* 0x000fca00000001ff */
[----:B------:R0:W-:Y:S02]  /*2590*/  REDG.E.ADD.64.STRONG.GPU desc[UR20][R6.64+0x400], R14 ;  /* 0x0004000e0600798e */ /* 0x0001e4000c12e514 */
.L_x_187:
[----:B------:R-:W-:Y:S05]  /*25a0*/  BSYNC.RECONVERGENT B1 ;  /* 0x0000000000017941 */ /* 0x000fea0003800200 */
.L_x_186:
[----:B------:R-:W-:Y:S04]  /*25b0*/  BSSY.RECONVERGENT B1, `(.L_x_188) ;  /* 0x0000005000017945 */ /* 0x000fe80003800200 */
[----:B------:R-:W-:Y:S05]  /*25c0*/  @!P1 BRA `(.L_x_189) ;  /* 0x00000000000c9947 */ /* 0x000fea0003800000 */
[----:B0-----:R-:W-:Y:S02]  /*25d0*/  IMAD.MOV.U32 R14, RZ, RZ, R13 ;  /* 0x000000ffff0e7224 */ /* 0x001fe400078e000d */
[----:B------:R-:W-:-:S05]  /*25e0*/  IMAD.MOV.U32 R15, RZ, RZ, RZ ;  /* 0x000000ffff0f7224 */ /* 0x000fca00078e00ff */
[----:B------:R1:W-:Y:S02]  /*25f0*/  REDG.E.ADD.64.STRONG.GPU desc[UR20][R6.64+0xc00], R14 ;  /* 0x000c000e0600798e */ /* 0x0003e4000c12e514 */
.L_x_189:
[----:B------:R-:W-:Y:S05]  /*2600*/  BSYNC.RECONVERGENT B1 ;  /* 0x0000000000017941 */ /* 0x000fea0003800200 */
.L_x_188:
[----:B------:R-:W-:Y:S01]  /*2610*/  ISETP.NE.AND P6, PT, R17, RZ, PT ;  /* 0x000000ff1100720c */ /* 0x000fe20003fc5270 */
[----:B------:R-:W-:Y:S01]  /*2620*/  BSSY.RECONVERGENT B1, `(.L_x_190) ;  /* 0x000000b000017945 */ /* 0x000fe20003800200 */
[----:B------:R-:W-:Y:S02]  /*2630*/  ISETP.NE.AND P0, PT, R9, UR27, PT ;  /* 0x0000001b09007c0c */ /* 0x000fe4000bf05270 */
[----:B------:R-:W-:Y:S02]  /*2640*/  ISETP.NE.AND P1, PT, R18, RZ, PT ;  /* 0x000000ff1200720c */ /* 0x000fe40003f25270 */
[----:B--2---:R-:W-:Y:S02]  /*2650*/  ISETP.NE.AND P2, PT, R19, RZ, PT ;  /* 0x000000ff1300720c */ /* 0x004fe40003f45270 */
[----:B------:R-:W-:Y:S02]  /*2660*/  ISETP.NE.AND P3, PT, R16, RZ, PT ;  /* 0x000000ff1000720c */ /* 0x000fe40003f65270 */
[----:B------:R-:W-:-:S02]  /*2670*/  ISETP.NE.AND P4, PT, R12, RZ, PT ;  /* 0x000000ff0c00720c */ /* 0x000fc40003f85270 */
[----:B------:R-:W-:Y:S01]  /*2680*/  ISETP.NE.AND P5, PT, R10, RZ, PT ;  /* 0x000000ff0a00720c */ /* 0x000fe20003fa5270 */
[----:B------:R-:W-:-:S12]  /*2690*/  @!P6 BRA `(.L_x_191) ;  /* 0x00000000000ce947 */ /* 0x000fd80003800000 */
[----:B01----:R-:W-:Y:S02]  /*26a0*/  IMAD.MOV.U32 R14, RZ, RZ, R17 ;  /* 0x000000ffff0e7224 */ /* 0x003fe400078e0011 */
[----:B------:R-:W-:-:S05]  /*26b0*/  IMAD.MOV.U32 R15, RZ, RZ, RZ ;  /* 0x000000ffff0f7224 */ /* 0x000fca00078e00ff */
[----:B------:R2:W-:Y:S02]  /*26c0*/  REDG.E.ADD.64.STRONG.GPU desc[UR20][R6.64+0x1400], R14 ;  /* 0x0014000e0600798e */ /* 0x0005e4000c12e514 */
.L_x_191:
[----:B------:R-:W-:Y:S05]  /*26d0*/  BSYNC.RECONVERGENT B1 ;  /* 0x0000000000017941 */ /* 0x000fea0003800200 */
.L_x_190:
[----:B------:R-:W-:Y:S04]  /*26e0*/  BSSY.RECONVERGENT B1, `(.L_x_192) ;  /* 0x0000005000017945 */ /* 0x000fe80003800200 */
[----:B------:R-:W-:Y:S05]  /*26f0*/  @!P1 BRA `(.L_x_193) ;  /* 0x00000000000c9947 */ /* 0x000fea0003800000 */
[----:B012---:R-:W-:Y:S02]  /*2700*/  IMAD.MOV.U32 R14, RZ, RZ, R18 ;  /* 0x000000ffff0e7224 */ /* 0x007fe400078e0012 */
[----:B------:R-:W-:-:S05]  /*2710*/  IMAD.MOV.U32 R15, RZ, RZ, RZ ;  /* 0x000000ffff0f7224 */ /* 0x000fca00078e00ff */
[----:B------:R3:W-:Y:S02]  /*2720*/  REDG.E.ADD.64.STRONG.GPU desc[UR20][R6.64+0x1c00], R14 ;  /* 0x001c000e0600798e */ /* 0x0007e4000c12e514 */
.L_x_193:
[----:B------:R-:W-:Y:S05]  /*2730*/  BSYNC.RECONVERGENT B1 ;  /* 0x0000000000017941 */ /* 0x000fea0003800200 */
.L_x_192:
[----:B------:R-:W-:Y:S04]  /*2740*/  BSSY.RECONVERGENT B1, `(.L_x_194) ;  /* 0x0000005000017945 */ /* 0x000fe80003800200 */
[----:B------:R-:W-:Y:S05]  /*2750*/  @!P2 BRA `(.L_x_195) ;  /* 0x00000000000ca947 */ /* 0x000fea0003800000 */
[----:B0123--:R-:W-:Y:S01]  /*2760*/  MOV R14, R19 ;  /* 0x00000013000e7202 */ /* 0x00ffe20000000f00 */
[----:B------:R-:W-:-:S05]  /*2770*/  IMAD.MOV.U32 R15, RZ, RZ, RZ ;  /* 0x000000ffff0f7224 */ /* 0x000fca00078e00ff */
[----:B------:R4:W-:Y:S02]  /*2780*/  REDG.E.ADD.64.STRONG.GPU desc[UR20][R6.64+0x2400], R14 ;  /* 0x0024000e0600798e */ /* 0x0009e4000c12e514 */
.L_x_195:
[----:B------:R-:W-:Y:S05]  /*2790*/  BSYNC.RECONVERGENT B1 ;  /* 0x0000000000017941 */ /* 0x000fea0003800200 */
.L_x_194:
[----:B------:R-:W-:Y:S04]  /*27a0*/  BSSY.RECONVERGENT B1, `(.L_x_196) ;  /* 0x0000004000017945 */ /* 0x000fe80003800200 */
[----:B------:R-:W-:Y:S05]  /*27b0*/  @!P3 BRA `(.L_x_197) ;  /* 0x000000000008b947 */ /* 0x000fea0003800000 */
[----:B------:R-:W-:-:S05]  /*27c0*/  IMAD.MOV.U32 R17, RZ, RZ, RZ ;  /* 0x000000ffff117224 */ /* 0x000fca00078e00ff */
[----:B------:R0:W-:Y:S02]  /*27d0*/  REDG.E.ADD.64.STRONG.GPU desc[UR20][R6.64+0x2c00], R16 ;  /* 0x002c00100600798e */ /* 0x0001e4000c12e514 */
.L_x_197:
[----:B------:R-:W-:Y:S05]  /*27e0*/  BSYNC.RECONVERGENT B1 ;  /* 0x0000000000017941 */ /* 0x000fea0003800200 */
.L_x_196:
[----:B------:R-:W-:Y:S04]  /*27f0*/  BSSY.RECONVERGENT B1, `(.L_x_198) ;  /* 0x0000004000017945 */ /* 0x000fe80003800200 */
[----:B------:R-:W-:Y:S05]  /*2800*/  @!P4 BRA `(.L_x_199) ;  /* 0x000000000008c947 */ /* 0x000fea0003800000 */
[----:B------:R-:W-:-:S05]  /*2810*/  IMAD.MOV.U32 R13, RZ, RZ, RZ ;  /* 0x000000ffff0d7224 */ /* 0x000fca00078e00ff */
[----:B------:R0:W-:Y:S02]  /*2820*/  REDG.E.ADD.64.STRONG.GPU desc[UR20][R6.64+0x3400], R12 ;  /* 0x0034000c0600798e */ /* 0x0001e4000c12e514 */
.L_x_199:
[----:B------:R-:W-:Y:S05]  /*2830*/  BSYNC.RECONVERGENT B1 ;  /* 0x0000000000017941 */ /* 0x000fea0003800200 */
.L_x_198:
[----:B------:R-:W-:Y:S04]  /*2840*/  BSSY.RECONVERGENT B1, `(.L_x_200) ;  /* 0x0000004000017945 */ /* 0x000fe80003800200 */
[----:B------:R-:W-:Y:S05]  /*2850*/  @!P5 BRA `(.L_x_201) ;  /* 0x000000000008d947 */ /* 0x000fea0003800000 */
[----:B------:R-:W-:-:S05]  /*2860*/  IMAD.MOV.U32 R11, RZ, RZ, RZ ;  /* 0x000000ffff0b7224 */ /* 0x000fca00078e00ff */
[----:B------:R0:W-:Y:S02]  /*2870*/  REDG.E.ADD.64.STRONG.GPU desc[UR20][R6.64+0x3c00], R10 ;  /* 0x003c000a0600798e */ /* 0x0001e4000c12e514 */
.L_x_201:
[----:B------:R-:W-:Y:S05]  /*2880*/  BSYNC.RECONVERGENT B1 ;  /* 0x0000000000017941 */ /* 0x000fea0003800200 */
.L_x_200:
[----:B------:R-:W-:Y:S05]  /*2890*/  @P0 BRA `(.L_x_202) ;  /* 0xfffffff800f80947 */ /* 0x000fea000383ffff */
[----:B------:R-:W-:-:S07]  /*28a0*/  IMAD.U32 R3, RZ, RZ, UR27 ;  /* 0x0000001bff037e24 */ /* 0x000fce000f8e00ff */
.L_x_185:
[----:B------:R-:W-:-:S09]  /*28b0*/  UISETP.NE.AND UP0, UPT, UR24, URZ, UPT ;  /* 0x000000ff1800728c */ /* 0x000fd2000bf05270 */
[----:B------:R-:W-:Y:S05]  /*28c0*/  BRA.U !UP0, `(.L_x_150) ;  /* 0x0000000508687547 */ /* 0x000fea000b800000 */
[----:B------:R-:W-:-:S13]  /*28d0*/  ISETP.GE.U32.AND P0, PT, R8, 0x3, PT ;  /* 0x000000030800780c */ /* 0x000fda0003f06070 */
[----:B------:R-:W-:Y:S05]  /*28e0*/  @!P0 BRA `(.L_x_203) ;  /* 0x0000000000bc8947 */ /* 0x000fea0003800000 */
[----:B01234-:R-:W-:Y:S01]  /*28f0*/  IMAD R7, R3, 0x400, R0 ;  /* 0x0000040003077824 */ /* 0x01ffe200078e0200 */
[----:B------:R-:W-:Y:S04]  /*2900*/  BSSY.RECONVERGENT B1, `(.L_x_204) ;  /* 0x000000f000017945 */ /* 0x000fe80003800200 */
[----:B------:R-:W0:Y:S04]  /*2910*/  LDS R10, [R7+0x200] ;  /* 0x00020000070a7984 */ /* 0x000e280000000800 */
[----:B------:R-:W1:Y:S04]  /*2920*/  LDS R12, [R7+0x600] ;  /* 0x00060000070c7984 */ /* 0x000e680000000800 */
[----:B------:R-:W2:Y:S04]  /*2930*/  LDS R6, [R7+0xa00] ;  /* 0x000a000007067984 */ /* 0x000ea80000000800 */
[----:B------:R-:W3:Y:S01]  /*2940*/  LDS R2, [R7+0xe00] ;  /* 0x000e000007027984 */ /* 0x000ee20000000800 */
[----:B0-----:R-:W-:-:S02]  /*2950*/  ISETP.NE.AND P0, PT, R10, RZ, PT ;  /* 0x000000ff0a00720c */ /* 0x001fc40003f05270 */
[----:B-1----:R-:W-:Y:S02]  /*2960*/  ISETP.NE.AND P1, PT, R12, RZ, PT ;  /* 0x000000ff0c00720c */ /* 0x002fe40003f25270 */
[----:B--2---:R-:W-:Y:S02]  /*2970*/  ISETP.NE.AND P2, PT, R6, RZ, PT ;  /* 0x000000ff0600720c */ /* 0x004fe40003f45270 */
[----:B---3--:R-:W-:-:S07]  /*2980*/  ISETP.NE.AND P3, PT, R2, RZ, PT ;  /* 0x000000ff0200720c */ /* 0x008fce0003f65270 */
[----:B------:R-:W-:Y:S06]  /*2990*/  @!P0 BRA `(.L_x_205) ;  /* 0x0000000000148947 */ /* 0x000fec0003800000 */
[----:B------:R-:W0:Y:S01]  /*29a0*/  LDC.64 R8, c[0x0][0x380] ;  /* 0x0000e000ff087b82 */ /* 0x000e220000000a00 */
[----:B------:R-:W-:Y:S01]  /*29b0*/  LEA R7, R3, R4, 0x8 ;  /* 0x0000000403077211 */ /* 0x000fe200078e40ff */
[----:B------:R-:W-:-:S04]  /*29c0*/  IMAD.MOV.U32 R11, RZ, RZ, RZ ;  /* 0x000000ffff0b7224 */ /* 0x000fc800078e00ff */
[----:B0-----:R-:W-:-:S05]  /*29d0*/  IMAD.WIDE.U32 R8, R7, 0x8, R8 ;  /* 0x0000000807087825 */ /* 0x001fca00078e0008 */
[----:B------:R0:W-:Y:S02]  /*29e0*/  REDG.E.ADD.64.STRONG.GPU desc[UR20][R8.64+0x400], R10 ;  /* 0x0004000a0800798e */ /* 0x0001e4000c12e514 */
.L_x_205:
[----:B------:R-:W-:Y:S05]  /*29f0*/  BSYNC.RECONVERGENT B1 ;  /* 0x0000000000017941 */ /* 0x000fea0003800200 */
.L_x_204:
[----:B------:R-:W-:Y:S04]  /*2a00*/  BSSY.RECONVERGENT B1, `(.L_x_206) ;  /* 0x0000009000017945 */ /* 0x000fe80003800200 */
[----:B------:R-:W-:Y:S05]  /*2a10*/  @!P1 BRA `(.L_x_207) ;  /* 0x00000000001c9947 */ /* 0x000fea0003800000 */
[----:B0-----:R-:W0:Y:S01]  /*2a20*/  LDC.64 R8, c[0x0][0x380] ;  /* 0x0000e000ff087b82 */ /* 0x001e220000000a00 */
[----:B------:R-:W-:Y:S02]  /*2a30*/  IMAD R7, R3, 0x100, R4 ;  /* 0x0000010003077824 */ /* 0x000fe400078e0204 */
[----:B------:R-:W-:Y:S02]  /*2a40*/  IMAD.MOV.U32 R10, RZ, RZ, R12 ;  /* 0x000000ffff0a7224 */ /* 0x000fe400078e000c */
[----:B------:R-:W-:Y:S02]  /*2a50*/  VIADD R7, R7, 0x100 ;  /* 0x0000010007077836 */ /* 0x000fe40000000000 */
[----:B------:R-:W-:Y:S02]  /*2a60*/  IMAD.MOV.U32 R11, RZ, RZ, RZ ;  /* 0x000000ffff0b7224 */ /* 0x000fe400078e00ff */
[----:B0-----:R-:W-:-:S05]  /*2a70*/  IMAD.WIDE.U32 R8, R7, 0x8, R8 ;  /* 0x0000000807087825 */ /* 0x001fca00078e0008 */
[----:B------:R1:W-:Y:S02]  /*2a80*/  REDG.E.ADD.64.STRONG.GPU desc[UR20][R8.64+0x400], R10 ;  /* 0x0004000a0800798e */ /* 0x0003e4000c12e514 */
.L_x_207:
[----:B------:R-:W-:Y:S05]  /*2a90*/  BSYNC.RECONVERGENT B1 ;  /* 0x0000000000017941 */ /* 0x000fea0003800200 */
.L_x_206:
[----:B------:R-:W-:Y:S04]  /*2aa0*/  BSSY.RECONVERGENT B1, `(.L_x_208) ;  /* 0x0000008000017945 */ /* 0x000fe80003800200 */
[----:B------:R-:W-:Y:S05]  /*2ab0*/  @!P2 BRA `(.L_x_209) ;  /* 0x000000000018a947 */ /* 0x000fea0003800000 */
[----:B01----:R-:W0:Y:S01]  /*2ac0*/  LDC.64 R8, c[0x0][0x380] ;  /* 0x0000e000ff087b82 */ /* 0x003e220000000a00 */
[----:B------:R-:W-:-:S05]  /*2ad0*/  IMAD R7, R3, 0x100, R4 ;  /* 0x0000010003077824 */ /* 0x000fca00078e0204 */
[----:B------:R-:W-:-:S05]  /*2ae0*/  IADD3 R7, PT, PT, R7, 0x200, RZ ;  /* 0x0000020007077810 */ /* 0x000fca0007ffe0ff */
[----:B0-----:R-:W-:-:S04]  /*2af0*/  IMAD.WIDE.U32 R8, R7, 0x8, R8 ;  /* 0x0000000807087825 */ /* 0x001fc800078e0008 */
[----:B------:R-:W-:-:S05]  /*2b00*/  IMAD.MOV.U32 R7, RZ, RZ, RZ ;  /* 0x000000ffff077224 */ /* 0x000fca00078e00ff */
[----:B------:R2:W-:Y:S02]  /*2b10*/  REDG.E.ADD.64.STRONG.GPU desc[UR20][R8.64+0x400], R6 ;  /* 0x000400060800798e */ /* 0x0005e4000c12e514 */
.L_x_209:
[----:B------:R-:W-:Y:S05]  /*2b20*/  BSYNC.RECONVERGENT B1 ;  /* 0x0000000000017941 */ /* 0x000fea0003800200 */
.L_x_208:
[----:B------:R-:W-:Y:S04]  /*2b30*/  BSSY.RECONVERGENT B1, `(.L_x_210) ;  /* 0x0000009000017945 */ /* 0x000fe80003800200 */
[----:B------:R-:W-:Y:S05]  /*2b40*/  @!P3 BRA `(.L_x_211) ;  /* 0x00000000001cb947 */ /* 0x000fea0003800000 */
[----:B--2---:R-:W2:Y:S01]  /*2b50*/  LDC.64 R6, c[0x0][0x380] ;  /* 0x0000e000ff067b82 */ /* 0x004ea20000000a00 */
[----:B01----:R-:W-:Y:S02]  /*2b60*/  IMAD R9, R3, 0x100, R4 ;  /* 0x0000010003097824 */ /* 0x003fe400078e0204 */
[----:B------:R-:W-:Y:S02]  /*2b70*/  IMAD.MOV.U32 R8, RZ, RZ, R2 ;  /* 0x000000ffff087224 */ /* 0x000fe400078e0002 */
[----:B------:R-:W-:-:S04]  /*2b80*/  VIADD R9, R9, 0x300 ;  /* 0x0000030009097836 */ /* 0x000fc80000000000 */
[----:B--2---:R-:W-:-:S04]  /*2b90*/  IMAD.WIDE.U32 R6, R9, 0x8, R6 ;  /* 0x0000000809067825 */ /* 0x004fc800078e0006 */
[----:B------:R-:W-:-:S05]  /*2ba0*/  IMAD.MOV.U32 R9, RZ, RZ, RZ ;  /* 0x000000ffff097224 */ /* 0x000fca00078e00ff */
[----:B------:R3:W-:Y:S02]  /*2bb0*/  REDG.E.ADD.64.STRONG.GPU desc[UR20][R6.64+0x400], R8 ;  /* 0x000400080600798e */ /* 0x0007e4000c12e514 */
.L_x_211:
[----:B------:R-:W-:Y:S05]  /*2bc0*/  BSYNC.RECONVERGENT B1 ;  /* 0x0000000000017941 */ /* 0x000fea0003800200 */
.L_x_210:
[----:B------:R-:W-:-:S07]  /*2bd0*/  VIADD R3, R3, 0x4 ;  /* 0x0000000403037836 */ /* 0x000fce0000000000 */
.L_x_203:
[----:B------:R-:W-:-:S09]  /*2be0*/  UISETP.NE.AND UP0, UPT, UR25, URZ, UPT ;  /* 0x000000ff1900728c */ /* 0x000fd2000bf05270 */
[----:B------:R-:W-:Y:S05]  /*2bf0*/  BRA.U !UP0, `(.L_x_150) ;  /* 0x00000001089c7547 */ /* 0x000fea000b800000 */
[----:B------:R-:W-:-:S13]  /*2c00*/  ISETP.NE.AND P0, PT, R5, RZ, PT ;  /* 0x000000ff0500720c */ /* 0x000fda0003f05270 */
[----:B------:R-:W-:Y:S05]  /*2c10*/  @!P0 BRA `(.L_x_212) ;  /* 0x0000000000648947 */ /* 0x000fea0003800000 */
[----:B01234-:R-:W-:Y:S01]  /*2c20*/  LEA R6, R3, R0, 0xa ;  /* 0x0000000003067211 */ /* 0x01ffe200078e50ff */
[----:B------:R-:W-:Y:S04]  /*2c30*/  BSSY.RECONVERGENT B1, `(.L_x_213) ;  /* 0x000000c000017945 */ /* 0x000fe80003800200 */
[----:B------:R-:W0:Y:S04]  /*2c40*/  LDS R2, [R6+0x200] ;  /* 0x0002000006027984 */ /* 0x000e280000000800 */
[----:B------:R-:W1:Y:S01]  /*2c50*/  LDS R5, [R6+0x600] ;  /* 0x0006000006057984 */ /* 0x000e620000000800 */
[----:B0-----:R-:W-:-:S02]  /*2c60*/  ISETP.NE.AND P0, PT, R2, RZ, PT ;  /* 0x000000ff0200720c */ /* 0x001fc40003f05270 */
[----:B-1----:R-:W-:-:S11]  /*2c70*/  ISETP.NE.AND P1, PT, R5, RZ, PT ;  /* 0x000000ff0500720c */ /* 0x002fd60003f25270 */
[----:B------:R-:W-:Y:S05]  /*2c80*/  @!P0 BRA `(.L_x_214) ;  /* 0x0000000000188947 */ /* 0x000fea0003800000 */
[----:B------:R-:W0:Y:S01]  /*2c90*/  LDC.64 R6, c[0x0][0x380] ;  /* 0x0000e000ff067b82 */ /* 0x000e220000000a00 */
[----:B------:R-:W-:-:S04]  /*2ca0*/  IMAD R9, R3, 0x100, R4 ;  /* 0x0000010003097824 */ /* 0x000fc800078e0204 */
[----:B0-----:R-:W-:-:S04]  /*2cb0*/  IMAD.WIDE.U32 R8, R9, 0x8, R6 ;  /* 0x0000000809087825 */ /* 0x001fc800078e0006 */
[----:B------:R-:W-:Y:S02]  /*2cc0*/  IMAD.MOV.U32 R6, RZ, RZ, R2 ;  /* 0x000000ffff067224 */ /* 0x000fe400078e0002 */
[----:B------:R-:W-:-:S05]  /*2cd0*/  IMAD.MOV.U32 R7, RZ, RZ, RZ ;  /* 0x000000ffff077224 */ /* 0x000fca00078e00ff */
[----:B------:R0:W-:Y:S02]  /*2ce0*/  REDG.E.ADD.64.STRONG.GPU desc[UR20][R8.64+0x400], R6 ;  /* 0x000400060800798e */ /* 0x0001e4000c12e514 */
.L_x_214:
[----:B------:R-:W-:Y:S05]  /*2cf0*/  BSYNC.RECONVERGENT B1 ;  /* 0x0000000000017941 */ /* 0x000fea0003800200 */
.L_x_213:
[----:B------:R-:W-:Y:S04]  /*2d00*/  BSSY.RECONVERGENT B1, `(.L_x_215) ;  /* 0x0000009000017945 */ /* 0x000fe80003800200 */
[----:B------:R-:W-:Y:S05]  /*2d10*/  @!P1 BRA `(.L_x_216) ;  /* 0x00000000001c9947 */ /* 0x000fea0003800000 */
[----:B0-----:R-:W0:Y:S01]  /*2d20*/  LDC.64 R6, c[0x0][0x380] ;  /* 0x0000e000ff067b82 */ /* 0x001e220000000a00 */
[----:B------:R-:W-:-:S04]  /*2d30*/  IMAD R2, R3, 0x100, R4 ;  /* 0x0000010003027824 */ /* 0x000fc800078e0204 */
[----:B------:R-:W-:-:S04]  /*2d40*/  VIADD R9, R2, 0x100 ;  /* 0x0000010002097836 */ /* 0x000fc80000000000 */
[----:B0-----:R-:W-:-:S04]  /*2d50*/  IMAD.WIDE.U32 R8, R9, 0x8, R6 ;  /* 0x0000000809087825 */ /* 0x001fc800078e0006 */
[----:B------:R-:W-:Y:S02]  /*2d60*/  HFMA2 R7, -RZ, RZ, 0, 0 ;  /* 0x00000000ff077431 */ /* 0x000fe400000001ff */
[----:B------:R-:W-:-:S05]  /*2d70*/  IMAD.MOV.U32 R6, RZ, RZ, R5 ;  /* 0x000000ffff067224 */ /* 0x000fca00078e0005 */
[----:B------:R1:W-:Y:S02]  /*2d80*/  REDG.E.ADD.64.STRONG.GPU desc[UR20][R8.64+0x400], R6 ;  /* 0x000400060800798e */ /* 0x0003e4000c12e514 */
.L_x_216:
[----:B------:R-:W-:Y:S05]  /*2d90*/  BSYNC.RECONVERGENT B1 ;  /* 0x0000000000017941 */ /* 0x000fea0003800200 */
.L_x_215:
[----:B------:R-:W-:-:S07]  /*2da0*/  VIADD R3, R3, 0x2 ;  /* 0x0000000203037836 */ /* 0x000fce0000000000 */
.L_x_212:
[----:B------:R-:W-:-:S09]  /*2db0*/  UISETP.NE.AND UP0, UPT, UR9, URZ, UPT ;  /* 0x000000ff0900728c */ /* 0x000fd2000bf05270 */
[----:B------:R-:W-:Y:S05]  /*2dc0*/  BRA.U !UP0, `(.L_x_150) ;  /* 0x0000000108287547 */ /* 0x000fea000b800000 */
[----:B------:R-:W-:-:S05]  /*2dd0*/  IMAD R2, R3, 0x400, R0 ;  /* 0x0000040003027824 */ /* 0x000fca00078e0200 */
[----:B------:R-:W5:Y:S02]  /*2de0*/  LDS R5, [R2+0x200] ;  /* 0x0002000002057984 */ /* 0x000f640000000800 */
[----:B-----5:R-:W-:-:S13]  /*2df0*/  ISETP.NE.AND P0, PT, R5, RZ, PT ;  /* 0x000000ff0500720c */ /* 0x020fda0003f05270 */
[----:B------:R-:W-:Y:S05]  /*2e00*/  @!P0 BRA `(.L_x_150) ;  /* 0x0000000000188947 */ /* 0x000fea0003800000 */
[----:B01234-:R-:W0:Y:S01]  /*2e10*/  LDC.64 R6, c[0x0][0x380] ;  /* 0x0000e000ff067b82 */ /* 0x01fe220000000a00 */
[----:B------:R-:W-:-:S04]  /*2e20*/  IMAD R3, R3, 0x100, R4 ;  /* 0x0000010003037824 */ /* 0x000fc800078e0204 */
[----:B0-----:R-:W-:-:S04]  /*2e30*/  IMAD.WIDE.U32 R2, R3, 0x8, R6 ;  /* 0x0000000803027825 */ /* 0x001fc800078e0006 */
[----:B------:R-:W-:Y:S02]  /*2e40*/  IMAD.MOV.U32 R6, RZ, RZ, R5 ;  /* 0x000000ffff067224 */ /* 0x000fe400078e0005 */
[----:B------:R-:W-:-:S05]  /*2e50*/  IMAD.MOV.U32 R7, RZ, RZ, RZ ;  /* 0x000000ffff077224 */ /* 0x000fca00078e00ff */
[----:B------:R0:W-:Y:S02]  /*2e60*/  REDG.E.ADD.64.STRONG.GPU desc[UR20][R2.64+0x400], R6 ;  /* 0x000400060200798e */ /* 0x0001e4000c12e514 */
.L_x_150:
[----:B------:R-:W-:Y:S05]  /*2e70*/  BSYNC.RECONVERGENT B0 ;  /* 0x0000000000007941 */ /* 0x000fea0003800200 */
.L_x_149:
[----:B------:R-:W-:Y:S01]  /*2e80*/  BAR.SYNC.DEFER_BLOCKING 0x0 ;  /* 0x0000000000007b1d */ /* 0x000fe20000010000 */
[----:B------:R-:W-:-:S04]  /*2e90*/  UIADD3 UR6, UP0, UPT, UR6, 0x1, URZ ;  /* 0x0000000106067890 */ /* 0x000fc8000ff1e0ff */
[----:B------:R-:W-:Y:S02]  /*2ea0*/  UIADD3.X UR7, UPT, UPT, URZ, UR7, URZ, UP0, !UPT ;  /* 0x00000007ff077290 */ /* 0x000fe400087fe4ff */
[----:B------:R-:W-:-:S04]  /*2eb0*/  UISETP.NE.U32.AND UP0, UPT, UR6, UR11, UPT ;  /* 0x0000000b0600728c */ /* 0x000fc8000bf05070 */
[----:B------:R-:W-:-:S09]  /*2ec0*/  UISETP.NE.AND.EX UP0, UPT, UR7, UR12, UPT, UP0 ;  /* 0x0000000c0700728c */ /* 0x000fd2000bf05300 */
[----:B------:R-:W-:Y:S05]  /*2ed0*/  BRA.U UP0, `(.L_x_217) ;  /* 0xffffffd100f07547 */ /* 0x000fea000b83ffff */
[----:B------:R-:W-:Y:S05]  /*2ee0*/  EXIT ;  /* 0x000000000000794d */ /* 0x000fea0003800000 */
.L_x_218:
        /* <DEDUP_REMOVED lines=9> */
.L_x_230:


//--------------------- .text._ZN3cub18CUB_300001_SM_10006detail10radix_sort31DeviceRadixSortSingleTileKernelINS1_5radix10policy_hubIiNS0_8NullTypeEyE10Policy1000ELNS0_9SortOrderE0EiS6_yNS1_21identity_decomposer_tEEEvPKT1_PSB_PKT2_PSF_T3_iiT4_ --------------------------
	.section	.text._ZN3cub18CUB_300001_SM_10006detail10radix_sort31DeviceRadixSortSingleTileKernelINS1_5radix10policy_hubIiNS0_8NullTypeEyE10Policy1000ELNS0_9SortOrderE0EiS6_yNS1_21identity_decomposer_tEEEvPKT1_PSB_PKT2_PSF_T3_iiT4_,"ax",@progbits
	.align	128
        .global         _ZN3cub18CUB_300001_SM_10006detail10radix_sort31DeviceRadixSortSingleTileKernelINS1_5radix10policy_hubIiNS0_8NullTypeEyE10Policy1000ELNS0_9SortOrderE0EiS6_yNS1_21identity_decomposer_tEEEvPKT1_PSB_PKT2_PSF_T3_iiT4_
        .type           _ZN3cub18CUB_300001_SM_10006detail10radix_sort31DeviceRadixSortSingleTileKernelINS1_5radix10policy_hubIiNS0_8NullTypeEyE10Policy1000ELNS0_9SortOrderE0EiS6_yNS1_21identity_decomposer_tEEEvPKT1_PSB_PKT2_PSF_T3_iiT4_,@function
        .size           _ZN3cub18CUB_300001_SM_10006detail10radix_sort31DeviceRadixSortSingleTileKernelINS1_5radix10policy_hubIiNS0_8NullTypeEyE10Policy1000ELNS0_9SortOrderE0EiS6_yNS1_21identity_decomposer_tEEEvPKT1_PSB_PKT2_PSF_T3_iiT4_,(.L_x_231 - _ZN3cub18CUB_300001_SM_10006detail10radix_sort31DeviceRadixSortSingleTileKernelINS1_5radix10policy_hubIiNS0_8NullTypeEyE10Policy1000ELNS0_9SortOrderE0EiS6_yNS1_21identity_decomposer_tEEEvPKT1_PSB_PKT2_PSF_T3_iiT4_)
        .other          _ZN3cub18CUB_300001_SM_10006detail10radix_sort31DeviceRadixSortSingleTileKernelINS1_5radix10policy_hubIiNS0_8NullTypeEyE10Policy1000ELNS0_9SortOrderE0EiS6_yNS1_21identity_decomposer_tEEEvPKT1_PSB_PKT2_PSF_T3_iiT4_,@"STO_CUDA_ENTRY STV_DEFAULT"
_ZN3cub18CUB_300001_SM_10006detail10radix_sort31DeviceRadixSortSingleTileKernelINS1_5radix10policy_hubIiNS0_8NullTypeEyE10Policy1000ELNS0_9SortOrderE0EiS6_yNS1_21identity_decomposer_tEEEvPKT1_PSB_PKT2_PSF_T3_iiT4_:
.text._ZN3cub18CUB_300001_SM_10006detail10radix_sort31DeviceRadixSortSingleTileKernelINS1_5radix10policy_hubIiNS0_8NullTypeEyE10Policy1000ELNS0_9SortOrderE0EiS6_yNS1_21identity_decomposer_tEEEvPKT1_PSB_PKT2_PSF_T3_iiT4_:
[----:B------:R-:W-:Y:S01]  /*0000*/  LDC R1, c[0x0][0x37c] ;  /* 0x0000df00ff017b82 */ /* 0x000fe20000000800 */
[----:B------:R-:W0:Y:S01]  /*0010*/  S2R R0, SR_TID.X ;  /* 0x0000000000007919 */ /* 0x000e220000002100 */
[----:B------:R-:W1:Y:S06]  /*0020*/  LDCU UR4, c[0x0][0x3a0] ;  /* 0x00007400ff0477ac */ /* 0x000e6c0008000800 */
[----:B------:R-:W2:Y:S01]  /*0030*/  LDC.64 R4, c[0x0][0x380] ;  /* 0x0000e000ff047b82 */ /* 0x000ea20000000a00 */
[----:B------:R-:W3:Y:S01]  /*0040*/  LDCU.64 UR8, c[0x0][0x358] ;  /* 0x00006b00ff0877ac */ /* 0x000ee20008000a00 */
[----:B------:R-:W-:-:S02]  /*0050*/  IMAD.MOV.U32 R13, RZ, RZ, -0x1 ;  /* 0xffffffffff0d7424 */ /* 0x000fc400078e00ff */
[----:B------:R-:W-:Y:S02]  /*0060*/  IMAD.MOV.U32 R14, RZ, RZ, -0x1 ;  /* 0xffffffffff0e7424 */ /* 0x000fe400078e00ff */
[----:B------:R-:W-:Y:S02]  /*0070*/  IMAD.MOV.U32 R20, RZ, RZ, -0x1 ;  /* 0xffffffffff147424 */ /* 0x000fe400078e00ff */
[----:B------:R-:W-:Y:S01]  /*0080*/  IMAD.MOV.U32 R21, RZ, RZ, -0x1 ;  /* 0xffffffffff157424 */ /* 0x000fe200078e00ff */
[----:B------:R-:W4:Y:S01]  /*0090*/  S2UR UR6, SR_CgaCtaId ;  /* 0x00000000000679c3 */ /* 0x000f220000008800 */
[----:B------:R-:W2:Y:S01]  /*00a0*/  S2R R23, SR_LANEID ;  /* 0x0000000000177919 */ /* 0x000ea20000000000 */
[----:B------:R-:W-:Y:S01]  /*00b0*/  IMAD.MOV.U32 R25, RZ, RZ, -0x1 ;  /* 0xffffffffff197424 */ /* 0x000fe200078e00ff */
[----:B------:R-:W1:Y:S01]  /*00c0*/  LDCU UR10, c[0x0][0x3ac] ;  /* 0x00007580ff0a77ac */ /* 0x000e620008000800 */
[----:B0-----:R-:W-:-:S04]  /*00d0*/  IMAD R7, R0, 0x13, RZ ;  /* 0x0000001300077824 */ /* 0x001fc800078e02ff */
[C---:B------:R-:W-:Y:S01]  /*00e0*/  VIADD R2, R7.reuse, 0x1 ;  /* 0x0000000107027836 */ /* 0x040fe20000000000 */
[C---:B-1----:R-:W-:Y:S01]  /*00f0*/  ISETP.GE.AND P1, PT, R7.reuse, UR4, PT ;  /* 0x0000000407007c0c */ /* 0x042fe2000bf26270 */
[----:B--2---:R-:W-:-:S03]  /*0100*/  IMAD.WIDE.U32 R4, R7, 0x4, R4 ;  /* 0x0000000407047825 */ /* 0x004fc600078e0004 */
[----:B------:R-:W-:Y:S01]  /*0110*/  ISETP.GE.AND P2, PT, R2, UR4, PT ;  /* 0x0000000402007c0c */ /* 0x000fe2000bf46270 */
[C---:B------:R-:W-:Y:S02]  /*0120*/  VIADD R2, R7.reuse, 0x2 ;  /* 0x0000000207027836 */ /* 0x040fe40000000000 */
[----:B------:R-:W-:-:S03]  /*0130*/  VIADD R3, R7, 0x3 ;  /* 0x0000000307037836 */ /* 0x000fc60000000000 */
[----:B------:R-:W-:Y:S01]  /*0140*/  ISETP.GE.AND P3, PT, R2, UR4, PT ;  /* 0x0000000402007c0c */ /* 0x000fe2000bf66270 */
[----:B------:R-:W-:Y:S01]  /*0150*/  VIADD R2, R7, 0x4 ;  /* 0x0000000407027836 */ /* 0x000fe20000000000 */
[----:B------:R-:W-:Y:S01]  /*0160*/  ISETP.GE.AND P4, PT, R3, UR4, PT ;  /* 0x0000000403007c0c */ /* 0x000fe2000bf86270 */
[----:B---3--:R-:W2:Y:S03]  /*0170*/  @!P1 LDG.E R12, desc[UR8][R4.64] ;  /* 0x00000008040c9981 */ /* 0x008ea6000c1e1900 */
[----:B------:R-:W-:Y:S01]  /*0180*/  ISETP.GE.AND P5, PT, R2, UR4, PT ;  /* 0x0000000402007c0c */ /* 0x000fe2000bfa6270 */
[----:B------:R-:W3:Y:S06]  /*0190*/  @!P2 LDG.E R6, desc[UR8][R4.64+0x4] ;  /* 0x000004080406a981 */ /* 0x000eec000c1e1900 */
[----:B------:R-:W5:Y:S04]  /*01a0*/  @!P3 LDG.E R8, desc[UR8][R4.64+0x8] ;  /* 0x000008080408b981 */ /* 0x000f68000c1e1900 */
[----:B------:R-:W4:Y:S04]  /*01b0*/  @!P4 LDG.E R9, desc[UR8][R4.64+0xc] ;  /* 0x00000c080409c981 */ /* 0x000f28000c1e1900 */
[----:B------:R-:W4:Y:S01]  /*01c0*/  @!P5 LDG.E R10, desc[UR8][R4.64+0x10] ;  /* 0x00001008040ad981 */ /* 0x000f22000c1e1900 */
[----:B------:R-:W-:-:S02]  /*01d0*/  VIADD R2, R7, 0x5 ;  /* 0x0000000507027836 */ /* 0x000fc40000000000 */
[C---:B------:R-:W-:Y:S02]  /*01e0*/  VIADD R11, R7.reuse, 0x7 ;  /* 0x00000007070b7836 */ /* 0x040fe40000000000 */
[----:B------:R-:W-:Y:S01]  /*01f0*/  VIADD R3, R7, 0x6 ;  /* 0x0000000607037836 */ /* 0x000fe20000000000 */
[----:B------:R-:W-:Y:S01]  /*0200*/  ISETP.GE.AND P6, PT, R2, UR4, PT ;  /* 0x0000000402007c0c */ /* 0x000fe2000bfc6270 */
[----:B------:R-:W-:-:S03]  /*0210*/  IMAD.MOV.U32 R2, RZ, RZ, -0x1 ;  /* 0xffffffffff027424 */ /* 0x000fc600078e00ff */
[----:B------:R-:W-:Y:S01]  /*0220*/  ISETP.GE.AND P0, PT, R3, UR4, PT ;  /* 0x0000000403007c0c */ /* 0x000fe2000bf06270 */
[----:B------:R-:W-:Y:S02]  /*0230*/  IMAD.MOV.U32 R3, RZ, RZ, -0x1 ;  /* 0xffffffffff037424 */ /* 0x000fe400078e00ff */
[----:B------:R-:W-:-:S06]  /*0240*/  VIADD R15, R7, 0xb ;  /* 0x0000000b070f7836 */ /* 0x000fcc0000000000 */
[----:B------:R-:W4:Y:S01]  /*0250*/  @!P6 LDG.E R17, desc[UR8][R4.64+0x14] ;  /* 0x000014080411e981 */ /* 0x000f22000c1e1900 */
[----:B--2---:R-:W-:Y:S01]  /*0260*/  @!P1 LOP3.LUT R2, R12, 0x80000000, RZ, 0x3c, !PT ;  /* 0x800000000c029812 */ /* 0x004fe200078e3cff */
[----:B------:R-:W-:Y:S01]  /*0270*/  IMAD.MOV.U32 R12, RZ, RZ, -0x1 ;  /* 0xffffffffff0c7424 */ /* 0x000fe200078e00ff */
[----:B------:R-:W-:Y:S01]  /*0280*/  ISETP.GE.AND P1, PT, R11, UR4, PT ;  /* 0x000000040b007c0c */ /* 0x000fe2000bf26270 */
[C---:B------:R-:W-:Y:S01]  /*0290*/  VIADD R11, R7.reuse, 0x8 ;  /* 0x00000008070b7836 */ /* 0x040fe20000000000 */
[----:B---3--:R-:W-:Y:S01]  /*02a0*/  @!P2 LOP3.LUT R3, R6, 0x80000000, RZ, 0x3c, !PT ;  /* 0x800000000603a812 */ /* 0x008fe200078e3cff */
[----:B------:R-:W-:-:S03]  /*02b0*/  VIADD R6, R7, 0x9 ;  /* 0x0000000907067836 */ /* 0x000fc60000000000 */
[----:B------:R-:W-:Y:S01]  /*02c0*/  ISETP.GE.AND P2, PT, R11, UR4, PT ;  /* 0x000000040b007c0c */ /* 0x000fe2000bf46270 */
[----:B------:R-:W-:Y:S01]  /*02d0*/  VIADD R11, R7, 0xa ;  /* 0x0000000a070b7836 */ /* 0x000fe20000000000 */
[----:B-----5:R-:W-:Y:S02]  /*02e0*/  @!P3 LOP3.LUT R12, R8, 0x80000000, RZ, 0x3c, !PT ;  /* 0x80000000080cb812 */ /* 0x020fe400078e3cff */
[----:B------:R-:W-:Y:S02]  /*02f0*/  ISETP.GE.AND P3, PT, R6, UR4, PT ;  /* 0x0000000406007c0c */ /* 0x000fe4000bf66270 */
[----:B----4-:R-:W-:Y:S01]  /*0300*/  @!P4 LOP3.LUT R13, R9, 0x80000000, RZ, 0x3c, !PT ;  /* 0x80000000090dc812 */ /* 0x010fe200078e3cff */
[----:B------:R-:W2:Y:S01]  /*0310*/  @!P0 LDG.E R6, desc[UR8][R4.64+0x18] ;  /* 0x0000180804068981 */ /* 0x000ea2000c1e1900 */
[----:B------:R-:W-:Y:S02]  /*0320*/  ISETP.GE.AND P4, PT, R11, UR4, PT ;  /* 0x000000040b007c0c */ /* 0x000fe4000bf86270 */
[----:B------:R-:W-:Y:S01]  /*0330*/  @!P5 LOP3.LUT R14, R10, 0x80000000, RZ, 0x3c, !PT ;  /* 0x800000000a0ed812 */ /* 0x000fe200078e3cff */
[----:B------:R-:W3:Y:S01]  /*0340*/  @!P1 LDG.E R8, desc[UR8][R4.64+0x1c] ;  /* 0x00001c0804089981 */ /* 0x000ee2000c1e1900 */
[----:B------:R-:W-:-:S03]  /*0350*/  ISETP.GE.AND P5, PT, R15, UR4, PT ;  /* 0x000000040f007c0c */ /* 0x000fc6000bfa6270 */
[----:B------:R-:W4:Y:S04]  /*0360*/  @!P2 LDG.E R9, desc[UR8][R4.64+0x20] ;  /* 0x000020080409a981 */ /* 0x000f28000c1e1900 */
[----:B------:R-:W5:Y:S04]  /*0370*/  @!P3 LDG.E R10, desc[UR8][R4.64+0x24] ;  /* 0x00002408040ab981 */ /* 0x000f68000c1e1900 */
[----:B------:R-:W5:Y:S04]  /*0380*/  @!P4 LDG.E R11, desc[UR8][R4.64+0x28] ;  /* 0x00002808040bc981 */ /* 0x000f68000c1e1900 */
[----:B------:R-:W5:Y:S01]  /*0390*/  @!P5 LDG.E R22, desc[UR8][R4.64+0x2c] ;  /* 0x00002c080416d981 */ /* 0x000f62000c1e1900 */
[----:B------:R-:W-:-:S02]  /*03a0*/  VIADD R16, R7, 0xc ;  /* 0x0000000c07107836 */ /* 0x000fc40000000000 */
[----:B------:R-:W-:Y:S01]  /*03b0*/  IMAD.MOV.U32 R15, RZ, RZ, -0x1 ;  /* 0xffffffffff0f7424 */ /* 0x000fe200078e00ff */
[----:B------:R-:W-:Y:S01]  /*03c0*/  @!P6 LOP3.LUT R15, R17, 0x80000000, RZ, 0x3c, !PT ;  /* 0x80000000110fe812 */ /* 0x000fe200078e3cff */
[C---:B------:R-:W-:Y:S01]  /*03d0*/  VIADD R18, R7.reuse, 0xd ;  /* 0x0000000d07127836 */ /* 0x040fe20000000000 */
[----:B------:R-:W-:Y:S01]  /*03e0*/  ISETP.GE.AND P6, PT, R16, UR4, PT ;  /* 0x0000000410007c0c */ /* 0x000fe2000bfc6270 */
[----:B------:R-:W-:Y:S02]  /*03f0*/  IMAD.MOV.U32 R16, RZ, RZ, -0x1 ;  /* 0xffffffffff107424 */ /* 0x000fe400078e00ff */
[----:B------:R-:W-:Y:S02]  /*0400*/  IMAD.MOV.U32 R17, RZ, RZ, -0x1 ;  /* 0xffffffffff117424 */ /* 0x000fe400078e00ff */
[----:B------:R-:W-:-:S08]  /*0410*/  VIADD R19, R7, 0xe ;  /* 0x0000000e07137836 */ /* 0x000fd00000000000 */
[----:B------:R-:W5:Y:S01]  /*0420*/  @!P6 LDG.E R24, desc[UR8][R4.64+0x30] ;  /* 0x000030080418e981 */ /* 0x000f62000c1e1900 */
[----:B--2---:R-:W-:Y:S01]  /*0430*/  @!P0 LOP3.LUT R16, R6, 0x80000000, RZ, 0x3c, !PT ;  /* 0x8000000006108812 */ /* 0x004fe200078e3cff */
[C---:B------:R-:W-:Y:S01]  /*0440*/  VIADD R6, R7.reuse, 0xf ;  /* 0x0000000f07067836 */ /* 0x040fe20000000000 */
[----:B------:R-:W-:Y:S01]  /*0450*/  ISETP.GE.AND P0, PT, R18, UR4, PT ;  /* 0x0000000412007c0c */ /* 0x000fe2000bf06270 */
[----:B------:R-:W-:Y:S01]  /*0460*/  IMAD.MOV.U32 R18, RZ, RZ, -0x1 ;  /* 0xffffffffff127424 */ /* 0x000fe200078e00ff */
[----:B---3--:R-:W-:Y:S01]  /*0470*/  @!P1 LOP3.LUT R17, R8, 0x80000000, RZ, 0x3c, !PT ;  /* 0x8000000008119812 */ /* 0x008fe200078e3cff */
[----:B------:R-:W-:Y:S01]  /*0480*/  VIADD R8, R7, 0x10 ;  /* 0x0000001007087836 */ /* 0x000fe20000000000 */
[----:B----4-:R-:W-:Y:S02]  /*0490*/  @!P2 LOP3.LUT R18, R9, 0x80000000, RZ, 0x3c, !PT ;  /* 0x800000000912a812 */ /* 0x010fe400078e3cff */
[----:B------:R-:W-:Y:S01]  /*04a0*/  ISETP.GE.AND P2, PT, R6, UR4, PT ;  /* 0x0000000406007c0c */ /* 0x000fe2000bf46270 */
[----:B------:R-:W-:-:S02]  /*04b0*/  VIADD R6, R7, 0x11 ;  /* 0x0000001107067836 */ /* 0x000fc40000000000 */
[----:B------:R-:W-:Y:S01]  /*04c0*/  VIADD R7, R7, 0x12 ;  /* 0x0000001207077836 */ /* 0x000fe20000000000 */
[----:B------:R-:W-:Y:S01]  /*04d0*/  ISETP.GE.AND P1, PT, R19, UR4, PT ;  /* 0x0000000413007c0c */ /* 0x000fe2000bf26270 */
[----:B------:R-:W-:Y:S01]  /*04e0*/  IMAD.MOV.U32 R19, RZ, RZ, -0x1 ;  /* 0xffffffffff137424 */ /* 0x000fe200078e00ff */
[----:B-----5:R-:W-:Y:S02]  /*04f0*/  @!P3 LOP3.LUT R19, R10, 0x80000000, RZ, 0x3c, !PT ;  /* 0x800000000a13b812 */ /* 0x020fe400078e3cff */
[----:B------:R-:W-:Y:S02]  /*0500*/  @!P4 LOP3.LUT R20, R11, 0x80000000, RZ, 0x3c, !PT ;  /* 0x800000000b14c812 */ /* 0x000fe400078e3cff */
[----:B------:R-:W-:Y:S02]  /*0510*/  @!P5 LOP3.LUT R21, R22, 0x80000000, RZ, 0x3c, !PT ;  /* 0x800000001615d812 */ /* 0x000fe400078e3cff */
[----:B------:R-:W-:Y:S02]  /*0520*/  ISETP.GE.AND P3, PT, R8, UR4, PT ;  /* 0x0000000408007c0c */ /* 0x000fe4000bf66270 */
[----:B------:R-:W-:Y:S01]  /*0530*/  ISETP.GE.AND P4, PT, R6, UR4, PT ;  /* 0x0000000406007c0c */ /* 0x000fe2000bf86270 */
[----:B------:R-:W2:Y:S01]  /*0540*/  @!P2 LDG.E R8, desc[UR8][R4.64+0x3c] ;  /* 0x00003c080408a981 */ /* 0x000ea2000c1e1900 */
[----:B------:R-:W-:Y:S01]  /*0550*/  ISETP.GE.AND P5, PT, R7, UR4, PT ;  /* 0x0000000407007c0c */ /* 0x000fe2000bfa6270 */
[----:B------:R-:W0:Y:S02]  /*0560*/  LDCU.64 UR4, c[0x0][0x3a8] ;  /* 0x00007500ff0477ac */ /* 0x000e240008000a00 */
[----:B------:R-:W3:Y:S04]  /*0570*/  @!P0 LDG.E R6, desc[UR8][R4.64+0x34] ;  /* 0x0000340804068981 */ /* 0x000ee8000c1e1900 */
[----:B------:R-:W4:Y:S04]  /*0580*/  @!P1 LDG.E R7, desc[UR8][R4.64+0x38] ;  /* 0x0000380804079981 */ /* 0x000f28000c1e1900 */
[----:B------:R-:W5:Y:S04]  /*0590*/  @!P3 LDG.E R9, desc[UR8][R4.64+0x40] ;  /* 0x000040080409b981 */ /* 0x000f68000c1e1900 */
[----:B------:R-:W5:Y:S04]  /*05a0*/  @!P4 LDG.E R10, desc[UR8][R4.64+0x44] ;  /* 0x00004408040ac981 */ /* 0x000f68000c1e1900 */
[----:B------:R-:W5:Y:S01]  /*05b0*/  @!P5 LDG.E R11, desc[UR8][R4.64+0x48] ;  /* 0x00004808040bd981 */ /* 0x000f62000c1e1900 */
[----:B0-----:R-:W-:-:S02]  /*05c0*/  UIADD3 UR7, UPT, UPT, UR4, 0x6, URZ ;  /* 0x0000000604077890 */ /* 0x001fc4000fffe0ff */
[----:B------:R-:W-:-:S03]  /*05d0*/  UIADD3 UR5, UPT, UPT, -UR4, UR5, URZ ;  /* 0x0000000504057290 */ /* 0x000fc6000fffe1ff */
[----:B------:R-:W-:Y:S02]  /*05e0*/  UMOV UR4, 0x400 ;  /* 0x0000040000047882 */ /* 0x000fe40000000000 */
[----:B------:R-:W-:Y:S01]  /*05f0*/  ULEA UR4, UR6, UR4, 0x18 ;  /* 0x0000000406047291 */ /* 0x000fe2000f8ec0ff */
[----:B------:R-:W-:-:S05]  /*0600*/  SHF.R.U32.HI R105, RZ, 0x5, R0 ;  /* 0x00000005ff697819 */ /* 0x000fca0000011600 */
[----:B------:R-:W-:Y:S01]  /*0610*/  LEA R29, R0, UR4, 0x2 ;  /* 0x00000004001d7c11 */ /* 0x000fe2000f8e10ff */
[----:B------:R-:W-:Y:S01]  /*0620*/  IMAD.MOV.U32 R22, RZ, RZ, -0x1 ;  /* 0xffffffffff167424 */ /* 0x000fe200078e00ff */
[----:B------:R-:W-:-:S03]  /*0630*/  @!P6 LOP3.LUT R22, R24, 0x80000000, RZ, 0x3c, !PT ;  /* 0x800000001816e812 */ /* 0x000fc600078e3cff */
[----:B------:R-:W-:Y:S01]  /*0640*/  IMAD R31, R0, 0x80, R29 ;  /* 0x00000080001f7824 */ /* 0x000fe200078e021d */
[----:B------:R-:W-:Y:S01]  /*0650*/  LEA R32, R105, UR4, 0x2 ;  /* 0x0000000469207c11 */ /* 0x000fe2000f8e10ff */
[----:B------:R-:W-:Y:S02]  /*0660*/  IMAD.MOV.U32 R24, RZ, RZ, -0x1 ;  /* 0xffffffffff187424 */ /* 0x000fe400078e00ff */
[----:B------:R-:W-:Y:S02]  /*0670*/  IMAD.MOV.U32 R26, RZ, RZ, -0x1 ;  /* 0xffffffffff1a7424 */ /* 0x000fe400078e00ff */
[----:B------:R-:W-:Y:S02]  /*0680*/  IMAD.MOV.U32 R27, RZ, RZ, -0x1 ;  /* 0xffffffffff1b7424 */ /* 0x000fe400078e00ff */
[----:B------:R-:W-:Y:S02]  /*0690*/  IMAD.MOV.U32 R28, RZ, RZ, -0x1 ;  /* 0xffffffffff1c7424 */ /* 0x000fe400078e00ff */
[----:B------:R-:W-:-:S02]  /*06a0*/  IMAD.MOV.U32 R30, RZ, RZ, -0x1 ;  /* 0xffffffffff1e7424 */ /* 0x000fc400078e00ff */
[----:B------:R-:W-:Y:S01]  /*06b0*/  IMAD R33, R0, -0x38, R31 ;  /* 0xffffffc800217824 */ /* 0x000fe200078e021f */
[----:B------:R-:W-:Y:S01]  /*06c0*/  BAR.SYNC.DEFER_BLOCKING 0x0 ;  /* 0x0000000000007b1d */ /* 0x000fe20000010000 */
[----:B--2---:R-:W-:Y:S02]  /*06d0*/  @!P2 LOP3.LUT R26, R8, 0x80000000, RZ, 0x3c, !PT ;  /* 0x80000000081aa812 */ /* 0x004fe400078e3cff */
[----:B---3--:R-:W-:Y:S02]  /*06e0*/  @!P0 LOP3.LUT R24, R6, 0x80000000, RZ, 0x3c, !PT ;  /* 0x8000000006188812 */ /* 0x008fe400078e3cff */
[----:B----4-:R-:W-:Y:S02]  /*06f0*/  @!P1 LOP3.LUT R25, R7, 0x80000000, RZ, 0x3c, !PT ;  /* 0x8000000007199812 */ /* 0x010fe400078e3cff */
[----:B-----5:R-:W-:Y:S02]  /*0700*/  @!P3 LOP3.LUT R27, R9, 0x80000000, RZ, 0x3c, !PT ;  /* 0x80000000091bb812 */ /* 0x020fe400078e3cff */
[----:B------:R-:W-:-:S02]  /*0710*/  @!P4 LOP3.LUT R28, R10, 0x80000000, RZ, 0x3c, !PT ;  /* 0x800000000a1cc812 */ /* 0x000fc400078e3cff */
[----:B------:R-:W-:-:S07]  /*0720*/  @!P5 LOP3.LUT R30, R11, 0x80000000, RZ, 0x3c, !PT ;  /* 0x800000000b1ed812 */ /* 0x000fce00078e3cff */
.L_x_220:
[----:B------:R-:W-:Y:S01]  /*0730*/  UISETP.LT.AND UP0, UPT, UR5, 0x6, UPT ;  /* 0x000000060500788c */ /* 0x000fe2000bf01270 */
[----:B------:R-:W-:Y:S01]  /*0740*/  STS [R29], RZ ;  /* 0x000000ff1d007388 */ /* 0x000fe20000000800 */
[----:B------:R-:W-:Y:S01]  /*0750*/  UIADD3 UR6, UPT, UPT, UR7, -0x6, URZ ;  /* 0xfffffffa07067890 */ /* 0x000fe2000fffe0ff */
[----:B------:R-:W-:Y:S01]  /*0760*/  ISETP.NE.AND P1, PT, R23, 0x1f, PT ;  /* 0x0000001f1700780c */ /* 0x000fe20003f25270 */
[----:B------:R-:W-:Y:S01]  /*0770*/  USEL UR4, UR5, 0x6, UP0 ;  /* 0x0000000605047887 */ /* 0x000fe20008000000 */
[----:B------:R-:W-:Y:S01]  /*0780*/  STS [R29+0x400], RZ ;  /* 0x000400ff1d007388 */ /* 0x000fe20000000800 */
[C---:B------:R-:W-:Y:S01]  /*0790*/  ISETP.NE.AND P2, PT, R105.reuse, 0x6, PT ;  /* 0x000000066900780c */ /* 0x040fe20003f45270 */
[----:B------:R-:W-:Y:S01]  /*07a0*/  UISETP.GE.AND UP0, UPT, UR7, UR10, UPT ;  /* 0x0000000a0700728c */ /* 0x000fe2000bf06270 */
[----:B0-2---:R-:W-:Y:S01]  /*07b0*/  SHF.R.U32.HI R4, RZ, UR6, R2 ;  /* 0x00000006ff047c19 */ /* 0x005fe20008011602 */
[----:B------:R-:W-:Y:S01]  /*07c0*/  UBMSK UR4, URZ, UR4 ;  /* 0x00000004ff04729b */ /* 0x000fe20008000000 */
[----:B------:R-:W-:Y:S01]  /*07d0*/  STS [R29+0x800], RZ ;  /* 0x000800ff1d007388 */ /* 0x000fe20000000800 */
[----:B------:R-:W-:-:S03]  /*07e0*/  ISETP.NE.AND P3, PT, R105, 0x7, PT ;  /* 0x000000076900780c */ /* 0x000fc60003f65270 */
[----:B------:R-:W-:Y:S01]  /*07f0*/  STS [R29+0xc00], RZ ;  /* 0x000c00ff1d007388 */ /* 0x000fe20000000800 */
[----:B------:R-:W-:-:S03]  /*0800*/  LOP3.LUT R4, R4, UR4, RZ, 0xc0, !PT ;  /* 0x0000000404047c12 */ /* 0x000fc6000f8ec0ff */
[----:B------:R-:W-:Y:S02]  /*0810*/  STS [R29+0x1000], RZ ;  /* 0x001000ff1d007388 */ /* 0x000fe40000000800 */
[----:B------:R-:W-:Y:S01]  /*0820*/  IMAD.SHL.U32 R5, R4, 0x400, RZ ;  /* 0x0000040004057824 */ /* 0x000fe200078e00ff */
[----:B------:R-:W-:Y:S01]  /*0830*/  SHF.R.U32.HI R4, RZ, 0x4, R4 ;  /* 0x00000004ff047819 */ /* 0x000fe20000011604 */
[----:B------:R-:W-:Y:S03]  /*0840*/  STS [R29+0x1400], RZ ;  /* 0x001400ff1d007388 */ /* 0x000fe60000000800 */
[----:B------:R-:W-:Y:S01]  /*0850*/  LOP3.LUT R36, R5, 0x7c00, RZ, 0xc0, !PT ;  /* 0x00007c0005247812 */ /* 0x000fe200078ec0ff */
[----:B------:R-:W-:Y:S01]  /*0860*/  STS [R29+0x1800], RZ ;  /* 0x001800ff1d007388 */ /* 0x000fe20000000800 */
[----:B------:R-:W-:-:S03]  /*0870*/  LOP3.LUT R4, R4, 0xffffffe, RZ, 0xc0, !PT ;  /* 0x0ffffffe04047812 */ /* 0x000fc600078ec0ff */
[----:B------:R-:W-:Y:S01]  /*0880*/  STS [R29+0x1c00], RZ ;  /* 0x001c00ff1d007388 */ /* 0x000fe20000000800 */
[----:B------:R-:W-:Y:S02]  /*0890*/  IADD3 R36, PT, PT, R4, R29, R36 ;  /* 0x0000001d04247210 */ /* 0x000fe40007ffe024 */
[----:B------:R-:W-:Y:S01]  /*08a0*/  SHF.R.U32.HI R4, RZ, UR6, R3 ;  /* 0x00000006ff047c19 */ /* 0x000fe20008011603 */
[----:B------:R-:W-:Y:S03]  /*08b0*/  STS [R29+0x2000], RZ ;  /* 0x002000ff1d007388 */ /* 0x000fe60000000800 */
[----:B------:R-:W-:Y:S01]  /*08c0*/  LOP3.LUT R4, R4, UR4, RZ, 0xc0, !PT ;  /* 0x0000000404047c12 */ /* 0x000fe2000f8ec0ff */
[----:B------:R-:W-:Y:S03]  /*08d0*/  STS [R29+0x2400], RZ ;  /* 0x002400ff1d007388 */ /* 0x000fe60000000800 */
[----:B------:R-:W-:Y:S01]  /*08e0*/  SHF.R.U32.HI R6, RZ, 0x4, R4 ;  /* 0x00000004ff067819 */ /* 0x000fe20000011604 */
[----:B------:R-:W-:Y:S01]  /*08f0*/  STS [R29+0x2800], RZ ;  /* 0x002800ff1d007388 */ /* 0x000fe20000000800 */
[----:B------:R-:W-:-:S02]  /*0900*/  IMAD.SHL.U32 R5, R4, 0x400, RZ ;  /* 0x0000040004057824 */ /* 0x000fc400078e00ff */
[----:B------:R-:W-:Y:S01]  /*0910*/  LOP3.LUT R6, R6, 0xffffffe, RZ, 0xc0, !PT ;  /* 0x0ffffffe06067812 */ /* 0x000fe200078ec0ff */
[----:B------:R-:W-:Y:S02]  /*0920*/  STS [R29+0x2c00], RZ ;  /* 0x002c00ff1d007388 */ /* 0x000fe40000000800 */
[----:B------:R-:W-:Y:S02]  /*0930*/  LOP3.LUT R4, R5, 0x7c00, RZ, 0xc0, !PT ;  /* 0x00007c0005047812 */ /* 0x000fe400078ec0ff */
[----:B------:R-:W-:Y:S02]  /*0940*/  STS [R29+0x3000], RZ ;  /* 0x003000ff1d007388 */ /* 0x000fe40000000800 */
[----:B------:R-:W-:Y:S02]  /*0950*/  IADD3 R37, PT, PT, R6, R29, R4 ;  /* 0x0000001d06257210 */ /* 0x000fe40007ffe004 */
[----:B------:R-:W-:Y:S01]  /*0960*/  STS [R29+0x3400], RZ ;  /* 0x003400ff1d007388 */ /* 0x000fe20000000800 */
[----:B------:R-:W-:-:S03]  /*0970*/  SHF.R.U32.HI R4, RZ, UR6, R12 ;  /* 0x00000006ff047c19 */ /* 0x000fc6000801160c */
        /* <DEDUP_REMOVED lines=10> */
[----:B------:R-:W-:-:S03]  /*0a20*/  IADD3 R39, PT, PT, R39, R29, R6 ;  /* 0x0000001d27277210 */ /* 0x000fc60007ffe006 */
[----:B------:R-:W-:Y:S04]  /*0a30*/  STS [R29+0x4c00], RZ ;  /* 0x004c00ff1d007388 */ /* 0x000fe80000000800 */
        /* <DEDUP_REMOVED lines=13> */
[----:B------:R-:W0:Y:S02]  /*0b10*/  LDS.U16 R34, [R36] ;  /* 0x0000000024227984 */ /* 0x000e240000000400 */
[----:B0-----:R-:W-:-:S05]  /*0b20*/  VIADD R5, R34, 0x1 ;  /* 0x0000000122057836 */ /* 0x001fca0000000000 */
[----:B------:R0:W-:Y:S04]  /*0b30*/  STS.U16 [R36], R5 ;  /* 0x0000000524007388 */ /* 0x0001e80000000400 */
[----:B------:R-:W1:Y:S01]  /*0b40*/  LDS.U16 R38, [R37] ;  /* 0x0000000025267984 */ /* 0x000e620000000400 */
[----:B0-----:R-:W-:-:S04]  /*0b50*/  SHF.R.U32.HI R5, RZ, UR6, R13 ;  /* 0x00000006ff057c19 */ /* 0x001fc8000801160d */
[----:B------:R-:W-:-:S05]  /*0b60*/  LOP3.LUT R5, R5, UR4, RZ, 0xc0, !PT ;  /* 0x0000000405057c12 */ /* 0x000fca000f8ec0ff */
[----:B------:R-:W-:Y:S01]  /*0b70*/  IMAD.SHL.U32 R6, R5, 0x400, RZ ;  /* 0x0000040005067824 */ /* 0x000fe200078e00ff */
[----:B------:R-:W-:-:S04]  /*0b80*/  SHF.R.U32.HI R5, RZ, 0x4, R5 ;  /* 0x00000004ff057819 */ /* 0x000fc80000011605 */
[----:B------:R-:W-:Y:S02]  /*0b90*/  LOP3.LUT R8, R6, 0x7c00, RZ, 0xc0, !PT ;  /* 0x00007c0006087812 */ /* 0x000fe400078ec0ff */
[----:B------:R-:W-:-:S04]  /*0ba0*/  LOP3.LUT R5, R5, 0xffffffe, RZ, 0xc0, !PT ;  /* 0x0ffffffe05057812 */ /* 0x000fc800078ec0ff */
[----:B------:R-:W-:Y:S01]  /*0bb0*/  IADD3 R41, PT, PT, R5, R29, R8 ;  /* 0x0000001d05297210 */ /* 0x000fe20007ffe008 */
[----:B-1----:R-:W-:-:S05]  /*0bc0*/  VIADD R4, R38, 0x1 ;  /* 0x0000000126047836 */ /* 0x002fca0000000000 */
[----:B------:R0:W-:Y:S04]  /*0bd0*/  STS.U16 [R37], R4 ;  /* 0x0000000425007388 */ /* 0x0001e80000000400 */
[----:B------:R-:W1:Y:S01]  /*0be0*/  LDS.U16 R40, [R39] ;  /* 0x0000000027287984 */ /* 0x000e620000000400 */
[----:B0-----:R-:W-:-:S04]  /*0bf0*/  SHF.R.U32.HI R4, RZ, UR6, R14 ;  /* 0x00000006ff047c19 */ /* 0x001fc8000801160e */
[----:B------:R-:W-:-:S05]  /*0c00*/  LOP3.LUT R4, R4, UR4, RZ, 0xc0, !PT ;  /* 0x0000000404047c12 */ /* 0x000fca000f8ec0ff */
[----:B------:R-:W-:Y:S01]  /*0c10*/  IMAD.SHL.U32 R5, R4, 0x400, RZ ;  /* 0x0000040004057824 */ /* 0x000fe200078e00ff */
[----:B------:R-:W-:-:S04]  /*0c20*/  SHF.R.U32.HI R4, RZ, 0x4, R4 ;  /* 0x00000004ff047819 */ /* 0x000fc80000011604 */
[----:B------:R-:W-:Y:S02]  /*0c30*/  LOP3.LUT R8, R5, 0x7c00, RZ, 0xc0, !PT ;  /* 0x00007c0005087812 */ /* 0x000fe400078ec0ff */
[----:B------:R-:W-:Y:S02]  /*0c40*/  LOP3.LUT R43, R4, 0xffffffe, RZ, 0xc0, !PT ;  /* 0x0ffffffe042b7812 */ /* 0x000fe400078ec0ff */
[----:B------:R-:W-:Y:S02]  /*0c50*/  SHF.R.U32.HI R5, RZ, UR6, R15 ;  /* 0x00000006ff057c19 */ /* 0x000fe4000801160f */
[----:B------:R-:W-:Y:S02]  /*0c60*/  IADD3 R43, PT, PT, R43, R29, R8 ;  /* 0x0000001d2b2b7210 */ /* 0x000fe40007ffe008 */
[----:B------:R-:W-:Y:S01]  /*0c70*/  LOP3.LUT R5, R5, UR4, RZ, 0xc0, !PT ;  /* 0x0000000405057c12 */ /* 0x000fe2000f8ec0ff */
[----:B-1----:R-:W-:-:S05]  /*0c80*/  VIADD R6, R40, 0x1 ;  /* 0x0000000128067836 */ /* 0x002fca0000000000 */
[----:B------:R0:W-:Y:S04]  /*0c90*/  STS.U16 [R39], R6 ;  /* 0x0000000627007388 */ /* 0x0001e80000000400 */
[----:B------:R-:W1:Y:S01]  /*0ca0*/  LDS.U16 R42, [R41] ;  /* 0x00000000292a7984 */ /* 0x000e620000000400 */
[----:B0-----:R-:W-:Y:S01]  /*0cb0*/  IMAD.SHL.U32 R6, R5, 0x400, RZ ;  /* 0x0000040005067824 */ /* 0x001fe200078e00ff */
        /* <DEDUP_REMOVED lines=127> */
[----:B0-----:R-:W-:Y:S01]  /*14b0*/  SHF.R.U32.HI R4, RZ, UR6, R30 ;  /* 0x00000006ff047c19 */ /* 0x001fe2000801161e */
[----:B------:R-:W0:Y:S03]  /*14c0*/  S2UR UR6, SR_CgaCtaId ;  /* 0x00000000000679c3 */ /* 0x000e260000008800 */
[----:B------:R-:W-:Y:S01]  /*14d0*/  LOP3.LUT R4, R4, UR4, RZ, 0xc0, !PT ;  /* 0x0000000404047c12 */ /* 0x000fe2000f8ec0ff */
[----:B------:R-:W-:-:S04]  /*14e0*/  UMOV UR4, 0x400 ;  /* 0x0000040000047882 */ /* 0x000fc80000000000 */
[----:B------:R-:W-:Y:S01]  /*14f0*/  IMAD.SHL.U32 R5, R4, 0x400, RZ ;  /* 0x0000040004057824 */ /* 0x000fe200078e00ff */
[----:B------:R-:W-:-:S04]  /*1500*/  SHF.R.U32.HI R4, RZ, 0x4, R4 ;  /* 0x00000004ff047819 */ /* 0x000fc80000011604 */
[----:B------:R-:W-:Y:S02]  /*1510*/  LOP3.LUT R8, R5, 0x7c00, RZ, 0xc0, !PT ;  /* 0x00007c0005087812 */ /* 0x000fe400078ec0ff */
[----:B------:R-:W-:-:S04]  /*1520*/  LOP3.LUT R71, R4, 0xffffffe, RZ, 0xc0, !PT ;  /* 0x0ffffffe04477812 */ /* 0x000fc800078ec0ff */
[----:B------:R-:W-:Y:S01]  /*1530*/  IADD3 R71, PT, PT, R71, R29, R8 ;  /* 0x0000001d47477210 */ /* 0x000fe20007ffe008 */
[----:B0-----:R-:W-:Y:S01]  /*1540*/  ULEA UR4, UR6, UR4, 0x18 ;  /* 0x0000000406047291 */ /* 0x001fe2000f8ec0ff */
[----:B-1----:R-:W-:-:S05]  /*1550*/  VIADD R6, R68, 0x1 ;  /* 0x0000000144067836 */ /* 0x002fca0000000000 */
[----:B------:R-:W-:Y:S04]  /*1560*/  STS.U16 [R67], R6 ;  /* 0x0000000643007388 */ /* 0x000fe80000000400 */
[----:B------:R-:W0:Y:S02]  /*1570*/  LDS.U16 R70, [R69] ;  /* 0x0000000045467984 */ /* 0x000e240000000400 */
[----:B0-----:R-:W-:-:S05]  /*1580*/  VIADD R4, R70, 0x1 ;  /* 0x0000000146047836 */ /* 0x001fca0000000000 */
[----:B------:R-:W-:Y:S04]  /*1590*/  STS.U16 [R69], R4 ;  /* 0x0000000445007388 */ /* 0x000fe80000000400 */
[----:B------:R-:W0:Y:S02]  /*15a0*/  LDS.U16 R72, [R71] ;  /* 0x0000000047487984 */ /* 0x000e240000000400 */
[----:B0-----:R-:W-:-:S05]  /*15b0*/  VIADD R6, R72, 0x1 ;  /* 0x0000000148067836 */ /* 0x001fca0000000000 */
[----:B------:R-:W-:Y:S01]  /*15c0*/  STS.U16 [R71], R6 ;  /* 0x0000000647007388 */ /* 0x000fe20000000400 */
[----:B------:R-:W-:Y:S06]  /*15d0*/  BAR.SYNC.DEFER_BLOCKING 0x0 ;  /* 0x0000000000007b1d */ /* 0x000fec0000010000 */
[----:B------:R-:W-:Y:S04]  /*15e0*/  LDS R73, [R31] ;  /* 0x000000001f497984 */ /* 0x000fe80000000800 */
[----:B------:R-:W0:Y:S04]  /*15f0*/  LDS R74, [R31+0x4] ;  /* 0x000004001f4a7984 */ /* 0x000e280000000800 */
        /* <DEDUP_REMOVED lines=13> */
[----:B------:R-:W1:Y:S01]  /*16d0*/  LDS R86, [R31+0x34] ;  /* 0x000034001f567984 */ /* 0x000e620000000800 */
[----:B--2---:R-:W-:-:S03]  /*16e0*/  IMAD.IADD R76, R76, 0x1, R75 ;  /* 0x000000014c4c7824 */ /* 0x004fc600078e024b */
[----:B------:R-:W2:Y:S01]  /*16f0*/  LDS R87, [R31+0x38] ;  /* 0x000038001f577984 */ /* 0x000ea20000000800 */
[----:B---3--:R-:W-:-:S03]  /*1700*/  IMAD.IADD R77, R77, 0x1, R76 ;  /* 0x000000014d4d7824 */ /* 0x008fc600078e024c */
[----:B------:R-:W3:Y:S01]  /*1710*/  LDS R88, [R31+0x3c] ;  /* 0x00003c001f587984 */ /* 0x000ee20000000800 */
[----:B----4-:R-:W-:-:S03]  /*1720*/  IMAD.IADD R78, R78, 0x1, R77 ;  /* 0x000000014e4e7824 */ /* 0x010fc600078e024d */
[----:B------:R-:W4:Y:S01]  /*1730*/  LDS R89, [R31+0x40] ;  /* 0x000040001f597984 */ /* 0x000f220000000800 */
[----:B-----5:R-:W-:-:S03]  /*1740*/  IMAD.IADD R79, R79, 0x1, R78 ;  /* 0x000000014f4f7824 */ /* 0x020fc600078e024e */
[----:B------:R-:W5:Y:S01]  /*1750*/  LDS R90, [R31+0x44] ;  /* 0x000044001f5a7984 */ /* 0x000f620000000800 */
[----:B------:R-:W-:-:S03]  /*1760*/  IMAD.IADD R80, R80, 0x1, R79 ;  /* 0x0000000150507824 */ /* 0x000fc600078e024f */
        /* <DEDUP_REMOVED lines=29> */
[----:B------:R-:W-:-:S04]  /*1940*/  IMAD.IADD R95, R95, 0x1, R94 ;  /* 0x000000015f5f7824 */ /* 0x000fc800078e025e */
[----:B0-----:R-:W-:-:S04]  /*1950*/  IMAD.IADD R96, R96, 0x1, R95 ;  /* 0x0000000160607824 */ /* 0x001fc800078e025f */
[----:B-1----:R-:W-:-:S04]  /*1960*/  IMAD.IADD R97, R97, 0x1, R96 ;  /* 0x0000000161617824 */ /* 0x002fc800078e0260 */
[----:B--2---:R-:W-:-:S04]  /*1970*/  IMAD.IADD R98, R98, 0x1, R97 ;  /* 0x0000000162627824 */ /* 0x004fc800078e0261 */
[----:B---3--:R-:W-:-:S04]  /*1980*/  IMAD.IADD R99, R99, 0x1, R98 ;  /* 0x0000000163637824 */ /* 0x008fc800078e0262 */
[----:B----4-:R-:W-:-:S04]  /*1990*/  IMAD.IADD R100, R100, 0x1, R99 ;  /* 0x0000000164647824 */ /* 0x010fc800078e0263 */
[----:B-----5:R-:W-:-:S04]  /*19a0*/  IMAD.IADD R101, R101, 0x1, R100 ;  /* 0x0000000165657824 */ /* 0x020fc800078e0264 */
[----:B------:R-:W-:-:S04]  /*19b0*/  IMAD.IADD R102, R102, 0x1, R101 ;  /* 0x0000000166667824 */ /* 0x000fc800078e0265 */
[----:B------:R-:W-:-:S04]  /*19c0*/  IMAD.IADD R103, R103, 0x1, R102 ;  /* 0x0000000167677824 */ /* 0x000fc800078e0266 */
[----:B------:R-:W-:-:S04]  /*19d0*/  IMAD.IADD R104, R104, 0x1, R103 ;  /* 0x0000000168687824 */ /* 0x000fc800078e0267 */
[----:B------:R-:W-:-:S05]  /*19e0*/  IMAD.IADD R106, R5, 0x1, R104 ;  /* 0x00000001056a7824 */ /* 0x000fca00078e0268 */
        /* <DEDUP_REMOVED lines=8> */
[----:B------:R-:W0:Y:S02]  /*1a70*/  SHFL.UP P0, R107, R108, 0x10, RZ ;  /* 0x060000006c6b7989 */ /* 0x000e2400000000ff */
[----:B0-----:R-:W-:Y:S01]  /*1a80*/  @P0 IMAD.IADD R107, R108, 0x1, R107 ;  /* 0x000000016c6b0824 */ /* 0x001fe200078e026b */
[----:B------:R-:W-:-:S03]  /*1a90*/  ISETP.NE.AND P0, PT, R105, 0x1, PT ;  /* 0x000000016900780c */ /* 0x000fc60003f05270 */
[----:B------:R-:W-:Y:S01]  /*1aa0*/  IMAD.IADD R106, R107, 0x1, -R106 ;  /* 0x000000016b6a7824 */ /* 0x000fe200078e0a6a */
[----:B------:R-:W-:Y:S01]  /*1ab0*/  @!P1 STS [R32+0x8400], R107 ;  /* 0x0084006b20009388 */ /* 0x000fe20000000800 */
[----:B------:R-:W-:Y:S01]  /*1ac0*/  BAR.SYNC.DEFER_BLOCKING 0x0 ;  /* 0x0000000000007b1d */ /* 0x000fe20000010000 */
[----:B------:R-:W-:-:S05]  /*1ad0*/  ISETP.NE.AND P1, PT, R105, 0x4, PT ;  /* 0x000000046900780c */ /* 0x000fca0003f25270 */
[----:B------:R-:W0:Y:S04]  /*1ae0*/  LDS.128 R4, [UR4+0x8400] ;  /* 0x00840004ff047984 */ /* 0x000e280008000c00 */
[----:B------:R-:W1:Y:S01]  /*1af0*/  LDS.128 R8, [UR4+0x8410] ;  /* 0x00841004ff087984 */ /* 0x000e620008000c00 */
[C---:B0-----:R-:W-:Y:S01]  /*1b00*/  SEL R35, R4.reuse, R35, !P0 ;  /* 0x0000002304237207 */ /* 0x041fe20004000000 */
[----:B------:R-:W-:Y:S01]  /*1b10*/  IMAD.IADD R5, R4, 0x1, R5 ;  /* 0x0000000104057824 */ /* 0x000fe200078e0205 */
[----:B------:R-:W-:-:S03]  /*1b20*/  ISETP.NE.AND P0, PT, R105, 0x2, PT ;  /* 0x000000026900780c */ /* 0x000fc60003f05270 */
[----:B------:R-:W-:Y:S01]  /*1b30*/  IMAD.IADD R6, R6, 0x1, R5 ;  /* 0x0000000106067824 */ /* 0x000fe200078e0205 */
[----:B------:R-:W-:Y:S02]  /*1b40*/  SEL R35, R5, R35, !P0 ;  /* 0x0000002305237207 */ /* 0x000fe40004000000 */
[----:B------:R-:W-:Y:S01]  /*1b50*/  ISETP.NE.AND P0, PT, R105, 0x3, PT ;  /* 0x000000036900780c */ /* 0x000fe20003f05270 */
[----:B------:R-:W-:-:S03]  /*1b60*/  IMAD.IADD R7, R7, 0x1, R6 ;  /* 0x0000000107077824 */ /* 0x000fc600078e0206 */
[----:B------:R-:W-:Y:S01]  /*1b70*/  SEL R35, R6, R35, !P0 ;  /* 0x0000002306237207 */ /* 0x000fe20004000000 */
[----:B-1----:R-:W-:Y:S01]  /*1b80*/  IMAD.IADD R8, R7, 0x1, R8 ;  /* 0x0000000107087824 */ /* 0x002fe200078e0208 */
[----:B------:R-:W-:Y:S02]  /*1b90*/  ISETP.NE.AND P0, PT, R105, 0x5, PT ;  /* 0x000000056900780c */ /* 0x000fe40003f05270 */
[----:B------:R-:W-:Y:S01]  /*1ba0*/  SEL R35, R7, R35, !P1 ;  /* 0x0000002307237207 */ /* 0x000fe20004800000 */
[----:B------:R-:W-:Y:S01]  /*1bb0*/  IMAD.IADD R9, R9, 0x1, R8 ;  /* 0x0000000109097824 */ /* 0x000fe200078e0208 */
[----:B------:R-:W-:Y:S02]  /*1bc0*/  ISETP.NE.AND P1, PT, R23, RZ, PT ;  /* 0x000000ff1700720c */ /* 0x000fe40003f25270 */
[----:B------:R-:W-:Y:S01]  /*1bd0*/  SEL R35, R8, R35, !P0 ;  /* 0x0000002308237207 */ /* 0x000fe20004000000 */
[----:B------:R-:W-:Y:S01]  /*1be0*/  IMAD.IADD R10, R10, 0x1, R9 ;  /* 0x000000010a0a7824 */ /* 0x000fe200078e0209 */
[----:B------:R-:W-:-:S02]  /*1bf0*/  ISETP.GT.U32.AND P0, PT, R0, 0x1f, PT ;  /* 0x0000001f0000780c */ /* 0x000fc40003f04070 */
[----:B------:R-:W-:Y:S01]  /*1c00*/  SEL R35, R9, R35, !P2 ;  /* 0x0000002309237207 */ /* 0x000fe20005000000 */
[----:B------:R-:W-:Y:S01]  /*1c10*/  IMAD.IADD R11, R11, 0x1, R10 ;  /* 0x000000010b0b7824 */ /* 0x000fe200078e020a */
[----:B------:R-:W-:Y:S02]  /*1c20*/  ISETP.GT.U32.OR P2, PT, R0, 0x1f, P1 ;  /* 0x0000001f0000780c */ /* 0x000fe40000f44470 */
[----:B------:R-:W-:Y:S02]  /*1c30*/  SEL R4, R106, RZ, P1 ;  /* 0x000000ff6a047207 */ /* 0x000fe40000800000 */
[----:B------:R-:W-:-:S05]  /*1c40*/  SEL R35, R10, R35, !P3 ;  /* 0x000000230a237207 */ /* 0x000fca0005800000 */
[----:B------:R-:W-:Y:S01]  /*1c50*/  @P0 IMAD.IADD R106, R35, 0x1, R4 ;  /* 0x00000001236a0824 */ /* 0x000fe200078e0204 */
[----:B------:R-:W-:-:S03]  /*1c60*/  ISETP.NE.AND P0, PT, R0, RZ, PT ;  /* 0x000000ff0000720c */ /* 0x000fc60003f05270 */
[----:B------:R-:W-:-:S05]  /*1c70*/  @!P2 IMAD.U32 R106, R11, 0x10000, RZ ;  /* 0x000100000b6aa824 */ /* 0x000fca00078e00ff */
[----:B------:R-:W-:Y:S01]  /*1c80*/  @!P2 STS [UR4+0x8428], R106 ;  /* 0x0084286aff00a988 */ /* 0x000fe20008000804 */
[----:B------:R-:W-:Y:S06]  /*1c90*/  BAR.SYNC.DEFER_BLOCKING 0x0 ;  /* 0x0000000000007b1d */ /* 0x000fec0000010000 */
[----:B------:R-:W0:Y:S02]  /*1ca0*/  LDS R4, [UR4+0x8428] ;  /* 0x00842804ff047984 */ /* 0x000e240008000800 */
[----:B0-----:R-:W-:-:S05]  /*1cb0*/  SEL R5, R4, RZ, P0 ;  /* 0x000000ff04057207 */ /* 0x001fca0000000000 */
[----:B------:R-:W-:-:S04]  /*1cc0*/  IMAD.IADD R4, R5, 0x1, R106 ;  /* 0x0000000105047824 */ /* 0x000fc800078e026a */
[--C-:B------:R-:W-:Y:S01]  /*1cd0*/  IMAD.IADD R6, R73, 0x1, R4.reuse ;  /* 0x0000000149067824 */ /* 0x100fe200078e0204 */
[----:B------:R-:W-:Y:S01]  /*1ce0*/  STS [R31], R4 ;  /* 0x000000041f007388 */ /* 0x000fe20000000800 */
[--C-:B------:R-:W-:Y:S02]  /*1cf0*/  IMAD.IADD R74, R74, 0x1, R4.reuse ;  /* 0x000000014a4a7824 */ /* 0x100fe400078e0204 */
[--C-:B------:R-:W-:Y:S01]  /*1d00*/  IMAD.IADD R8, R75, 0x1, R4.reuse ;  /* 0x000000014b087824 */ /* 0x100fe200078e0204 */
[----:B------:R-:W-:Y:S01]  /*1d10*/  STS [R31+0x4], R6 ;  /* 0x000004061f007388 */ /* 0x000fe20000000800 */
[--C-:B------:R-:W-:Y:S02]  /*1d20*/  IMAD.IADD R76, R76, 0x1, R4.reuse ;  /* 0x000000014c4c7824 */ /* 0x100fe400078e0204 */
[--C-:B------:R-:W-:Y:S01]  /*1d30*/  IMAD.IADD R10, R77, 0x1, R4.reuse ;  /* 0x000000014d0a7824 */ /* 0x100fe200078e0204 */
[----:B------:R-:W-:Y:S01]  /*1d40*/  STS [R31+0x8], R74 ;  /* 0x0000084a1f007388 */ /* 0x000fe20000000800 */
[----:B------:R-:W-:-:S02]  /*1d50*/  IMAD.IADD R78, R78, 0x1, R4 ;  /* 0x000000014e4e7824 */ /* 0x000fc400078e0204 */
[--C-:B------:R-:W-:Y:S01]  /*1d60*/  IMAD.IADD R106, R79, 0x1, R4.reuse ;  /* 0x000000014f6a7824 */ /* 0x100fe200078e0204 */
[----:B------:R-:W-:Y:S01]  /*1d70*/  STS [R31+0xc], R8 ;  /* 0x00000c081f007388 */ /* 0x000fe20000000800 */
        /* <DEDUP_REMOVED lines=36> */
[----:B------:R-:W-:-:S03]  /*1fc0*/  IMAD.IADD R104, R104, 0x1, R4 ;  /* 0x0000000168687824 */ /* 0x000fc600078e0204 */
[----:B------:R-:W-:Y:S04]  /*1fd0*/  STS [R31+0x40], R88 ;  /* 0x000040581f007388 */ /* 0x000fe80000000800 */
        /* <DEDUP_REMOVED lines=15> */
[----:B------:R-:W-:Y:S01]  /*20d0*/  STS [R31+0x80], R104 ;  /* 0x000080681f007388 */ /* 0x000fe20000000800 */
[----:B------:R-:W-:Y:S06]  /*20e0*/  BAR.SYNC.DEFER_BLOCKING 0x0 ;  /* 0x0000000000007b1d */ /* 0x000fec0000010000 */
[----:B------:R-:W0:Y:S04]  /*20f0*/  LDS.U16 R5, [R36] ;  /* 0x0000000024057984 */ /* 0x000e280000000400 */
[----:B------:R-:W1:Y:S04]  /*2100*/  LDS.U16 R37, [R37] ;  /* 0x0000000025257984 */ /* 0x000e680000000400 */
[----:B------:R-:W2:Y:S04]  /*2110*/  LDS.U16 R39, [R39] ;  /* 0x0000000027277984 */ /* 0x000ea80000000400 */
[----:B------:R-:W3:Y:S04]  /*2120*/  LDS.U16 R41, [R41] ;  /* 0x0000000029297984 */ /* 0x000ee80000000400 */
[----:B------:R-:W4:Y:S04]  /*2130*/  LDS.U16 R43, [R43] ;  /* 0x000000002b2b7984 */ /* 0x000f280000000400 */
[----:B------:R-:W5:Y:S04]  /*2140*/  LDS.U16 R45, [R45] ;  /* 0x000000002d2d7984 */ /* 0x000f680000000400 */
[----:B------:R-:W5:Y:S04]  /*2150*/  LDS.U16 R47, [R47] ;  /* 0x000000002f2f7984 */ /* 0x000f680000000400 */
[----:B------:R-:W5:Y:S04]  /*2160*/  LDS.U16 R49, [R49] ;  /* 0x0000000031317984 */ /* 0x000f680000000400 */
[----:B------:R-:W5:Y:S04]  /*2170*/  LDS.U16 R51, [R51] ;  /* 0x0000000033337984 */ /* 0x000f680000000400 */
[----:B------:R-:W5:Y:S04]  /*2180*/  LDS.U16 R53, [R53] ;  /* 0x0000000035357984 */ /* 0x000f680000000400 */
[----:B------:R-:W5:Y:S01]  /*2190*/  LDS.U16 R55, [R55] ;  /* 0x0000000037377984 */ /* 0x000f620000000400 */
[----:B0-----:R-:W-:-:S03]  /*21a0*/  IMAD.IADD R5, R34, 0x1, R5 ;  /* 0x0000000122057824 */ /* 0x001fc600078e0205 */
[----:B------:R-:W0:Y:S01]  /*21b0*/  LDS.U16 R57, [R57] ;  /* 0x0000000039397984 */ /* 0x000e220000000400 */
[----:B-1----:R-:W-:-:S03]  /*21c0*/  IMAD.IADD R37, R38, 0x1, R37 ;  /* 0x0000000126257824 */ /* 0x002fc600078e0225 */
[----:B------:R-:W1:Y:S01]  /*21d0*/  LDS.U16 R59, [R59] ;  /* 0x000000003b3b7984 */ /* 0x000e620000000400 */
[----:B--2---:R-:W-:-:S03]  /*21e0*/  IMAD.IADD R39, R40, 0x1, R39 ;  /* 0x0000000128277824 */ /* 0x004fc600078e0227 */
[----:B------:R-:W2:Y:S01]  /*21f0*/  LDS.U16 R61, [R61] ;  /* 0x000000003d3d7984 */ /* 0x000ea20000000400 */
[----:B---3--:R-:W-:-:S03]  /*2200*/  IMAD.IADD R41, R42, 0x1, R41 ;  /* 0x000000012a297824 */ /* 0x008fc600078e0229 */
[----:B------:R-:W3:Y:S01]  /*2210*/  LDS.U16 R63, [R63] ;  /* 0x000000003f3f7984 */ /* 0x000ee20000000400 */
[----:B----4-:R-:W-:-:S03]  /*2220*/  IMAD.IADD R43, R44, 0x1, R43 ;  /* 0x000000012c2b7824 */ /* 0x010fc600078e022b */
[----:B------:R-:W4:Y:S01]  /*2230*/  LDS.U16 R65, [R65] ;  /* 0x0000000041417984 */ /* 0x000f220000000400 */
[----:B-----5:R-:W-:-:S03]  /*2240*/  IMAD.IADD R45, R46, 0x1, R45 ;  /* 0x000000012e2d7824 */ /* 0x020fc600078e022d */
[----:B------:R-:W5:Y:S01]  /*2250*/  LDS.U16 R67, [R67] ;  /* 0x0000000043437984 */ /* 0x000f620000000400 */
[----:B------:R-:W-:-:S03]  /*2260*/  IMAD.IADD R47, R48, 0x1, R47 ;  /* 0x00000001302f7824 */ /* 0x000fc600078e022f */
[----:B------:R-:W5:Y:S01]  /*2270*/  LDS.U16 R69, [R69] ;  /* 0x0000000045457984 */ /* 0x000f620000000400 */
[----:B------:R-:W-:-:S03]  /*2280*/  IMAD.IADD R49, R50, 0x1, R49 ;  /* 0x0000000132317824 */ /* 0x000fc600078e0231 */
[----:B------:R-:W5:Y:S01]  /*2290*/  LDS.U16 R71, [R71] ;  /* 0x0000000047477984 */ /* 0x000f620000000400 */
[----:B------:R-:W-:Y:S02]  /*22a0*/  IMAD.IADD R51, R52, 0x1, R51 ;  /* 0x0000000134337824 */ /* 0x000fe400078e0233 */
[----:B------:R-:W-:Y:S02]  /*22b0*/  IMAD.IADD R53, R54, 0x1, R53 ;  /* 0x0000000136357824 */ /* 0x000fe400078e0235 */
[----:B------:R-:W-:Y:S02]  /*22c0*/  IMAD.IADD R55, R56, 0x1, R55 ;  /* 0x0000000138377824 */ /* 0x000fe400078e0237 */
[----:B0-----:R-:W-:Y:S02]  /*22d0*/  IMAD.IADD R57, R58, 0x1, R57 ;  /* 0x000000013a397824 */ /* 0x001fe400078e0239 */
[----:B-1----:R-:W-:Y:S02]  /*22e0*/  IMAD.IADD R59, R60, 0x1, R59 ;  /* 0x000000013c3b7824 */ /* 0x002fe400078e023b */
[----:B--2---:R-:W-:-:S02]  /*22f0*/  IMAD.IADD R61, R62, 0x1, R61 ;  /* 0x000000013e3d7824 */ /* 0x004fc400078e023d */
[----:B---3--:R-:W-:Y:S02]  /*2300*/  IMAD.IADD R63, R64, 0x1, R63 ;  /* 0x00000001403f7824 */ /* 0x008fe400078e023f */
[----:B----4-:R-:W-:Y:S02]  /*2310*/  IMAD.IADD R65, R66, 0x1, R65 ;  /* 0x0000000142417824 */ /* 0x010fe400078e0241 */
[----:B-----5:R-:W-:Y:S02]  /*2320*/  IMAD.IADD R67, R68, 0x1, R67 ;  /* 0x0000000144437824 */ /* 0x020fe400078e0243 */
[----:B------:R-:W-:Y:S02]  /*2330*/  IMAD.IADD R69, R70, 0x1, R69 ;  /* 0x0000000146457824 */ /* 0x000fe400078e0245 */
[----:B------:R-:W-:Y:S01]  /*2340*/  IMAD.IADD R71, R72, 0x1, R71 ;  /* 0x0000000148477824 */ /* 0x000fe200078e0247 */
[----:B------:R-:W-:Y:S06]  /*2350*/  BAR.SYNC.DEFER_BLOCKING 0x0 ;  /* 0x0000000000007b1d */ /* 0x000fec0000010000 */
[----:B------:R-:W-:Y:S05]  /*2360*/  BRA.U UP0, `(.L_x_219) ;  /* 0x0000000100f87547 */ /* 0x000fea000b800000 */
[----:B------:R-:W-:Y:S01]  /*2370*/  LEA R5, R5, UR4, 0x2 ;  /* 0x0000000405057c11 */ /* 0x000fe2000f8e10ff */
[----:B------:R-:W-:Y:S01]  /*2380*/  UIADD3 UR7, UPT, UPT, UR7, 0x6, URZ ;  /* 0x0000000607077890 */ /* 0x000fe2000fffe0ff */
[----:B------:R-:W-:Y:S01]  /*2390*/  LEA R4, R37, UR4, 0x2 ;  /* 0x0000000425047c11 */ /* 0x000fe2000f8e10ff */
[----:B------:R-:W-:Y:S01]  /*23a0*/  UIADD3 UR5, UPT, UPT, UR5, -0x6, URZ ;  /* 0xfffffffa05057890 */ /* 0x000fe2000fffe0ff */
[----:B------:R-:W-:Y:S01]  /*23b0*/  LEA R7, R39, UR4, 0x2 ;  /* 0x0000000427077c11 */ /* 0x000fe2000f8e10ff */
[----:B------:R0:W-:Y:S01]  /*23c0*/  STS [R5], R2 ;  /* 0x0000000205007388 */ /* 0x0001e20000000800 */
[----:B------:R-:W-:Y:S02]  /*23d0*/  LEA R6, R41, UR4, 0x2 ;  /* 0x0000000429067c11 */ /* 0x000fe4000f8e10ff */
[----:B------:R-:W-:Y:S01]  /*23e0*/  LEA R9, R43, UR4, 0x2 ;  /* 0x000000042b097c11 */ /* 0x000fe2000f8e10ff */
[----:B------:R1:W-:Y:S01]  /*23f0*/  STS [R4], R3 ;  /* 0x0000000304007388 */ /* 0x0003e20000000800 */
[----:B------:R-:W-:-:S02]  /*2400*/  LEA R8, R45, UR4, 0x2 ;  /* 0x000000042d087c11 */ /* 0x000fc4000f8e10ff */
[----:B------:R-:W-:Y:S01]  /*2410*/  LEA R11, R47, UR4, 0x2 ;  /* 0x000000042f0b7c11 */ /* 0x000fe2000f8e10ff */
[----:B------:R2:W-:Y:S01]  /*2420*/  STS [R7], R12 ;  /* 0x0000000c07007388 */ /* 0x0005e20000000800 */
[----:B------:R-:W-:Y:S02]  /*2430*/  LEA R10, R49, UR4, 0x2 ;  /* 0x00000004310a7c11 */ /* 0x000fe4000f8e10ff */
[----:B0-----:R-:W-:Y:S01]  /*2440*/  LEA R5, R51, UR4, 0x2 ;  /* 0x0000000433057c11 */ /* 0x001fe2000f8e10ff */
[----:B------:R0:W-:Y:S01]  /*2450*/  STS [R6], R13 ;  /* 0x0000000d06007388 */ /* 0x0001e20000000800 */
[----:B------:R-:W-:Y:S02]  /*2460*/  LEA R2, R53, UR4, 0x2 ;  /* 0x0000000435027c11 */ /* 0x000fe4000f8e10ff */
[----:B-1----:R-:W-:Y:S01]  /*2470*/  LEA R3, R55, UR4, 0x2 ;  /* 0x0000000437037c11 */ /* 0x002fe2000f8e10ff */
[----:B------:R1:W-:Y:S01]  /*2480*/  STS [R9], R14 ;  /* 0x0000000e09007388 */ /* 0x0003e20000000800 */
[----:B------:R-:W-:-:S02]  /*2490*/  LEA R4, R57, UR4, 0x2 ;  /* 0x0000000439047c11 */ /* 0x000fc4000f8e10ff */
[----:B--2---:R-:W-:Y:S01]  /*24a0*/  LEA R7, R59, UR4, 0x2 ;  /* 0x000000043b077c11 */ /* 0x004fe2000f8e10ff */
[----:B------:R2:W-:Y:S01]  /*24b0*/  STS [R8], R15 ;  /* 0x0000000f08007388 */ /* 0x0005e20000000800 */
[----:B0-----:R-:W-:-:S03]  /*24c0*/  LEA R6, R63, UR4, 0x2 ;  /* 0x000000043f067c11 */ /* 0x001fc6000f8e10ff */
[----:B------:R0:W-:Y:S01]  /*24d0*/  STS [R11], R16 ;  /* 0x000000100b007388 */ /* 0x0001e20000000800 */
[----:B-1----:R-:W-:-:S03]  /*24e0*/  LEA R9, R61, UR4, 0x2 ;  /* 0x000000043d097c11 */ /* 0x002fc6000f8e10ff */
[----:B------:R-:W-:Y:S01]  /*24f0*/  STS [R10], R17 ;  /* 0x000000110a007388 */ /* 0x000fe20000000800 */
[----:B--2---:R-:W-:-:S03]  /*2500*/  LEA R8, R67, UR4, 0x2 ;  /* 0x0000000443087c11 */ /* 0x004fc6000f8e10ff */
[----:B------:R1:W-:Y:S01]  /*2510*/  STS [R5], R18 ;  /* 0x0000001205007388 */ /* 0x0003e20000000800 */
[----:B0-----:R-:W-:-:S03]  /*2520*/  LEA R11, R65, UR4, 0x2 ;  /* 0x00000004410b7c11 */ /* 0x001fc6000f8e10ff */
[----:B------:R0:W-:Y:S04]  /*2530*/  STS [R2], R19 ;  /* 0x0000001302007388 */ /* 0x0001e80000000800 */
[----:B------:R2:W-:Y:S01]  /*2540*/  STS [R3], R20 ;  /* 0x0000001403007388 */ /* 0x0005e20000000800 */
[----:B-1----:R-:W-:-:S03]  /*2550*/  LEA R5, R69, UR4, 0x2 ;  /* 0x0000000445057c11 */ /* 0x002fc6000f8e10ff */
[----:B------:R2:W-:Y:S01]  /*2560*/  STS [R4], R21 ;  /* 0x0000001504007388 */ /* 0x0005e20000000800 */
[----:B0-----:R-:W-:-:S03]  /*2570*/  LEA R19, R71, UR4, 0x2 ;  /* 0x0000000447137c11 */ /* 0x001fc6000f8e10ff */
[----:B------:R2:W-:Y:S04]  /*2580*/  STS [R7], R22 ;  /* 0x0000001607007388 */ /* 0x0005e80000000800 */
[----:B------:R2:W-:Y:S04]  /*2590*/  STS [R9], R24 ;  /* 0x0000001809007388 */ /* 0x0005e80000000800 */
[----:B------:R2:W-:Y:S04]  /*25a0*/  STS [R6], R25 ;  /* 0x0000001906007388 */ /* 0x0005e80000000800 */
[----:B------:R2:W-:Y:S04]  /*25b0*/  STS [R11], R26 ;  /* 0x0000001a0b007388 */ /* 0x0005e80000000800 */
[----:B------:R2:W-:Y:S04]  /*25c0*/  STS [R8], R27 ;  /* 0x0000001b08007388 */ /* 0x0005e80000000800 */
[----:B------:R2:W-:Y:S04]  /*25d0*/  STS [R5], R28 ;  /* 0x0000001c05007388 */ /* 0x0005e80000000800 */
[----:B------:R2:W-:Y:S01]  /*25e0*/  STS [R19], R30 ;  /* 0x0000001e13007388 */ /* 0x0005e20000000800 */
[----:B------:R-:W-:Y:S06]  /*25f0*/  BAR.SYNC.DEFER_BLOCKING 0x0 ;  /* 0x0000000000007b1d */ /* 0x000fec0000010000 */
[----:B------:R2:W0:Y:S04]  /*2600*/  LDS R2, [R33] ;  /* 0x0000000021027984 */ /* 0x0004280000000800 */
[----:B------:R2:W1:Y:S04]  /*2610*/  LDS R3, [R33+0x4] ;  /* 0x0000040021037984 */ /* 0x0004680000000800 */
[----:B------:R2:W3:Y:S04]  /*2620*/  LDS R12, [R33+0x8] ;  /* 0x00000800210c7984 */ /* 0x0004e80000000800 */
[----:B------:R2:W4:Y:S04]  /*2630*/  LDS R13, [R33+0xc] ;  /* 0x00000c00210d7984 */ /* 0x0005280000000800 */
[----:B------:R2:W0:Y:S04]  /*2640*/  LDS R14, [R33+0x10] ;  /* 0x00001000210e7984 */ /* 0x0004280000000800 */
        /* <DEDUP_REMOVED lines=13> */
[----:B------:R2:W0:Y:S01]  /*2720*/  LDS R30, [R33+0x48] ;  /* 0x00004800211e7984 */ /* 0x0004220000000800 */
[----:B------:R-:W-:Y:S06]  /*2730*/  BAR.SYNC.DEFER_BLOCKING 0x0 ;  /* 0x0000000000007b1d */ /* 0x000fec0000010000 */
[----:B-1-34-:R-:W-:Y:S05]  /*2740*/  BRA `(.L_x_220) ;  /* 0xffffffdc00f87947 */ /* 0x01afea000383ffff */
.L_x_219:
[----:B------:R-:W-:Y:S01]  /*2750*/  LEA R5, R5, UR4, 0x2 ;  /* 0x0000000405057c11 */ /* 0x000fe2000f8e10ff */
[C---:B------:R-:W-:Y:S01]  /*2760*/  IMAD R33, R0.reuse, -0x48, R33 ;  /* 0xffffffb800217824 */ /* 0x040fe200078e0221 */
[----:B------:R-:W-:Y:S01]  /*2770*/  LEA R4, R37, UR4, 0x2 ;  /* 0x0000000425047c11 */ /* 0x000fe2000f8e10ff */
[C---:B------:R-:W-:Y:S01]  /*2780*/  VIADD R7, R0.reuse, 0x100 ;  /* 0x0000010000077836 */ /* 0x040fe20000000000 */
[----:B------:R-:W-:Y:S01]  /*2790*/  LEA R39, R39, UR4, 0x2 ;  /* 0x0000000427277c11 */ /* 0x000fe2000f8e10ff */
[----:B------:R0:W-:Y:S01]  /*27a0*/  STS [R5], R2 ;  /* 0x0000000205007388 */ /* 0x0001e20000000800 */
[----:B------:R-:W-:Y:S01]  /*27b0*/  LEA R6, R41, UR4, 0x2 ;  /* 0x0000000429067c11 */ /* 0x000fe2000f8e10ff */
[----:B------:R-:W-:Y:S01]  /*27c0*/  VIADD R9, R0, 0x200 ;  /* 0x0000020000097836 */ /* 0x000fe20000000000 */
[----:B------:R-:W-:Y:S01]  /*27d0*/  LEA R43, R43, UR4, 0x2 ;  /* 0x000000042b2b7c11 */ /* 0x000fe2000f8e10ff */
[----:B------:R1:W-:Y:S01]  /*27e0*/  STS [R4], R3 ;  /* 0x0000000304007388 */ /* 0x0003e20000000800 */
[----:B------:R-:W-:-:S02]  /*27f0*/  LEA R8, R45, UR4, 0x2 ;  /* 0x000000042d087c11 */ /* 0x000fc4000f8e10ff */
[----:B------:R-:W-:Y:S01]  /*2800*/  LEA R47, R47, UR4, 0x2 ;  /* 0x000000042f2f7c11 */ /* 0x000fe2000f8e10ff */
[----:B------:R-:W-:Y:S01]  /*2810*/  STS [R39], R12 ;  /* 0x0000000c27007388 */ /* 0x000fe20000000800 */
[----:B------:R-:W-:Y:S02]  /*2820*/  LEA R10, R49, UR4, 0x2 ;  /* 0x00000004310a7c11 */ /* 0x000fe4000f8e10ff */
[----:B------:R-:W-:Y:S01]  /*2830*/  LEA R51, R51, UR4, 0x2 ;  /* 0x0000000433337c11 */ /* 0x000fe2000f8e10ff */
[----:B------:R2:W-:Y:S01]  /*2840*/  STS [R6], R13 ;  /* 0x0000000d06007388 */ /* 0x0005e20000000800 */
[----:B0-----:R-:W-:Y:S02]  /*2850*/  LEA R2, R53, UR4, 0x2 ;  /* 0x0000000435027c11 */ /* 0x001fe4000f8e10ff */
[----:B------:R-:W-:Y:S01]  /*2860*/  LEA R55, R55, UR4, 0x2 ;  /* 0x0000000437377c11 */ /* 0x000fe2000f8e10ff */
[----:B------:R0:W-:Y:S01]  /*2870*/  STS [R43], R14 ;  /* 0x0000000e2b007388 */ /* 0x0001e20000000800 */
[----:B-1----:R-:W-:-:S02]  /*2880*/  LEA R4, R57, UR4, 0x2 ;  /* 0x0000000439047c11 */ /* 0x002fc4000f8e10ff */
[----:B------:R-:W-:Y:S01]  /*2890*/  LEA R59, R59, UR4, 0x2 ;  /* 0x000000043b3b7c11 */ /* 0x000fe2000f8e10ff */
[----:B------:R1:W-:Y:S01]  /*28a0*/  STS [R8], R15 ;  /* 0x0000000f08007388 */ /* 0x0003e20000000800 */
[----:B------:R-:W-:Y:S01]  /*28b0*/  LEA R61, R61, UR4, 0x2 ;  /* 0x000000043d3d7c11 */ /* 0x000fe2000f8e10ff */
[C---:B--2---:R-:W-:Y:S01]  /*28c0*/  VIADD R13, R0.reuse, 0x500 ;  /* 0x00000500000d7836 */ /* 0x044fe20000000000 */
[----:B------:R-:W-:Y:S01]  /*28d0*/  LEA R6, R63, UR4, 0x2 ;  /* 0x000000043f067c11 */ /* 0x000fe2000f8e10ff */
[----:B------:R2:W-:Y:S01]  /*28e0*/  STS [R47], R16 ;  /* 0x000000102f007388 */ /* 0x0005e20000000800 */
[----:B------:R-:W-:Y:S01]  /*28f0*/  LEA R65, R65, UR4, 0x2 ;  /* 0x0000000441417c11 */ /* 0x000fe2000f8e10ff */
[C---:B0-----:R-:W-:Y:S01]  /*2900*/  VIADD R14, R0.reuse, 0x600 ;  /* 0x00000600000e7836 */ /* 0x041fe20000000000 */
[----:B------:R-:W-:Y:S01]  /*2910*/  LEA R69, R69, UR4, 0x2 ;  /* 0x0000000445457c11 */ /* 0x000fe2000f8e10ff */
[----:B------:R0:W-:Y:S01]  /*2920*/  STS [R10], R17 ;  /* 0x000000110a007388 */ /* 0x0001e20000000800 */
[----:B------:R-:W-:Y:S01]  /*2930*/  LEA R71, R71, UR4, 0x2 ;  /* 0x0000000447477c11 */ /* 0x000fe2000f8e10ff */
[C---:B-1----:R-:W-:Y:S01]  /*2940*/  VIADD R15, R0.reuse, 0x700 ;  /* 0x00000700000f7836 */ /* 0x042fe20000000000 */
[----:B------:R-:W-:Y:S01]  /*2950*/  LEA R8, R67, UR4, 0x2 ;  /* 0x0000000443087c11 */ /* 0x000fe2000f8e10ff */
[----:B------:R-:W-:Y:S01]  /*2960*/  STS [R51], R18 ;  /* 0x0000001233007388 */ /* 0x000fe20000000800 */
[----:B------:R-:W1:Y:S01]  /*2970*/  LDCU.64 UR4, c[0x0][0x3a0] ;  /* 0x00007400ff0477ac */ /* 0x000e620008000a00 */
[C---:B------:R-:W-:Y:S01]  /*2980*/  LOP3.LUT R12, R0.reuse, 0x400, RZ, 0xfc, !PT ;  /* 0x00000400000c7812 */ /* 0x040fe200078efcff */
[C---:B--2---:R-:W-:Y:S01]  /*2990*/  VIADD R16, R0.reuse, 0xd00 ;  /* 0x00000d0000107836 */ /* 0x044fe20000000000 */
[----:B------:R2:W-:Y:S01]  /*29a0*/  STS [R2], R19 ;  /* 0x0000001302007388 */ /* 0x0005e20000000800 */
[----:B0-----:R-:W-:-:S03]  /*29b0*/  VIADD R10, R0, 0x300 ;  /* 0x00000300000a7836 */ /* 0x001fc60000000000 */
[----:B------:R-:W-:Y:S04]  /*29c0*/  STS [R55], R20 ;  /* 0x0000001437007388 */ /* 0x000fe80000000800 */
[----:B------:R-:W-:Y:S01]  /*29d0*/  STS [R4], R21 ;  /* 0x0000001504007388 */ /* 0x000fe20000000800 */
[----:B--2---:R-:W0:Y:S03]  /*29e0*/  LDC.64 R2, c[0x0][0x388] ;  /* 0x0000e200ff027b82 */ /* 0x004e260000000a00 */
[----:B------:R-:W-:Y:S01]  /*29f0*/  STS [R59], R22 ;  /* 0x000000163b007388 */ /* 0x000fe20000000800 */
[----:B-1----:R-:W-:-:S03]  /*2a00*/  ISETP.GE.U32.AND P2, PT, R7, UR4, PT ;  /* 0x0000000407007c0c */ /* 0x002fc6000bf46070 */
[----:B------:R-:W-:Y:S01]  /*2a10*/  STS [R61], R24 ;  /* 0x000000183d007388 */ /* 0x000fe20000000800 */
[----:B------:R-:W-:Y:S02]  /*2a20*/  ISETP.GE.U32.AND P3, PT, R9, UR4, PT ;  /* 0x0000000409007c0c */ /* 0x000fe4000bf66070 */
[----:B------:R-:W-:Y:S01]  /*2a30*/  ISETP.GE.U32.AND P6, PT, R10, UR4, PT ;  /* 0x000000040a007c0c */ /* 0x000fe2000bfc6070 */
[----:B------:R-:W-:Y:S01]  /*2a40*/  STS [R6], R25 ;  /* 0x0000001906007388 */ /* 0x000fe20000000800 */
[----:B------:R-:W-:Y:S02]  /*2a50*/  ISETP.GE.U32.AND.EX P3, PT, RZ, UR5, PT, P3 ;  /* 0x00000005ff007c0c */ /* 0x000fe4000bf66130 */
[----:B------:R-:W-:Y:S01]  /*2a60*/  ISETP.GE.U32.AND.EX P2, PT, RZ, UR5, PT, P2 ;  /* 0x00000005ff007c0c */ /* 0x000fe2000bf46120 */
[----:B------:R-:W-:Y:S01]  /*2a70*/  STS [R65], R26 ;  /* 0x0000001a41007388 */ /* 0x000fe20000000800 */
[----:B------:R-:W-:Y:S02]  /*2a80*/  ISETP.GE.U32.AND P1, PT, R13, UR4, PT ;  /* 0x000000040d007c0c */ /* 0x000fe4000bf26070 */
[----:B------:R-:W-:Y:S01]  /*2a90*/  ISETP.GE.U32.AND.EX P6, PT, RZ, UR5, PT, P6 ;  /* 0x00000005ff007c0c */ /* 0x000fe2000bfc6160 */
[----:B------:R-:W-:Y:S01]  /*2aa0*/  STS [R8], R27 ;  /* 0x0000001b08007388 */ /* 0x000fe20000000800 */
[----:B------:R-:W-:-:S02]  /*2ab0*/  ISETP.GE.U32.AND.EX P1, PT, RZ, UR5, PT, P1 ;  /* 0x00000005ff007c0c */ /* 0x000fc4000bf26110 */
[----:B------:R-:W-:Y:S01]  /*2ac0*/  ISETP.GE.U32.AND P5, PT, R12, UR4, PT ;  /* 0x000000040c007c0c */ /* 0x000fe2000bfa6070 */
[----:B------:R-:W-:Y:S01]  /*2ad0*/  STS [R69], R28 ;  /* 0x0000001c45007388 */ /* 0x000fe20000000800 */
[----:B------:R-:W-:Y:S01]  /*2ae0*/  ISETP.GE.U32.AND P4, PT, R15, UR4, PT ;  /* 0x000000040f007c0c */ /* 0x000fe2000bf86070 */
[----:B0-----:R-:W-:Y:S01]  /*2af0*/  IMAD.WIDE.U32 R2, R0, 0x4, R2 ;  /* 0x0000000400027825 */ /* 0x001fe200078e0002 */
[----:B------:R-:W-:Y:S01]  /*2b00*/  ISETP.GE.U32.AND.EX P5, PT, RZ, UR5, PT, P5 ;  /* 0x00000005ff007c0c */ /* 0x000fe2000bfa6150 */
[----:B------:R-:W-:Y:S01]  /*2b10*/  STS [R71], R30 ;  /* 0x0000001e47007388 */ /* 0x000fe20000000800 */
[----:B------:R-:W-:Y:S01]  /*2b20*/  BAR.SYNC.DEFER_BLOCKING 0x0 ;  /* 0x0000000000007b1d */ /* 0x000fe20000010000 */
[----:B------:R-:W-:Y:S01]  /*2b30*/  ISETP.GE.U32.AND P0, PT, R14, UR4, PT ;  /* 0x000000040e007c0c */ /* 0x000fe2000bf06070 */
[C---:B------:R-:W-:Y:S01]  /*2b40*/  VIADD R14, R0.reuse, 0x900 ;  /* 0x00000900000e7836 */ /* 0x040fe20000000000 */
[----:B------:R-:W-:Y:S02]  /*2b50*/  LOP3.LUT R12, R0, 0x800, RZ, 0xfc, !PT ;  /* 0x00000800000c7812 */ /* 0x000fe400078efcff */
[----:B------:R-:W-:-:S02]  /*2b60*/  ISETP.GE.U32.AND.EX P0, PT, RZ, UR5, PT, P0 ;  /* 0x00000005ff007c0c */ /* 0x000fc4000bf06100 */
[----:B------:R-:W-:Y:S01]  /*2b70*/  ISETP.GE.U32.AND.EX P4, PT, RZ, UR5, PT, P4 ;  /* 0x00000005ff007c0c */ /* 0x000fe2000bf86140 */
[----:B------:R-:W0:Y:S04]  /*2b80*/  LDS R5, [R33+0x800] ;  /* 0x0008000021057984 */ /* 0x000e280000000800 */
[----:B------:R-:W1:Y:S04]  /*2b90*/  LDS R4, [R33+0x400] ;  /* 0x0004000021047984 */ /* 0x000e680000000800 */
[----:B------:R-:W2:Y:S04]  /*2ba0*/  LDS R6, [R33+0xc00] ;  /* 0x000c000021067984 */ /* 0x000ea80000000800 */
[----:B------:R-:W3:Y:S04]  /*2bb0*/  LDS R8, [R33+0x1400] ;  /* 0x0014000021087984 */ /* 0x000ee80000000800 */
[----:B------:R-:W4:Y:S04]  /*2bc0*/  LDS R7, [R33+0x1000] ;  /* 0x0010000021077984 */ /* 0x000f280000000800 */
[----:B------:R-:W5:Y:S04]  /*2bd0*/  LDS R9, [R33+0x1800] ;  /* 0x0018000021097984 */ /* 0x000f680000000800 */
[----:B------:R-:W5:Y:S01]  /*2be0*/  LDS R10, [R33+0x1c00] ;  /* 0x001c0000210a7984 */ /* 0x000f620000000800 */
[----:B0-----:R-:W-:-:S03]  /*2bf0*/  @!P3 LOP3.LUT R13, R5, 0x80000000, RZ, 0x3c, !PT ;  /* 0x80000000050db812 */ /* 0x001fc600078e3cff */
[----:B------:R-:W-:Y:S01]  /*2c00*/  LDS R5, [R33+0x2400] ;  /* 0x0024000021057984 */ /* 0x000fe20000000800 */
[----:B-1----:R-:W-:-:S03]  /*2c10*/  @!P2 LOP3.LUT R11, R4, 0x80000000, RZ, 0x3c, !PT ;  /* 0x80000000040ba812 */ /* 0x002fc600078e3cff */
[----:B------:R-:W0:Y:S01]  /*2c20*/  LDS R4, [R33+0x2000] ;  /* 0x0020000021047984 */ /* 0x000e220000000800 */
[----:B--2---:R-:W-:-:S03]  /*2c30*/  @!P6 LOP3.LUT R15, R6, 0x80000000, RZ, 0x3c, !PT ;  /* 0x80000000060fe812 */ /* 0x004fc600078e3cff */
[----:B------:R-:W-:Y:S01]  /*2c40*/  @!P2 STG.E desc[UR8][R2.64+0x400], R11 ;  /* 0x0004000b0200a986 */ /* 0x000fe2000c101908 */
[----:B------:R-:W-:Y:S01]  /*2c50*/  ISETP.GE.U32.AND P2, PT, R12, UR4, PT ;  /* 0x000000040c007c0c */ /* 0x000fe2000bf46070 */
[----:B------:R-:W-:Y:S01]  /*2c60*/  VIADD R12, R0, 0xa00 ;  /* 0x00000a00000c7836 */ /* 0x000fe20000000000 */
[----:B---3--:R-:W-:Y:S01]  /*2c70*/  @!P1 LOP3.LUT R19, R8, 0x80000000, RZ, 0x3c, !PT ;  /* 0x8000000008139812 */ /* 0x008fe200078e3cff */
[----:B------:R-:W-:Y:S01]  /*2c80*/  LDS R11, [R33+0x2800] ;  /* 0x00280000210b7984 */ /* 0x000fe20000000800 */
[----:B------:R-:W-:Y:S02]  /*2c90*/  ISETP.GE.U32.AND.EX P2, PT, RZ, UR5, PT, P2 ;  /* 0x00000005ff007c0c */ /* 0x000fe4000bf46120 */
[----:B----4-:R-:W-:Y:S01]  /*2ca0*/  @!P5 LOP3.LUT R17, R7, 0x80000000, RZ, 0x3c, !PT ;  /* 0x800000000711d812 */ /* 0x010fe200078e3cff */
[----:B------:R-:W-:Y:S01]  /*2cb0*/  LDS R6, [R33+0x2c00] ;  /* 0x002c000021067984 */ /* 0x000fe20000000800 */
[----:B-----5:R-:W-:-:S03]  /*2cc0*/  @!P0 LOP3.LUT R21, R9, 0x80000000, RZ, 0x3c, !PT ;  /* 0x8000000009158812 */ /* 0x020fc600078e3cff */
[----:B------:R-:W-:Y:S01]  /*2cd0*/  @!P1 STG.E desc[UR8][R2.64+0x1400], R19 ;  /* 0x0014001302009986 */ /* 0x000fe2000c101908 */
[----:B------:R-:W-:-:S03]  /*2ce0*/  ISETP.GE.U32.AND P1, PT, R0, UR4, PT ;  /* 0x0000000400007c0c */ /* 0x000fc6000bf26070 */
[----:B------:R-:W1:Y:S01]  /*2cf0*/  LDS R7, [R33+0x3000] ;  /* 0x0030000021077984 */ /* 0x000e620000000800 */
[----:B------:R-:W-:-:S03]  /*2d00*/  ISETP.GE.U32.AND.EX P1, PT, RZ, UR5, PT, P1 ;  /* 0x00000005ff007c0c */ /* 0x000fc6000bf26110 */
[----:B------:R-:W-:Y:S01]  /*2d10*/  @!P3 STG.E desc[UR8][R2.64+0x800], R13 ;  /* 0x0008000d0200b986 */ /* 0x000fe2000c101908 */
[----:B------:R-:W-:Y:S01]  /*2d20*/  ISETP.GE.U32.AND P3, PT, R14, UR4, PT ;  /* 0x000000040e007c0c */ /* 0x000fe2000bf66070 */
[----:B------:R-:W-:Y:S02]  /*2d30*/  VIADD R14, R0, 0xb00 ;  /* 0x00000b00000e7836 */ /* 0x000fe40000000000 */
[----:B------:R2:W-:Y:S01]  /*2d40*/  @!P6 STG.E desc[UR8][R2.64+0xc00], R15 ;  /* 0x000c000f0200e986 */ /* 0x0005e2000c101908 */
[----:B------:R-:W-:Y:S02]  /*2d50*/  ISETP.GE.U32.AND P6, PT, R12, UR4, PT ;  /* 0x000000040c007c0c */ /* 0x000fe4000bfc6070 */
[----:B------:R-:W-:Y:S01]  /*2d60*/  LOP3.LUT R12, R0, 0xc00, RZ, 0xfc, !PT ;  /* 0x00000c00000c7812 */ /* 0x000fe200078efcff */
[----:B------:R0:W-:Y:S01]  /*2d70*/  @!P5 STG.E desc[UR8][R2.64+0x1000], R17 ;  /* 0x001000110200d986 */ /* 0x0001e2000c101908 */
[----:B------:R-:W-:Y:S02]  /*2d80*/  ISETP.GE.U32.AND.EX P3, PT, RZ, UR5, PT, P3 ;  /* 0x00000005ff007c0c */ /* 0x000fe4000bf66130 */
[----:B------:R-:W-:Y:S01]  /*2d90*/  ISETP.GE.U32.AND P5, PT, R14, UR4, PT ;  /* 0x000000040e007c0c */ /* 0x000fe2000bfa6070 */
[----:B------:R-:W-:Y:S01]  /*2da0*/  @!P0 STG.E desc[UR8][R2.64+0x1800], R21 ;  /* 0x0018001502008986 */ /* 0x000fe2000c101908 */
[----:B------:R-:W-:-:S02]  /*2db0*/  ISETP.GE.U32.AND P0, PT, R12, UR4, PT ;  /* 0x000000040c007c0c */ /* 0x000fc4000bf06070 */
[----:B--2---:R-:W-:Y:S01]  /*2dc0*/  @!P4 LOP3.LUT R15, R10, 0x80000000, RZ, 0x3c, !PT ;  /* 0x800000000a0fc812 */ /* 0x004fe200078e3cff */
[----:B------:R-:W2:Y:S01]  /*2dd0*/  LDS R8, [R33+0x3400] ;  /* 0x0034000021087984 */ /* 0x000ea20000000800 */
[----:B------:R-:W-:Y:S02]  /*2de0*/  ISETP.GE.U32.AND.EX P0, PT, RZ, UR5, PT, P0 ;  /* 0x00000005ff007c0c */ /* 0x000fe4000bf06100 */
[----:B0-----:R-:W-:Y:S01]  /*2df0*/  @!P2 LOP3.LUT R17, R4, 0x80000000, RZ, 0x3c, !PT ;  /* 0x800000000411a812 */ /* 0x001fe200078e3cff */
[----:B------:R-:W0:Y:S02]  /*2e00*/  LDS R9, [R33+0x3800] ;  /* 0x0038000021097984 */ /* 0x000e240000000800 */
[----:B------:R-:W-:Y:S01]  /*2e10*/  @!P3 LOP3.LUT R5, R5, 0x80000000, RZ, 0x3c, !PT ;  /* 0x800000000505b812 */ /* 0x000fe200078e3cff */
[----:B------:R-:W-:Y:S01]  /*2e20*/  VIADD R4, R0, 0xe00 ;  /* 0x00000e0000047836 */ /* 0x000fe20000000000 */
[----:B------:R-:W3:Y:S04]  /*2e30*/  LDS R10, [R33+0x3c00] ;  /* 0x003c0000210a7984 */ /* 0x000ee80000000800 */
[----:B------:R-:W4:Y:S04]  /*2e40*/  LDS R12, [R33+0x4000] ;  /* 0x00400000210c7984 */ /* 0x000f280000000800 */
[----:B------:R-:W5:Y:S01]  /*2e50*/  LDS R13, [R33+0x4400] ;  /* 0x00440000210d7984 */ /* 0x000f620000000800 */
[----:B-1----:R-:W-:-:S03]  /*2e60*/  @!P0 LOP3.LUT R7, R7, 0x80000000, RZ, 0x3c, !PT ;  /* 0x8000000007078812 */ /* 0x002fc600078e3cff */
[----:B------:R-:W1:Y:S04]  /*2e70*/  @!P1 LDS R14, [R33] ;  /* 0x00000000210e9984 */ /* 0x000e680000000800 */
[----:B------:R2:W-:Y:S01]  /*2e80*/  @!P4 STG.E desc[UR8][R2.64+0x1c00], R15 ;  /* 0x001c000f0200c986 */ /* 0x0005e2000c101908 */
[----:B------:R-:W-:Y:S02]  /*2e90*/  ISETP.GE.U32.AND.EX P4, PT, RZ, UR5, PT, P6 ;  /* 0x00000005ff007c0c */ /* 0x000fe4000bf86160 */
[----:B------:R-:W-:Y:S01]  /*2ea0*/  ISETP.GE.U32.AND.EX P6, PT, RZ, UR5, PT, P5 ;  /* 0x00000005ff007c0c */ /* 0x000fe2000bfc6150 */
[----:B------:R-:W-:Y:S01]  /*2eb0*/  @!P3 STG.E desc[UR8][R2.64+0x2400], R5 ;  /* 0x002400050200b986 */ /* 0x000fe2000c101908 */
[----:B------:R-:W-:-:S03]  /*2ec0*/  ISETP.GE.U32.AND P5, PT, R16, UR4, PT ;  /* 0x0000000410007c0c */ /* 0x000fc6000bfa6070 */
[----:B------:R0:W-:Y:S01]  /*2ed0*/  @!P2 STG.E desc[UR8][R2.64+0x2000], R17 ;  /* 0x002000110200a986 */ /* 0x0001e2000c101908 */
[----:B------:R-:W-:Y:S02]  /*2ee0*/  ISETP.GE.U32.AND P2, PT, R4, UR4, PT ;  /* 0x0000000404007c0c */ /* 0x000fe4000bf46070 */
[C---:B------:R-:W-:Y:S01]  /*2ef0*/  LOP3.LUT R4, R0.reuse, 0x1000, RZ, 0xfc, !PT ;  /* 0x0000100000047812 */ /* 0x040fe200078efcff */
[----:B--2---:R-:W-:Y:S01]  /*2f00*/  VIADD R15, R0, 0xf00 ;  /* 0x00000f00000f7836 */ /* 0x004fe20000000000 */
[----:B------:R-:W-:Y:S01]  /*2f10*/  ISETP.GE.U32.AND.EX P5, PT, RZ, UR5, PT, P5 ;  /* 0x00000005ff007c0c */ /* 0x000fe2000bfa6150 */
[----:B------:R-:W-:Y:S01]  /*2f20*/  @!P0 STG.E desc[UR8][R2.64+0x3000], R7 ;  /* 0x0030000702008986 */ /* 0x000fe2000c101908 */
[----:B------:R-:W-:Y:S02]  /*2f30*/  @!P4 LOP3.LUT R11, R11, 0x80000000, RZ, 0x3c, !PT ;  /* 0x800000000b0bc812 */ /* 0x000fe400078e3cff */
[----:B------:R-:W-:Y:S02]  /*2f40*/  ISETP.GE.U32.AND P3, PT, R15, UR4, PT ;  /* 0x000000040f007c0c */ /* 0x000fe4000bf66070 */
[----:B------:R-:W-:Y:S01]  /*2f50*/  @!P6 LOP3.LUT R15, R6, 0x80000000, RZ, 0x3c, !PT ;  /* 0x80000000060fe812 */ /* 0x000fe200078e3cff */
[----:B------:R-:W-:Y:S01]  /*2f60*/  VIADD R6, R0, 0x1100 ;  /* 0x0000110000067836 */ /* 0x000fe20000000000 */
[----:B------:R3:W-:Y:S01]  /*2f70*/  @!P4 STG.E desc[UR8][R2.64+0x2800], R11 ;  /* 0x0028000b0200c986 */ /* 0x0007e2000c101908 */
[----:B------:R-:W-:Y:S01]  /*2f80*/  ISETP.GE.U32.AND P4, PT, R4, UR4, PT ;  /* 0x0000000404007c0c */ /* 0x000fe2000bf86070 */
[----:B------:R-:W-:Y:S01]  /*2f90*/  VIADD R0, R0, 0x1200 ;  /* 0x0000120000007836 */ /* 0x000fe20000000000 */
[----:B------:R-:W-:Y:S01]  /*2fa0*/  ISETP.GE.U32.AND.EX P2, PT, RZ, UR5, PT, P2 ;  /* 0x00000005ff007c0c */ /* 0x000fe2000bf46120 */
[----:B------:R4:W-:Y:S01]  /*2fb0*/  @!P6 STG.E desc[UR8][R2.64+0x2c00], R15 ;  /* 0x002c000f0200e986 */ /* 0x0009e2000c101908 */
[----:B------:R-:W-:-:S02]  /*2fc0*/  ISETP.GE.U32.AND P6, PT, R6, UR4, PT ;  /* 0x0000000406007c0c */ /* 0x000fc4000bfc6070 */
[----:B------:R-:W-:Y:S02]  /*2fd0*/  ISETP.GE.U32.AND.EX P3, PT, RZ, UR5, PT, P3 ;  /* 0x00000005ff007c0c */ /* 0x000fe4000bf66130 */
[----:B------:R-:W-:Y:S02]  /*2fe0*/  ISETP.GE.U32.AND.EX P4, PT, RZ, UR5, PT, P4 ;  /* 0x00000005ff007c0c */ /* 0x000fe4000bf86140 */
[----:B------:R-:W-:Y:S02]  /*2ff0*/  ISETP.GE.U32.AND.EX P6, PT, RZ, UR5, PT, P6 ;  /* 0x00000005ff007c0c */ /* 0x000fe4000bfc6160 */
[----:B------:R-:W-:Y:S02]  /*3000*/  ISETP.GE.U32.AND P0, PT, R0, UR4, PT ;  /* 0x0000000400007c0c */ /* 0x000fe4000bf06070 */
[----:B0-----:R-:W-:Y:S02]  /*3010*/  @!P5 LOP3.LUT R17, R8, 0x80000000, RZ, 0x3c, !PT ;  /* 0x800000000811d812 */ /* 0x001fe400078e3cff */
[----:B------:R-:W-:-:S02]  /*3020*/  ISETP.GE.U32.AND.EX P0, PT, RZ, UR5, PT, P0 ;  /* 0x00000005ff007c0c */ /* 0x000fc4000bf06100 */
[----:B------:R-:W-:Y:S01]  /*3030*/  @!P2 LOP3.LUT R9, R9, 0x80000000, RZ, 0x3c, !PT ;  /* 0x800000000909a812 */ /* 0x000fe200078e3cff */
[----:B------:R0:W-:Y:S01]  /*3040*/  @!P5 STG.E desc[UR8][R2.64+0x3400], R17 ;  /* 0x003400110200d986 */ /* 0x0001e2000c101908 */
[----:B---3--:R-:W-:Y:S02]  /*3050*/  @!P3 LOP3.LUT R11, R10, 0x80000000, RZ, 0x3c, !PT ;  /* 0x800000000a0bb812 */ /* 0x008fe400078e3cff */
[----:B----4-:R-:W-:Y:S01]  /*3060*/  @!P4 LOP3.LUT R15, R12, 0x80000000, RZ, 0x3c, !PT ;  /* 0x800000000c0fc812 */ /* 0x010fe200078e3cff */
[----:B------:R0:W-:Y:S01]  /*3070*/  @!P2 STG.E desc[UR8][R2.64+0x3800], R9 ;  /* 0x003800090200a986 */ /* 0x0001e2000c101908 */
[----:B-----5:R-:W-:Y:S02]  /*3080*/  @!P6 LOP3.LUT R13, R13, 0x80000000, RZ, 0x3c, !PT ;  /* 0x800000000d0de812 */ /* 0x020fe400078e3cff */
[----:B-1----:R-:W-:Y:S01]  /*3090*/  @!P1 LOP3.LUT R5, R14, 0x80000000, RZ, 0x3c, !PT ;  /* 0x800000000e059812 */ /* 0x002fe200078e3cff */
[----:B------:R0:W-:Y:S04]  /*30a0*/  @!P3 STG.E desc[UR8][R2.64+0x3c00], R11 ;  /* 0x003c000b0200b986 */ /* 0x0001e8000c101908 */
[----:B------:R0:W-:Y:S04]  /*30b0*/  @!P4 STG.E desc[UR8][R2.64+0x4000], R15 ;  /* 0x0040000f0200c986 */ /* 0x0001e8000c101908 */
[----:B------:R0:W-:Y:S04]  /*30c0*/  @!P6 STG.E desc[UR8][R2.64+0x4400], R13 ;  /* 0x0044000d0200e986 */ /* 0x0001e8000c101908 */
[----:B------:R0:W-:Y:S01]  /*30d0*/  @!P1 STG.E desc[UR8][R2.64], R5 ;  /* 0x0000000502009986 */ /* 0x0001e2000c101908 */
[----:B------:R-:W-:Y:S05]  /*30e0*/  @P0 EXIT ;  /* 0x000000000000094d */ /* 0x000fea0003800000 */
[----:B------:R-:W0:Y:S02]  /*30f0*/  LDS R33, [R33+0x4800] ;  /* 0x0048000021217984 */ /* 0x000e240000000800 */
[----:B0-----:R-:W-:-:S05]  /*3100*/  LOP3.LUT R5, R33, 0x80000000, RZ, 0x3c, !PT ;  /* 0x8000000021057812 */ /* 0x001fca00078e3cff */
[----:B------:R-:W-:Y:S01]  /*3110*/  STG.E desc[UR8][R2.64+0x4800], R5 ;  /* 0x0048000502007986 */ /* 0x000fe2000c101908 */
[----:B------:R-:W-:Y:S05]  /*3120*/  EXIT ;  /* 0x000000000000794d */ /* 0x000fea0003800000 */
.L_x_221:
        /* <DEDUP_REMOVED lines=13> */
.L_x_231:


//--------------------- .text._ZN3cub18CUB_300001_SM_10006detail11EmptyKernelIvEEvv --------------------------
	.section	.text._ZN3cub18CUB_300001_SM_10006detail11EmptyKernelIvEEvv,"ax",@progbits
	.align	128
        .global         _ZN3cub18CUB_300001_SM_10006detail11EmptyKernelIvEEvv
        .type           _ZN3cub18CUB_300001_SM_10006detail11EmptyKernelIvEEvv,@function
        .size           _ZN3cub18CUB_300001_SM_10006detail11EmptyKernelIvEEvv,(.L_x_232 - _ZN3cub18CUB_300001_SM_10006detail11EmptyKernelIvEEvv)
        .other          _ZN3cub18CUB_300001_SM_10006detail11EmptyKernelIvEEvv,@"STO_CUDA_ENTRY STV_DEFAULT"
_ZN3cub18CUB_300001_SM_10006detail11EmptyKernelIvEEvv:
.text._ZN3cub18CUB_300001_SM_10006detail11EmptyKernelIvEEvv:
[----:B------:R-:W-:Y:S01]  /*0000*/  LDC R1, c[0x0][0x37c] ;  /* 0x0000df00ff017b82 */ /* 0x000fe20000000800 */
[----:B------:R-:W-:Y:S05]  /*0010*/  EXIT ;  /* 0x000000000000794d */ /* 0x000fea0003800000 */
.L_x_222:
        /* <DEDUP_REMOVED lines=14> */
.L_x_232:


//--------------------- .text._Z18shellsortIncrementPiii --------------------------
	.section	.text._Z18shellsortIncrementPiii,"ax",@progbits
	.align	128
        .global         _Z18shellsortIncrementPiii
        .type           _Z18shellsortIncrementPiii,@function
        .size           _Z18shellsortIncrementPiii,(.L_x_233 - _Z18shellsortIncrementPiii)
        .other          _Z18shellsortIncrementPiii,@"STO_CUDA_ENTRY STV_DEFAULT"
_Z18shellsortIncrementPiii:
.text._Z18shellsortIncrementPiii:
[----:B------:R-:W-:Y:S01]  /*0000*/  LDC R1, c[0x0][0x37c] ;  /* 0x0000df00ff017b82 */ /* 0x000fe20000000800 */
[----:B------:R-:W0:Y:S07]  /*0010*/  S2R R3, SR_TID.X ;  /* 0x0000000000037919 */ /* 0x000e2e0000002100 */
[----:B------:R-:W0:Y:S01]  /*0020*/  S2UR UR6, SR_CTAID.X ;  /* 0x00000000000679c3 */ /* 0x000e220000002500 */
[----:B------:R-:W1:Y:S07]  /*0030*/  LDCU.64 UR4, c[0x0][0x388] ;  /* 0x00007100ff0477ac */ /* 0x000e6e0008000a00 */
[----:B------:R-:W0:Y:S01]  /*0040*/  LDC R0, c[0x0][0x360] ;  /* 0x0000d800ff007b82 */ /* 0x000e220000000800 */
[----:B-1----:R-:W-:-:S04]  /*0050*/  UISETP.LT.AND UP0, UPT, UR5, UR4, UPT ;  /* 0x000000040500728c */ /* 0x002fc8000bf01270 */
[----:B------:R-:W-:Y:S01]  /*0060*/  USEL UR4, UR5, UR4, UP0 ;  /* 0x0000000405047287 */ /* 0x000fe20008000000 */
[----:B0-----:R-:W-:-:S05]  /*0070*/  IMAD R0, R0, UR6, R3 ;  /* 0x0000000600007c24 */ /* 0x001fca000f8e0203 */
[----:B------:R-:W-:-:S13]  /*0080*/  ISETP.LT.AND P0, PT, R0, UR4, PT ;  /* 0x0000000400007c0c */ /* 0x000fda000bf01270 */
[----:B------:R-:W-:Y:S05]  /*0090*/  @!P0 EXIT ;  /* 0x000000000000894d */ /* 0x000fea0003800000 */
[----:B------:R-:W0:Y:S02]  /*00a0*/  LDCU.64 UR4, c[0x0][0x358] ;  /* 0x00006b00ff0477ac */ /* 0x000e240008000a00 */
.L_x_226:
[----:B------:R-:W1:Y:S02]  /*00b0*/  LDCU.64 UR6, c[0x0][0x380] ;  /* 0x00007000ff0677ac */ /* 0x000e640008000a00 */
[----:B-1----:R-:W-:Y:S01]  /*00c0*/  IMAD.U32 R4, RZ, RZ, UR6 ;  /* 0x00000006ff047e24 */ /* 0x002fe2000f8e00ff */
[----:B------:R-:W1:Y:S01]  /*00d0*/  LDCU UR6, c[0x0][0x38c] ;  /* 0x00007180ff0677ac */ /* 0x000e620008000800 */
[----:B------:R-:W-:Y:S02]  /*00e0*/  IMAD.U32 R5, RZ, RZ, UR7 ;  /* 0x00000007ff057e24 */ /* 0x000fe4000f8e00ff */
[----:B------:R-:W-:-:S05]  /*00f0*/  IMAD.WIDE R2, R0, 0x4, R4 ;  /* 0x0000000400027825 */ /* 0x000fca00078e0204 */
[----:B0-----:R0:W5:Y:S01]  /*0100*/  LDG.E R9, desc[UR4][R2.64] ;  /* 0x0000000402097981 */ /* 0x001162000c1e1900 */
[----:B------:R-:W-:Y:S01]  /*0110*/  BSSY.RECONVERGENT B0, `(.L_x_223) ;  /* 0x0000012000007945 */ /* 0x000fe20003800200 */
[----:B------:R-:W-:Y:S01]  /*0120*/  IMAD.MOV.U32 R7, RZ, RZ, R0 ;  /* 0x000000ffff077224 */ /* 0x000fe200078e0000 */
[----:B-1----:R-:W-:-:S04]  /*0130*/  MOV R13, UR6 ;  /* 0x00000006000d7c02 */ /* 0x002fc80008000f00 */
[----:B------:R-:W-:-:S13]  /*0140*/  ISETP.GE.AND P0, PT, R0, R13, PT ;  /* 0x0000000d0000720c */ /* 0x000fda0003f06270 */
[----:B0-----:R-:W-:Y:S05]  /*0150*/  @!P0 BRA `(.L_x_224) ;  /* 0x0000000000348947 */ /* 0x001fea0003800000 */
[----:B------:R-:W0:Y:S01]  /*0160*/  LDC R13, c[0x0][0x38c] ;  /* 0x0000e300ff0d7b82 */ /* 0x000e220000000800 */
[----:B------:R-:W-:-:S07]  /*0170*/  MOV R7, R0 ;  /* 0x0000000000077202 */ /* 0x000fce0000000f00 */
[----:B------:R-:W1:Y:S02]  /*0180*/  LDC.64 R4, c[0x0][0x380] ;  /* 0x0000e000ff047b82 */ /* 0x000e640000000a00 */
.L_x_225:
[----:B0-----:R-:W-:-:S04]  /*0190*/  IMAD.IADD R11, R7, 0x1, -R13 ;  /* 0x00000001070b7824 */ /* 0x001fc800078e0a0d */
[----:B-12---:R-:W-:-:S05]  /*01a0*/  IMAD.WIDE R2, R11, 0x4, R4 ;  /* 0x000000040b027825 */ /* 0x006fca00078e0204 */
[----:B------:R-:W2:Y:S02]  /*01b0*/  LDG.E R6, desc[UR4][R2.64] ;  /* 0x0000000402067981 */ /* 0x000ea4000c1e1900 */
[----:B--2--5:R-:W-:-:S13]  /*01c0*/  ISETP.GT.AND P0, PT, R6, R9, PT ;  /* 0x000000090600720c */ /* 0x024fda0003f04270 */
[----:B------:R-:W-:Y:S05]  /*01d0*/  @!P0 BRA `(.L_x_224) ;  /* 0x0000000000148947 */ /* 0x000fea0003800000 */
[----:B------:R-:W-:Y:S01]  /*01e0*/  IMAD.WIDE R2, R13, 0x4, R2 ;  /* 0x000000040d027825 */ /* 0x000fe200078e0202 */
[----:B------:R-:W-:Y:S02]  /*01f0*/  ISETP.GE.AND P0, PT, R11, R13, PT ;  /* 0x0000000d0b00720c */ /* 0x000fe40003f06270 */
[----:B------:R-:W-:Y:S02]  /*0200*/  MOV R7, R11 ;  /* 0x0000000b00077202 */ /* 0x000fe40000000f00 */
[----:B------:R2:W-:Y:S09]  /*0210*/  STG.E desc[UR4][R2.64], R6 ;  /* 0x0000000602007986 */ /* 0x0005f2000c101904 */
[----:B------:R-:W-:Y:S05]  /*0220*/  @P0 BRA `(.L_x_225) ;  /* 0xfffffffc00d80947 */ /* 0x000fea000383ffff */
.L_x_224:
[----:B------:R-:W-:Y:S05]  /*0230*/  BSYNC.RECONVERGENT B0 ;  /* 0x0000000000007941 */ /* 0x000fea0003800200 */
.L_x_223:
[----:B------:R-:W0:Y:S01]  /*0240*/  LDCU UR6, c[0x0][0x388] ;  /* 0x00007100ff0677ac */ /* 0x000e220008000800 */
[----:B--2---:R-:W-:Y:S01]  /*0250*/  IMAD.WIDE R2, R7, 0x4, R4 ;  /* 0x0000000407027825 */ /* 0x004fe200078e0204 */
[----:B------:R-:W-:-:S04]  /*0260*/  IADD3 R0, PT, PT, R0, R13, RZ ;  /* 0x0000000d00007210 */ /* 0x000fc80007ffe0ff */
[----:B-----5:R1:W-:Y:S01]  /*0270*/  STG.E desc[UR4][R2.64], R9 ;  /* 0x0000000902007986 */ /* 0x0203e2000c101904 */
[----:B0-----:R-:W-:-:S13]  /*0280*/  ISETP.GE.AND P0, PT, R0, UR6, PT ;  /* 0x0000000600007c0c */ /* 0x001fda000bf06270 */
[----:B-1----:R-:W-:Y:S05]  /*0290*/  @!P0 BRA `(.L_x_226) ;  /* 0xfffffffc00848947 */ /* 0x002fea000383ffff */
[----:B------:R-:W-:Y:S05]  /*02a0*/  EXIT ;  /* 0x000000000000794d */ /* 0x000fea0003800000 */
.L_x_227:
        /* <DEDUP_REMOVED lines=13> */
.L_x_233:


//--------------------- .nv.shared._ZN3cub18CUB_300001_SM_10006detail10radix_sort29DeviceRadixSortOnesweepKernelINS1_5radix10policy_hubIiNS0_8NullTypeEyE10Policy1000ELNS0_9SortOrderE0EiS6_yiiNS1_21identity_decomposer_tEEEvPT5_SC_PT3_PKSD_PT1_PKSH_PT2_PKSL_T4_iiT6_ --------------------------
	.section	.nv.shared._ZN3cub18CUB_300001_SM_10006detail10radix_sort29DeviceRadixSortOnesweepKernelINS1_5radix10policy_hubIiNS0_8NullTypeEyE10Policy1000ELNS0_9SortOrderE0EiS6_yiiNS1_21identity_decomposer_tEEEvPT5_SC_PT3_PKSD_PT1_PKSH_PT2_PKSL_T4_iiT6_,"aw",@nobits
	.sectionflags	@""
	.align	16
.nv.shared._ZN3cub18CUB_300001_SM_10006detail10radix_sort29DeviceRadixSortOnesweepKernelINS1_5radix10policy_hubIiNS0_8NullTypeEyE10Policy1000ELNS0_9SortOrderE0EiS6_yiiNS1_21identity_decomposer_tEEEvPT5_SC_PT3_PKSD_PT1_PKSH_PT2_PKSL_T4_iiT6_:
	.zero		32256


//--------------------- .nv.shared.reserved.0     --------------------------
	.section	.nv.shared.reserved.0,"aw",@nobits
	.weak		__nv_reservedSMEM_offset_0_alias
	.size		__nv_reservedSMEM_offset_0_alias, 0, 64
	.other		__nv_reservedSMEM_offset_0_alias,@"STO_CUDA_RESERVED_SHARED STV_DEFAULT"
__nv_reservedSMEM_offset_0_alias:
	.zero		0
	.zero		64


//--------------------- .nv.global                --------------------------
	.section	.nv.global,"aw",@nobits
.nv.global:
	.type		_ZN34_INTERNAL_34fe8e59_4_k_cu_5b1cb95c6thrust24THRUST_300001_SM_1000_NS12placeholders2_8E,@object
	.size		_ZN34_INTERNAL_34fe8e59_4_k_cu_5b1cb95c6thrust24THRUST_300001_SM_1000_NS12placeholders2_8E,(_ZN34_INTERNAL_34fe8e59_4_k_cu_5b1cb95c4cuda3std3__436_GLOBAL__N__34fe8e59_4_k_cu_5b1cb95c6ignoreE - _ZN34_INTERNAL_34fe8e59_4_k_cu_5b1cb95c6thrust24THRUST_300001_SM_1000_NS12placeholders2_8E)
_ZN34_INTERNAL_34fe8e59_4_k_cu_5b1cb95c6thrust24THRUST_300001_SM_1000_NS12placeholders2_8E:
	.zero		1
	.type		_ZN34_INTERNAL_34fe8e59_4_k_cu_5b1cb95c4cuda3std3__436_GLOBAL__N__34fe8e59_4_k_cu_5b1cb95c6ignoreE,@object
	.size		_ZN34_INTERNAL_34fe8e59_4_k_cu_5b1cb95c4cuda3std3__436_GLOBAL__N__34fe8e59_4_k_cu_5b1cb95c6ignoreE,(_ZN34_INTERNAL_34fe8e59_4_k_cu_5b1cb95c4cuda3std6ranges3__45__cpo4dataE - _ZN34_INTERNAL_34fe8e59_4_k_cu_5b1cb95c4cuda3std3__436_GLOBAL__N__34fe8e59_4_k_cu_5b1cb95c6ignoreE)
_ZN34_INTERNAL_34fe8e59_4_k_cu_5b1cb95c4cuda3std3__436_GLOBAL__N__34fe8e59_4_k_cu_5b1cb95c6ignoreE:
	.zero		1
	.type		_ZN34_INTERNAL_34fe8e59_4_k_cu_5b1cb95c4cuda3std6ranges3__45__cpo4dataE,@object
	.size		_ZN34_INTERNAL_34fe8e59_4_k_cu_5b1cb95c4cuda3std6ranges3__45__cpo4dataE,(_ZN34_INTERNAL_34fe8e59_4_k_cu_5b1cb95c6thrust24THRUST_300001_SM_1000_NS6system3cpp3parE - _ZN34_INTERNAL_34fe8e59_4_k_cu_5b1cb95c4cuda3std6ranges3__45__cpo4dataE)
_ZN34_INTERNAL_34fe8e59_4_k_cu_5b1cb95c4cuda3std6ranges3__45__cpo4dataE:
	.zero		1
	.type		_ZN34_INTERNAL_34fe8e59_4_k_cu_5b1cb95c6thrust24THRUST_300001_SM_1000_NS6system3cpp3parE,@object
	.size		_ZN34_INTERNAL_34fe8e59_4_k_cu_5b1cb95c6thrust24THRUST_300001_SM_1000_NS6system3cpp3parE,(_ZN34_INTERNAL_34fe8e59_4_k_cu_5b1cb95c4cuda3std3__45__cpo5beginE - _ZN34_INTERNAL_34fe8e59_4_k_cu_5b1cb95c6thrust24THRUST_300001_SM_1000_NS6system3cpp3parE)
_ZN34_INTERNAL_34fe8e59_4_k_cu_5b1cb95c6thrust24THRUST_300001_SM_1000_NS6system3cpp3parE:
	.zero		1
	.type		_ZN34_INTERNAL_34fe8e59_4_k_cu_5b1cb95c4cuda3std3__45__cpo5beginE,@object
	.size		_ZN34_INTERNAL_34fe8e59_4_k_cu_5b1cb95c4cuda3std3__45__cpo5beginE,(_ZN34_INTERNAL_34fe8e59_4_k_cu_5b1cb95c4cuda3std6ranges3__45__cpo5beginE - _ZN34_INTERNAL_34fe8e59_4_k_cu_5b1cb95c4cuda3std3__45__cpo5beginE)
_ZN34_INTERNAL_34fe8e59_4_k_cu_5b1cb95c4cuda3std3__45__cpo5beginE:
	.zero		1
	.type		_ZN34_INTERNAL_34fe8e59_4_k_cu_5b1cb95c4cuda3std6ranges3__45__cpo5beginE,@object
	.size		_ZN34_INTERNAL_34fe8e59_4_k_cu_5b1cb95c4cuda3std6ranges3__45__cpo5beginE,(_ZN34_INTERNAL_34fe8e59_4_k_cu_5b1cb95c6thrust24THRUST_300001_SM_1000_NS6deviceE - _ZN34_INTERNAL_34fe8e59_4_k_cu_5b1cb95c4cuda3std6ranges3__45__cpo5beginE)
_ZN34_INTERNAL_34fe8e59_4_k_cu_5b1cb95c4cuda3std6ranges3__45__cpo5beginE:
	.zero		1
	.type		_ZN34_INTERNAL_34fe8e59_4_k_cu_5b1cb95c6thrust24THRUST_300001_SM_1000_NS6deviceE,@object
	.size		_ZN34_INTERNAL_34fe8e59_4_k_cu_5b1cb95c6thrust24THRUST_300001_SM_1000_NS6deviceE,(_ZN34_INTERNAL_34fe8e59_4_k_cu_5b1cb95c4cuda3std3__47nulloptE - _ZN34_INTERNAL_34fe8e59_4_k_cu_5b1cb95c6thrust24THRUST_300001_SM_1000_NS6deviceE)
_ZN34_INTERNAL_34fe8e59_4_k_cu_5b1cb95c6thrust24THRUST_300001_SM_1000_NS6deviceE:
	.zero		1
	.type		_ZN34_INTERNAL_34fe8e59_4_k_cu_5b1cb95c4cuda3std3__47nulloptE,@object
	.size		_ZN34_INTERNAL_34fe8e59_4_k_cu_5b1cb95c4cuda3std3__47nulloptE,(_ZN34_INTERNAL_34fe8e59_4_k_cu_5b1cb95c4cuda3std6ranges3__45__cpo8distanceE - _ZN34_INTERNAL_34fe8e59_4_k_cu_5b1cb95c4cuda3std3__47nulloptE)
_ZN34_INTERNAL_34fe8e59_4_k_cu_5b1cb95c4cuda3std3__47nulloptE:
	.zero		1
	.type		_ZN34_INTERNAL_34fe8e59_4_k_cu_5b1cb95c4cuda3std6ranges3__45__cpo8distanceE,@object
	.size		_ZN34_INTERNAL_34fe8e59_4_k_cu_5b1cb95c4cuda3std6ranges3__45__cpo8distanceE,(_ZN34_INTERNAL_34fe8e59_4_k_cu_5b1cb95c6thrust24THRUST_300001_SM_1000_NS12placeholders2_4E - _ZN34_INTERNAL_34fe8e59_4_k_cu_5b1cb95c4cuda3std6ranges3__45__cpo8distanceE)
_ZN34_INTERNAL_34fe8e59_4_k_cu_5b1cb95c4cuda3std6ranges3__45__cpo8distanceE:
	.zero		1
	.type		_ZN34_INTERNAL_34fe8e59_4_k_cu_5b1cb95c6thrust24THRUST_300001_SM_1000_NS12placeholders2_4E,@object
	.size		_ZN34_INTERNAL_34fe8e59_4_k_cu_5b1cb95c6thrust24THRUST_300001_SM_1000_NS12placeholders2_4E,(_ZN34_INTERNAL_34fe8e59_4_k_cu_5b1cb95c4cuda3std3__45__cpo6rbeginE - _ZN34_INTERNAL_34fe8e59_4_k_cu_5b1cb95c6thrust24THRUST_300001_SM_1000_NS12placeholders2_4E)
_ZN34_INTERNAL_34fe8e59_4_k_cu_5b1cb95c6thrust24THRUST_300001_SM_1000_NS12placeholders2_4E:
	.zero		1
	.type		_ZN34_INTERNAL_34fe8e59_4_k_cu_5b1cb95c4cuda3std3__45__cpo6rbeginE,@object
	.size		_ZN34_INTERNAL_34fe8e59_4_k_cu_5b1cb95c4cuda3std3__45__cpo6rbeginE,(_ZN34_INTERNAL_34fe8e59_4_k_cu_5b1cb95c4cuda3std6ranges3__45__cpo7advanceE - _ZN34_INTERNAL_34fe8e59_4_k_cu_5b1cb95c4cuda3std3__45__cpo6rbeginE)
_ZN34_INTERNAL_34fe8e59_4_k_cu_5b1cb95c4cuda3std3__45__cpo6rbeginE:
	.zero		1
	.type		_ZN34_INTERNAL_34fe8e59_4_k_cu_5b1cb95c4cuda3std6ranges3__45__cpo7advanceE,@object
	.size		_ZN34_INTERNAL_34fe8e59_4_k_cu_5b1cb95c4cuda3std6ranges3__45__cpo7advanceE,(_ZN34_INTERNAL_34fe8e59_4_k_cu_5b1cb95c6thrust24THRUST_300001_SM_1000_NS12placeholders3_10E - _ZN34_INTERNAL_34fe8e59_4_k_cu_5b1cb95c4cuda3std6ranges3__45__cpo7advanceE)
_ZN34_INTERNAL_34fe8e59_4_k_cu_5b1cb95c4cuda3std6ranges3__45__cpo7advanceE:
	.zero		1
	.type		_ZN34_INTERNAL_34fe8e59_4_k_cu_5b1cb95c6thrust24THRUST_300001_SM_1000_NS12placeholders3_10E,@object
	.size		_ZN34_INTERNAL_34fe8e59_4_k_cu_5b1cb95c6thrust24THRUST_300001_SM_1000_NS12placeholders3_10E,(_ZN34_INTERNAL_34fe8e59_4_k_cu_5b1cb95c4cuda3std3__48in_placeE - _ZN34_INTERNAL_34fe8e59_4_k_cu_5b1cb95c6thrust24THRUST_300001_SM_1000_NS12placeholders3_10E)
_ZN34_INTERNAL_34fe8e59_4_k_cu_5b1cb95c6thrust24THRUST_300001_SM_1000_NS12placeholders3_10E:
	.zero		1
	.type		_ZN34_INTERNAL_34fe8e59_4_k_cu_5b1cb95c4cuda3std3__48in_placeE,@object
	.size		_ZN34_INTERNAL_34fe8e59_4_k_cu_5b1cb95c4cuda3std3__48in_placeE,(_ZN34_INTERNAL_34fe8e59_4_k_cu_5b1cb95c4cuda3std6ranges3__45__cpo4sizeE - _ZN34_INTERNAL_34fe8e59_4_k_cu_5b1cb95c4cuda3std3__48in_placeE)
_ZN34_INTERNAL_34fe8e59_4_k_cu_5b1cb95c4cuda3std3__48in_placeE:
	.zero		1
	.type		_ZN34_INTERNAL_34fe8e59_4_k_cu_5b1cb95c4cuda3std6ranges3__45__cpo4sizeE,@object
	.size		_ZN34_INTERNAL_34fe8e59_4_k_cu_5b1cb95c4cuda3std6ranges3__45__cpo4sizeE,(_ZN34_INTERNAL_34fe8e59_4_k_cu_5b1cb95c6thrust24THRUST_300001_SM_1000_NS12placeholders2_2E - _ZN34_INTERNAL_34fe8e59_4_k_cu_5b1cb95c4cuda3std6ranges3__45__cpo4sizeE)
_ZN34_INTERNAL_34fe8e59_4_k_cu_5b1cb95c4cuda3std6ranges3__45__cpo4sizeE:
	.zero		1
	.type		_ZN34_INTERNAL_34fe8e59_4_k_cu_5b1cb95c6thrust24THRUST_300001_SM_1000_NS12placeholders2_2E,@object
	.size		_ZN34_INTERNAL_34fe8e59_4_k_cu_5b1cb95c6thrust24THRUST_300001_SM_1000_NS12placeholders2_2E,(_ZN34_INTERNAL_34fe8e59_4_k_cu_5b1cb95c4cuda3std3__45__cpo6cbeginE - _ZN34_INTERNAL_34fe8e59_4_k_cu_5b1cb95c6thrust24THRUST_300001_SM_1000_NS12placeholders2_2E)
_ZN34_INTERNAL_34fe8e59_4_k_cu_5b1cb95c6thrust24THRUST_300001_SM_1000_NS12placeholders2_2E:
	.zero		1
	.type		_ZN34_INTERNAL_34fe8e59_4_k_cu_5b1cb95c4cuda3std3__45__cpo6cbeginE,@object
	.size		_ZN34_INTERNAL_34fe8e59_4_k_cu_5b1cb95c4cuda3std3__45__cpo6cbeginE,(_ZN34_INTERNAL_34fe8e59_4_k_cu_5b1cb95c4cuda3std6ranges3__45__cpo6cbeginE - _ZN34_INTERNAL_34fe8e59_4_k_cu_5b1cb95c4cuda3std3__45__cpo6cbeginE)
_ZN34_INTERNAL_34fe8e59_4_k_cu_5b1cb95c4cuda3std3__45__cpo6cbeginE:
	.zero		1
	.type		_ZN34_INTERNAL_34fe8e59_4_k_cu_5b1cb95c4cuda3std6ranges3__45__cpo6cbeginE,@object
	.size		_ZN34_INTERNAL_34fe8e59_4_k_cu_5b1cb95c4cuda3std6ranges3__45__cpo6cbeginE,(_ZN34_INTERNAL_34fe8e59_4_k_cu_5b1cb95c6thrust24THRUST_300001_SM_1000_NS12placeholders2_6E - _ZN34_INTERNAL_34fe8e59_4_k_cu_5b1cb95c4cuda3std6ranges3__45__cpo6cbeginE)
_ZN34_INTERNAL_34fe8e59_4_k_cu_5b1cb95c4cuda3std6ranges3__45__cpo6cbeginE:
	.zero		1
	.type		_ZN34_INTERNAL_34fe8e59_4_k_cu_5b1cb95c6thrust24THRUST_300001_SM_1000_NS12placeholders2_6E,@object
	.size		_ZN34_INTERNAL_34fe8e59_4_k_cu_5b1cb95c6thrust24THRUST_300001_SM_1000_NS12placeholders2_6E,(_ZN34_INTERNAL_34fe8e59_4_k_cu_5b1cb95c4cuda3std3__45__cpo7crbeginE - _ZN34_INTERNAL_34fe8e59_4_k_cu_5b1cb95c6thrust24THRUST_300001_SM_1000_NS12placeholders2_6E)
_ZN34_INTERNAL_34fe8e59_4_k_cu_5b1cb95c6thrust24THRUST_300001_SM_1000_NS12placeholders2_6E:
	.zero		1
	.type		_ZN34_INTERNAL_34fe8e59_4_k_cu_5b1cb95c4cuda3std3__45__cpo7crbeginE,@object
	.size		_ZN34_INTERNAL_34fe8e59_4_k_cu_5b1cb95c4cuda3std3__45__cpo7crbeginE,(_ZN34_INTERNAL_34fe8e59_4_k_cu_5b1cb95c4cuda3std6ranges3__45__cpo4nextE - _ZN34_INTERNAL_34fe8e59_4_k_cu_5b1cb95c4cuda3std3__45__cpo7crbeginE)
_ZN34_INTERNAL_34fe8e59_4_k_cu_5b1cb95c4cuda3std3__45__cpo7crbeginE:
	.zero		1
	.type		_ZN34_INTERNAL_34fe8e59_4_k_cu_5b1cb95c4cuda3std6ranges3__45__cpo4nextE,@object
	.size		_ZN34_INTERNAL_34fe8e59_4_k_cu_5b1cb95c4cuda3std6ranges3__45__cpo4nextE,(_ZN34_INTERNAL_34fe8e59_4_k_cu_5b1cb95c4cuda3std6ranges3__45__cpo4swapE - _ZN34_INTERNAL_34fe8e59_4_k_cu_5b1cb95c4cuda3std6ranges3__45__cpo4nextE)
_ZN34_INTERNAL_34fe8e59_4_k_cu_5b1cb95c4cuda3std6ranges3__45__cpo4nextE:
	.zero		1
	.type		_ZN34_INTERNAL_34fe8e59_4_k_cu_5b1cb95c4cuda3std6ranges3__45__cpo4swapE,@object
	.size		_ZN34_INTERNAL_34fe8e59_4_k_cu_5b1cb95c4cuda3std6ranges3__45__cpo4swapE,(_ZN34_INTERNAL_34fe8e59_4_k_cu_5b1cb95c6thrust24THRUST_300001_SM_1000_NS8cuda_cub10par_nosyncE - _ZN34_INTERNAL_34fe8e59_4_k_cu_5b1cb95c4cuda3std6ranges3__45__cpo4swapE)
_ZN34_INTERNAL_34fe8e59_4_k_cu_5b1cb95c4cuda3std6ranges3__45__cpo4swapE:
	.zero		1
	.type		_ZN34_INTERNAL_34fe8e59_4_k_cu_5b1cb95c6thrust24THRUST_300001_SM_1000_NS8cuda_cub10par_nosyncE,@object
	.size		_ZN34_INTERNAL_34fe8e59_4_k_cu_5b1cb95c6thrust24THRUST_300001_SM_1000_NS8cuda_cub10par_nosyncE,(_ZN34_INTERNAL_34fe8e59_4_k_cu_5b1cb95c6thrust24THRUST_300001_SM_1000_NS3seqE - _ZN34_INTERNAL_34fe8e59_4_k_cu_5b1cb95c6thrust24THRUST_300001_SM_1000_NS8cuda_cub10par_nosyncE)
_ZN34_INTERNAL_34fe8e59_4_k_cu_5b1cb95c6thrust24THRUST_300001_SM_1000_NS8cuda_cub10par_nosyncE:
	.zero		1
	.type		_ZN34_INTERNAL_34fe8e59_4_k_cu_5b1cb95c6thrust24THRUST_300001_SM_1000_NS3seqE,@object
	.size		_ZN34_INTERNAL_34fe8e59_4_k_cu_5b1cb95c6thrust24THRUST_300001_SM_1000_NS3seqE,(_ZN34_INTERNAL_34fe8e59_4_k_cu_5b1cb95c4cuda3std3__420unreachable_sentinelE - _ZN34_INTERNAL_34fe8e59_4_k_cu_5b1cb95c6thrust24THRUST_300001_SM_1000_NS3seqE)
_ZN34_INTERNAL_34fe8e59_4_k_cu_5b1cb95c6thrust24THRUST_300001_SM_1000_NS3seqE:
	.zero		1
	.type		_ZN34_INTERNAL_34fe8e59_4_k_cu_5b1cb95c4cuda3std3__420unreachable_sentinelE,@object
	.size		_ZN34_INTERNAL_34fe8e59_4_k_cu_5b1cb95c4cuda3std3__420unreachable_sentinelE,(_ZN34_INTERNAL_34fe8e59_4_k_cu_5b1cb95c4cuda3std6ranges3__45__cpo5ssizeE - _ZN34_INTERNAL_34fe8e59_4_k_cu_5b1cb95c4cuda3std3__420unreachable_sentinelE)
_ZN34_INTERNAL_34fe8e59_4_k_cu_5b1cb95c4cuda3std3__420unreachable_sentinelE:
	.zero		1
	.type		_ZN34_INTERNAL_34fe8e59_4_k_cu_5b1cb95c4cuda3std6ranges3__45__cpo5ssizeE,@object
	.size		_ZN34_INTERNAL_34fe8e59_4_k_cu_5b1cb95c4cuda3std6ranges3__45__cpo5ssizeE,(_ZN34_INTERNAL_34fe8e59_4_k_cu_5b1cb95c6thrust24THRUST_300001_SM_1000_NS12placeholders2_3E - _ZN34_INTERNAL_34fe8e59_4_k_cu_5b1cb95c4cuda3std6ranges3__45__cpo5ssizeE)
_ZN34_INTERNAL_34fe8e59_4_k_cu_5b1cb95c4cuda3std6ranges3__45__cpo5ssizeE:
	.zero		1
	.type		_ZN34_INTERNAL_34fe8e59_4_k_cu_5b1cb95c6thrust24THRUST_300001_SM_1000_NS12placeholders2_3E,@object
	.size		_ZN34_INTERNAL_34fe8e59_4_k_cu_5b1cb95c6thrust24THRUST_300001_SM_1000_NS12placeholders2_3E,(_ZN34_INTERNAL_34fe8e59_4_k_cu_5b1cb95c4cuda3std3__45__cpo4cendE - _ZN34_INTERNAL_34fe8e59_4_k_cu_5b1cb95c6thrust24THRUST_300001_SM_1000_NS12placeholders2_3E)
_ZN34_INTERNAL_34fe8e59_4_k_cu_5b1cb95c6thrust24THRUST_300001_SM_1000_NS12placeholders2_3E:
	.zero		1
	.type		_ZN34_INTERNAL_34fe8e59_4_k_cu_5b1cb95c4cuda3std3__45__cpo4cendE,@object
	.size		_ZN34_INTERNAL_34fe8e59_4_k_cu_5b1cb95c4cuda3std3__45__cpo4cendE,(_ZN34_INTERNAL_34fe8e59_4_k_cu_5b1cb95c4cuda3std6ranges3__45__cpo4cendE - _ZN34_INTERNAL_34fe8e59_4_k_cu_5b1cb95c4cuda3std3__45__cpo4cendE)
_ZN34_INTERNAL_34fe8e59_4_k_cu_5b1cb95c4cuda3std3__45__cpo4cendE:
	.zero		1
	.type		_ZN34_INTERNAL_34fe8e59_4_k_cu_5b1cb95c4cuda3std6ranges3__45__cpo4cendE,@object
	.size		_ZN34_INTERNAL_34fe8e59_4_k_cu_5b1cb95c4cuda3std6ranges3__45__cpo4cendE,(_ZN34_INTERNAL_34fe8e59_4_k_cu_5b1cb95c6thrust24THRUST_300001_SM_1000_NS12placeholders2_7E - _ZN34_INTERNAL_34fe8e59_4_k_cu_5b1cb95c4cuda3std6ranges3__45__cpo4cendE)
_ZN34_INTERNAL_34fe8e59_4_k_cu_5b1cb95c4cuda3std6ranges3__45__cpo4cendE:
	.zero		1
	.type		_ZN34_INTERNAL_34fe8e59_4_k_cu_5b1cb95c6thrust24THRUST_300001_SM_1000_NS12placeholders2_7E,@object
	.size		_ZN34_INTERNAL_34fe8e59_4_k_cu_5b1cb95c6thrust24THRUST_300001_SM_1000_NS12placeholders2_7E,(_ZN34_INTERNAL_34fe8e59_4_k_cu_5b1cb95c4cuda3std3__45__cpo5crendE - _ZN34_INTERNAL_34fe8e59_4_k_cu_5b1cb95c6thrust24THRUST_300001_SM_1000_NS12placeholders2_7E)
_ZN34_INTERNAL_34fe8e59_4_k_cu_5b1cb95c6thrust24THRUST_300001_SM_1000_NS12placeholders2_7E:
	.zero		1
	.type		_ZN34_INTERNAL_34fe8e59_4_k_cu_5b1cb95c4cuda3std3__45__cpo5crendE,@object
	.size		_ZN34_INTERNAL_34fe8e59_4_k_cu_5b1cb95c4cuda3std3__45__cpo5crendE,(_ZN34_INTERNAL_34fe8e59_4_k_cu_5b1cb95c4cuda3std6ranges3__45__cpo4prevE - _ZN34_INTERNAL_34fe8e59_4_k_cu_5b1cb95c4cuda3std3__45__cpo5crendE)
_ZN34_INTERNAL_34fe8e59_4_k_cu_5b1cb95c4cuda3std3__45__cpo5crendE:
	.zero		1
	.type		_ZN34_INTERNAL_34fe8e59_4_k_cu_5b1cb95c4cuda3std6ranges3__45__cpo4prevE,@object
	.size		_ZN34_INTERNAL_34fe8e59_4_k_cu_5b1cb95c4cuda3std6ranges3__45__cpo4prevE,(_ZN34_INTERNAL_34fe8e59_4_k_cu_5b1cb95c4cuda3std6ranges3__45__cpo9iter_moveE - _ZN34_INTERNAL_34fe8e59_4_k_cu_5b1cb95c4cuda3std6ranges3__45__cpo4prevE)
_ZN34_INTERNAL_34fe8e59_4_k_cu_5b1cb95c4cuda3std6ranges3__45__cpo4prevE:
	.zero		1
	.type		_ZN34_INTERNAL_34fe8e59_4_k_cu_5b1cb95c4cuda3std6ranges3__45__cpo9iter_moveE,@object
	.size		_ZN34_INTERNAL_34fe8e59_4_k_cu_5b1cb95c4cuda3std6ranges3__45__cpo9iter_moveE,(_ZN34_INTERNAL_34fe8e59_4_k_cu_5b1cb95c6thrust24THRUST_300001_SM_1000_NS6system6detail10sequential3seqE - _ZN34_INTERNAL_34fe8e59_4_k_cu_5b1cb95c4cuda3std6ranges3__45__cpo9iter_moveE)
_ZN34_INTERNAL_34fe8e59_4_k_cu_5b1cb95c4cuda3std6ranges3__45__cpo9iter_moveE:
	.zero		1
	.type		_ZN34_INTERNAL_34fe8e59_4_k_cu_5b1cb95c6thrust24THRUST_300001_SM_1000_NS6system6detail10sequential3seqE,@object
	.size		_ZN34_INTERNAL_34fe8e59_4_k_cu_5b1cb95c6thrust24THRUST_300001_SM_1000_NS6system6detail10sequential3seqE,(_ZN34_INTERNAL_34fe8e59_4_k_cu_5b1cb95c6thrust24THRUST_300001_SM_1000_NS12placeholders2_9E - _ZN34_INTERNAL_34fe8e59_4_k_cu_5b1cb95c6thrust24THRUST_300001_SM_1000_NS6system6detail10sequential3seqE)
_ZN34_INTERNAL_34fe8e59_4_k_cu_5b1cb95c6thrust24THRUST_300001_SM_1000_NS6system6detail10sequential3seqE:
	.zero		1
	.type		_ZN34_INTERNAL_34fe8e59_4_k_cu_5b1cb95c6thrust24THRUST_300001_SM_1000_NS12placeholders2_9E,@object
	.size		_ZN34_INTERNAL_34fe8e59_4_k_cu_5b1cb95c6thrust24THRUST_300001_SM_1000_NS12placeholders2_9E,(_ZN34_INTERNAL_34fe8e59_4_k_cu_5b1cb95c4cuda3std3__419piecewise_constructE - _ZN34_INTERNAL_34fe8e59_4_k_cu_5b1cb95c6thrust24THRUST_300001_SM_1000_NS12placeholders2_9E)
_ZN34_INTERNAL_34fe8e59_4_k_cu_5b1cb95c6thrust24THRUST_300001_SM_1000_NS12placeholders2_9E:
	.zero		1
	.type		_ZN34_INTERNAL_34fe8e59_4_k_cu_5b1cb95c4cuda3std3__419piecewise_constructE,@object
	.size		_ZN34_INTERNAL_34fe8e59_4_k_cu_5b1cb95c4cuda3std3__419piecewise_constructE,(_ZN34_INTERNAL_34fe8e59_4_k_cu_5b1cb95c4cuda3std6ranges3__45__cpo5cdataE - _ZN34_INTERNAL_34fe8e59_4_k_cu_5b1cb95c4cuda3std3__419piecewise_constructE)
_ZN34_INTERNAL_34fe8e59_4_k_cu_5b1cb95c4cuda3std3__419piecewise_constructE:
	.zero		1
	.type		_ZN34_INTERNAL_34fe8e59_4_k_cu_5b1cb95c4cuda3std6ranges3__45__cpo5cdataE,@object
	.size		_ZN34_INTERNAL_34fe8e59_4_k_cu_5b1cb95c4cuda3std6ranges3__45__cpo5cdataE,(_ZN34_INTERNAL_34fe8e59_4_k_cu_5b1cb95c6thrust24THRUST_300001_SM_1000_NS12placeholders2_1E - _ZN34_INTERNAL_34fe8e59_4_k_cu_5b1cb95c4cuda3std6ranges3__45__cpo5cdataE)
_ZN34_INTERNAL_34fe8e59_4_k_cu_5b1cb95c4cuda3std6ranges3__45__cpo5cdataE:
	.zero		1
	.type		_ZN34_INTERNAL_34fe8e59_4_k_cu_5b1cb95c6thrust24THRUST_300001_SM_1000_NS12placeholders2_1E,@object
	.size		_ZN34_INTERNAL_34fe8e59_4_k_cu_5b1cb95c6thrust24THRUST_300001_SM_1000_NS12placeholders2_1E,(_ZN34_INTERNAL_34fe8e59_4_k_cu_5b1cb95c4cuda3std3__45__cpo3endE - _ZN34_INTERNAL_34fe8e59_4_k_cu_5b1cb95c6thrust24THRUST_300001_SM_1000_NS12placeholders2_1E)
_ZN34_INTERNAL_34fe8e59_4_k_cu_5b1cb95c6thrust24THRUST_300001_SM_1000_NS12placeholders2_1E:
	.zero		1
	.type		_ZN34_INTERNAL_34fe8e59_4_k_cu_5b1cb95c4cuda3std3__45__cpo3endE,@object
	.size		_ZN34_INTERNAL_34fe8e59_4_k_cu_5b1cb95c4cuda3std3__45__cpo3endE,(_ZN34_INTERNAL_34fe8e59_4_k_cu_5b1cb95c4cuda3std6ranges3__45__cpo3endE - _ZN34_INTERNAL_34fe8e59_4_k_cu_5b1cb95c4cuda3std3__45__cpo3endE)
_ZN34_INTERNAL_34fe8e59_4_k_cu_5b1cb95c4cuda3std3__45__cpo3endE:
	.zero		1
	.type		_ZN34_INTERNAL_34fe8e59_4_k_cu_5b1cb95c4cuda3std6ranges3__45__cpo3endE,@object
	.size		_ZN34_INTERNAL_34fe8e59_4_k_cu_5b1cb95c4cuda3std6ranges3__45__cpo3endE,(_ZN34_INTERNAL_34fe8e59_4_k_cu_5b1cb95c6thrust24THRUST_300001_SM_1000_NS12placeholders2_5E - _ZN34_INTERNAL_34fe8e59_4_k_cu_5b1cb95c4cuda3std6ranges3__45__cpo3endE)
_ZN34_INTERNAL_34fe8e59_4_k_cu_5b1cb95c4cuda3std6ranges3__45__cpo3endE:
	.zero		1
	.type		_ZN34_INTERNAL_34fe8e59_4_k_cu_5b1cb95c6thrust24THRUST_300001_SM_1000_NS12placeholders2_5E,@object
	.size		_ZN34_INTERNAL_34fe8e59_4_k_cu_5b1cb95c6thrust24THRUST_300001_SM_1000_NS12placeholders2_5E,(_ZN34_INTERNAL_34fe8e59_4_k_cu_5b1cb95c4cuda3std3__45__cpo4rendE - _ZN34_INTERNAL_34fe8e59_4_k_cu_5b1cb95c6thrust24THRUST_300001_SM_1000_NS12placeholders2_5E)
_ZN34_INTERNAL_34fe8e59_4_k_cu_5b1cb95c6thrust24THRUST_300001_SM_1000_NS12placeholders2_5E:
	.zero		1
	.type		_ZN34_INTERNAL_34fe8e59_4_k_cu_5b1cb95c4cuda3std3__45__cpo4rendE,@object
	.size		_ZN34_INTERNAL_34fe8e59_4_k_cu_5b1cb95c4cuda3std3__45__cpo4rendE,(_ZN34_INTERNAL_34fe8e59_4_k_cu_5b1cb95c4cuda3std6ranges3__45__cpo9iter_swapE - _ZN34_INTERNAL_34fe8e59_4_k_cu_5b1cb95c4cuda3std3__45__cpo4rendE)
_ZN34_INTERNAL_34fe8e59_4_k_cu_5b1cb95c4cuda3std3__45__cpo4rendE:
	.zero		1
	.type		_ZN34_INTERNAL_34fe8e59_4_k_cu_5b1cb95c4cuda3std6ranges3__45__cpo9iter_swapE,@object
	.size		_ZN34_INTERNAL_34fe8e59_4_k_cu_5b1cb95c4cuda3std6ranges3__45__cpo9iter_swapE,(_ZN34_INTERNAL_34fe8e59_4_k_cu_5b1cb95c4cuda3std3__48unexpectE - _ZN34_INTERNAL_34fe8e59_4_k_cu_5b1cb95c4cuda3std6ranges3__45__cpo9iter_swapE)
_ZN34_INTERNAL_34fe8e59_4_k_cu_5b1cb95c4cuda3std6ranges3__45__cpo9iter_swapE:
	.zero		1
	.type		_ZN34_INTERNAL_34fe8e59_4_k_cu_5b1cb95c4cuda3std3__48unexpectE,@object
	.size		_ZN34_INTERNAL_34fe8e59_4_k_cu_5b1cb95c4cuda3std3__48unexpectE,(_ZN34_INTERNAL_34fe8e59_4_k_cu_5b1cb95c6thrust24THRUST_300001_SM_1000_NS8cuda_cub3parE - _ZN34_INTERNAL_34fe8e59_4_k_cu_5b1cb95c4cuda3std3__48unexpectE)
_ZN34_INTERNAL_34fe8e59_4_k_cu_5b1cb95c4cuda3std3__48unexpectE:
	.zero		1
	.type		_ZN34_INTERNAL_34fe8e59_4_k_cu_5b1cb95c6thrust24THRUST_300001_SM_1000_NS8cuda_cub3parE,@object
	.size		_ZN34_INTERNAL_34fe8e59_4_k_cu_5b1cb95c6thrust24THRUST_300001_SM_1000_NS8cuda_cub3parE,(.L_29 - _ZN34_INTERNAL_34fe8e59_4_k_cu_5b1cb95c6thrust24THRUST_300001_SM_1000_NS8cuda_cub3parE)
_ZN34_INTERNAL_34fe8e59_4_k_cu_5b1cb95c6thrust24THRUST_300001_SM_1000_NS8cuda_cub3parE:
	.zero		1
.L_29:


//--------------------- .nv.shared._ZN3cub18CUB_300001_SM_10006detail10radix_sort33DeviceRadixSortExclusiveSumKernelINS1_5radix10policy_hubIiNS0_8NullTypeEyE10Policy1000EyEEvPT0_ --------------------------
	.section	.nv.shared._ZN3cub18CUB_300001_SM_10006detail10radix_sort33DeviceRadixSortExclusiveSumKernelINS1_5radix10policy_hubIiNS0_8NullTypeEyE10Policy1000EyEEvPT0_,"aw",@nobits
	.sectionflags	@""
	.align	16
.nv.shared._ZN3cub18CUB_300001_SM_10006detail10radix_sort33DeviceRadixSortExclusiveSumKernelINS1_5radix10policy_hubIiNS0_8NullTypeEyE10Policy1000EyEEvPT0_:
	.zero		3360


//--------------------- .nv.shared._ZN3cub18CUB_300001_SM_10006detail10radix_sort30DeviceRadixSortHistogramKernelINS1_5radix10policy_hubIiNS0_8NullTypeEyE10Policy1000ELNS0_9SortOrderE0EiyNS1_21identity_decomposer_tEEEvPT2_PKT1_SB_iiT3_ --------------------------
	.section	.nv.shared._ZN3cub18CUB_300001_SM_10006detail10radix_sort30DeviceRadixSortHistogramKernelINS1_5radix10policy_hubIiNS0_8NullTypeEyE10Policy1000ELNS0_9SortOrderE0EiyNS1_21identity_decomposer_tEEEvPT2_PKT1_SB_iiT3_,"aw",@nobits
	.sectionflags	@""
	.align	4
.nv.shared._ZN3cub18CUB_300001_SM_10006detail10radix_sort30DeviceRadixSortHistogramKernelINS1_5radix10policy_hubIiNS0_8NullTypeEyE10Policy1000ELNS0_9SortOrderE0EiyNS1_21identity_decomposer_tEEEvPT2_PKT1_SB_iiT3_:
	.zero		5120


//--------------------- .nv.shared._ZN3cub18CUB_300001_SM_10006detail10radix_sort31DeviceRadixSortSingleTileKernelINS1_5radix10policy_hubIiNS0_8NullTypeEyE10Policy1000ELNS0_9SortOrderE0EiS6_yNS1_21identity_decomposer_tEEEvPKT1_PSB_PKT2_PSF_T3_iiT4_ --------------------------
	.section	.nv.shared._ZN3cub18CUB_300001_SM_10006detail10radix_sort31DeviceRadixSortSingleTileKernelINS1_5radix10policy_hubIiNS0_8NullTypeEyE10Policy1000ELNS0_9SortOrderE0EiS6_yNS1_21identity_decomposer_tEEEvPKT1_PSB_PKT2_PSF_T3_iiT4_,"aw",@nobits
	.sectionflags	@""
	.align	16
.nv.shared._ZN3cub18CUB_300001_SM_10006detail10radix_sort31DeviceRadixSortSingleTileKernelINS1_5radix10policy_hubIiNS0_8NullTypeEyE10Policy1000ELNS0_9SortOrderE0EiS6_yNS1_21identity_decomposer_tEEEvPKT1_PSB_PKT2_PSF_T3_iiT4_:
	.zero		34880


//--------------------- .nv.constant0._ZN3cub18CUB_300001_SM_10006detail10radix_sort29DeviceRadixSortOnesweepKernelINS1_5radix10policy_hubIiNS0_8NullTypeEyE10Policy1000ELNS0_9SortOrderE0EiS6_yiiNS1_21identity_decomposer_tEEEvPT5_SC_PT3_PKSD_PT1_PKSH_PT2_PKSL_T4_iiT6_ --------------------------
	.section	.nv.constant0._ZN3cub18CUB_300001_SM_10006detail10radix_sort29DeviceRadixSortOnesweepKernelINS1_5radix10policy_hubIiNS0_8NullTypeEyE10Policy1000ELNS0_9SortOrderE0EiS6_yiiNS1_21identity_decomposer_tEEEvPT5_SC_PT3_PKSD_PT1_PKSH_PT2_PKSL_T4_iiT6_,"a",@progbits
	.sectionflags	@""
	.align	4
.nv.constant0._ZN3cub18CUB_300001_SM_10006detail10radix_sort29DeviceRadixSortOnesweepKernelINS1_5radix10policy_hubIiNS0_8NullTypeEyE10Policy1000ELNS0_9SortOrderE0EiS6_yiiNS1_21identity_decomposer_tEEEvPT5_SC_PT3_PKSD_PT1_PKSH_PT2_PKSL_T4_iiT6_:
	.zero		973


//--------------------- .nv.constant0._ZN3cub18CUB_300001_SM_10006detail10radix_sort33DeviceRadixSortExclusiveSumKernelINS1_5radix10policy_hubIiNS0_8NullTypeEyE10Policy1000EyEEvPT0_ --------------------------
	.section	.nv.constant0._ZN3cub18CUB_300001_SM_10006detail10radix_sort33DeviceRadixSortExclusiveSumKernelINS1_5radix10policy_hubIiNS0_8NullTypeEyE10Policy1000EyEEvPT0_,"a",@progbits
	.sectionflags	@""
	.align	4
.nv.constant0._ZN3cub18CUB_300001_SM_10006detail10radix_sort33DeviceRadixSortExclusiveSumKernelINS1_5radix10policy_hubIiNS0_8NullTypeEyE10Policy1000EyEEvPT0_:
	.zero		904


//--------------------- .nv.constant0._ZN3cub18CUB_300001_SM_10006detail10radix_sort30DeviceRadixSortHistogramKernelINS1_5radix10policy_hubIiNS0_8NullTypeEyE10Policy1000ELNS0_9SortOrderE0EiyNS1_21identity_decomposer_tEEEvPT2_PKT1_SB_iiT3_ --------------------------
	.section	.nv.constant0._ZN3cub18CUB_300001_SM_10006detail10radix_sort30DeviceRadixSortHistogramKernelINS1_5radix10policy_hubIiNS0_8NullTypeEyE10Policy1000ELNS0_9SortOrderE0EiyNS1_21identity_decomposer_tEEEvPT2_PKT1_SB_iiT3_,"a",@progbits
	.sectionflags	@""
	.align	4
.nv.constant0._ZN3cub18CUB_300001_SM_10006detail10radix_sort30DeviceRadixSortHistogramKernelINS1_5radix10policy_hubIiNS0_8NullTypeEyE10Policy1000ELNS0_9SortOrderE0EiyNS1_21identity_decomposer_tEEEvPT2_PKT1_SB_iiT3_:
	.zero		929


//--------------------- .nv.constant0._ZN3cub18CUB_300001_SM_10006detail10radix_sort31DeviceRadixSortSingleTileKernelINS1_5radix10policy_hubIiNS0_8NullTypeEyE10Policy1000ELNS0_9SortOrderE0EiS6_yNS1_21identity_decomposer_tEEEvPKT1_PSB_PKT2_PSF_T3_iiT4_ --------------------------
	.section	.nv.constant0._ZN3cub18CUB_300001_SM_10006detail10radix_sort31DeviceRadixSortSingleTileKernelINS1_5radix10policy_hubIiNS0_8NullTypeEyE10Policy1000ELNS0_9SortOrderE0EiS6_yNS1_21identity_decomposer_tEEEvPKT1_PSB_PKT2_PSF_T3_iiT4_,"a",@progbits
	.sectionflags	@""
	.align	4
.nv.constant0._ZN3cub18CUB_300001_SM_10006detail10radix_sort31DeviceRadixSortSingleTileKernelINS1_5radix10policy_hubIiNS0_8NullTypeEyE10Policy1000ELNS0_9SortOrderE0EiS6_yNS1_21identity_decomposer_tEEEvPKT1_PSB_PKT2_PSF_T3_iiT4_:
	.zero		945


//--------------------- .nv.constant0._ZN3cub18CUB_300001_SM_10006detail11EmptyKernelIvEEvv --------------------------
	.section	.nv.constant0._ZN3cub18CUB_300001_SM_10006detail11EmptyKernelIvEEvv,"a",@progbits
	.sectionflags	@""
	.align	4
.nv.constant0._ZN3cub18CUB_300001_SM_10006detail11EmptyKernelIvEEvv:
	.zero		896


//--------------------- .nv.constant0._Z18shellsortIncrementPiii --------------------------
	.section	.nv.constant0._Z18shellsortIncrementPiii,"a",@progbits
	.sectionflags	@""
	.align	4
.nv.constant0._Z18shellsortIncrementPiii:
	.zero		912


//--------------------- SYMBOLS --------------------------

	.type		.nv.reservedSmem.offset0,@object
	.size		.nv.reservedSmem.offset0,0x4
	.type		.nv.reservedSmem.cap,@object
	.size		.nv.reservedSmem.cap,0x4
